//
// Generated by NVIDIA NVVM Compiler
//
// Compiler Build ID: CL-36424714
// Cuda compilation tools, release 13.0, V13.0.88
// Based on NVVM 20.0.0
//

.version 9.0
.target sm_100
.address_size 64

	// .globl	_Z19setup_curand_statesP17curandStateXORWOWmi
.global .align 4 .b8 precalc_xorwow_matrix[102400];
.global .align 4 .b8 precalc_xorwow_offset_matrix[102400];
.global .align 4 .b8 mrg32k3aM1[2304];
.global .align 4 .b8 mrg32k3aM2[2304];
.global .align 4 .b8 mrg32k3aM1SubSeq[2016];
.global .align 4 .b8 mrg32k3aM2SubSeq[2016];
.global .align 4 .b8 mrg32k3aM1Seq[2304];
.global .align 4 .b8 mrg32k3aM2Seq[2304];
.const .align 8 .b8 __cr_lgamma_table[72];
// _ZZN3cub18CUB_300001_SM_10006detail6reduce28DeviceReduceSingleTileKernelINS2_10policy_hubIfjN4cuda3std3__44plusIvEEE10Policy1000EPfSC_jS9_ffNS7_10__identityEEEvT0_T1_T2_T3_T4_T6_E12temp_storage has been demoted
// _ZZN3cub18CUB_300001_SM_10006detail6reduce18DeviceReduceKernelINS2_10policy_hubIfjN4cuda3std3__44plusIvEEE10Policy1000EPfjS9_fNS7_10__identityEEEvT0_PT3_T1_NS0_13GridEvenShareISH_EET2_T4_E12temp_storage has been demoted
// _ZZN3cub18CUB_300001_SM_10006detail6reduce28DeviceReduceSingleTileKernelINS2_10policy_hubIfjN4cuda3std3__44plusIvEEE10Policy1000EPfSC_iS9_ffNS7_10__identityEEEvT0_T1_T2_T3_T4_T6_E12temp_storage has been demoted
// _ZZN3cub18CUB_300001_SM_10006detail4scan16DeviceScanKernelINS2_10policy_hubIiiijN4cuda3std3__44plusIvEEE10Policy1000EPiSC_NS0_13ScanTileStateIiLb1EEES9_NS0_8NullTypeEjiLb0ESF_EEvT0_T1_T2_iT3_T4_T5_E12temp_storage has been demoted
.global .align 1 .b8 _ZN34_INTERNAL_e8a25ec7_4_k_cu_9f5de6d84cuda3std3__45__cpo5beginE[1];
.global .align 1 .b8 _ZN34_INTERNAL_e8a25ec7_4_k_cu_9f5de6d84cuda3std3__45__cpo3endE[1];
.global .align 1 .b8 _ZN34_INTERNAL_e8a25ec7_4_k_cu_9f5de6d84cuda3std3__45__cpo6cbeginE[1];
.global .align 1 .b8 _ZN34_INTERNAL_e8a25ec7_4_k_cu_9f5de6d84cuda3std3__45__cpo4cendE[1];
.global .align 1 .b8 _ZN34_INTERNAL_e8a25ec7_4_k_cu_9f5de6d84cuda3std3__45__cpo6rbeginE[1];
.global .align 1 .b8 _ZN34_INTERNAL_e8a25ec7_4_k_cu_9f5de6d84cuda3std3__45__cpo4rendE[1];
.global .align 1 .b8 _ZN34_INTERNAL_e8a25ec7_4_k_cu_9f5de6d84cuda3std3__45__cpo7crbeginE[1];
.global .align 1 .b8 _ZN34_INTERNAL_e8a25ec7_4_k_cu_9f5de6d84cuda3std3__45__cpo5crendE[1];
.global .align 1 .b8 _ZN34_INTERNAL_e8a25ec7_4_k_cu_9f5de6d84cuda3std3__436_GLOBAL__N__e8a25ec7_4_k_cu_9f5de6d86ignoreE[1];
.global .align 1 .b8 _ZN34_INTERNAL_e8a25ec7_4_k_cu_9f5de6d84cuda3std3__419piecewise_constructE[1];
.global .align 1 .b8 _ZN34_INTERNAL_e8a25ec7_4_k_cu_9f5de6d84cuda3std3__48in_placeE[1];
.global .align 1 .b8 _ZN34_INTERNAL_e8a25ec7_4_k_cu_9f5de6d84cuda3std3__420unreachable_sentinelE[1];
.global .align 1 .b8 _ZN34_INTERNAL_e8a25ec7_4_k_cu_9f5de6d84cuda3std3__47nulloptE[1];
.global .align 1 .b8 _ZN34_INTERNAL_e8a25ec7_4_k_cu_9f5de6d84cuda3std3__48unexpectE[1];
.global .align 1 .b8 _ZN34_INTERNAL_e8a25ec7_4_k_cu_9f5de6d84cuda3std6ranges3__45__cpo4swapE[1];
.global .align 1 .b8 _ZN34_INTERNAL_e8a25ec7_4_k_cu_9f5de6d84cuda3std6ranges3__45__cpo9iter_moveE[1];
.global .align 1 .b8 _ZN34_INTERNAL_e8a25ec7_4_k_cu_9f5de6d84cuda3std6ranges3__45__cpo5beginE[1];
.global .align 1 .b8 _ZN34_INTERNAL_e8a25ec7_4_k_cu_9f5de6d84cuda3std6ranges3__45__cpo3endE[1];
.global .align 1 .b8 _ZN34_INTERNAL_e8a25ec7_4_k_cu_9f5de6d84cuda3std6ranges3__45__cpo6cbeginE[1];
.global .align 1 .b8 _ZN34_INTERNAL_e8a25ec7_4_k_cu_9f5de6d84cuda3std6ranges3__45__cpo4cendE[1];
.global .align 1 .b8 _ZN34_INTERNAL_e8a25ec7_4_k_cu_9f5de6d84cuda3std6ranges3__45__cpo7advanceE[1];
.global .align 1 .b8 _ZN34_INTERNAL_e8a25ec7_4_k_cu_9f5de6d84cuda3std6ranges3__45__cpo9iter_swapE[1];
.global .align 1 .b8 _ZN34_INTERNAL_e8a25ec7_4_k_cu_9f5de6d84cuda3std6ranges3__45__cpo4nextE[1];
.global .align 1 .b8 _ZN34_INTERNAL_e8a25ec7_4_k_cu_9f5de6d84cuda3std6ranges3__45__cpo4prevE[1];
.global .align 1 .b8 _ZN34_INTERNAL_e8a25ec7_4_k_cu_9f5de6d84cuda3std6ranges3__45__cpo4dataE[1];
.global .align 1 .b8 _ZN34_INTERNAL_e8a25ec7_4_k_cu_9f5de6d84cuda3std6ranges3__45__cpo5cdataE[1];
.global .align 1 .b8 _ZN34_INTERNAL_e8a25ec7_4_k_cu_9f5de6d84cuda3std6ranges3__45__cpo4sizeE[1];
.global .align 1 .b8 _ZN34_INTERNAL_e8a25ec7_4_k_cu_9f5de6d84cuda3std6ranges3__45__cpo5ssizeE[1];
.global .align 1 .b8 _ZN34_INTERNAL_e8a25ec7_4_k_cu_9f5de6d84cuda3std6ranges3__45__cpo8distanceE[1];
.global .align 1 .b8 _ZN34_INTERNAL_e8a25ec7_4_k_cu_9f5de6d86thrust24THRUST_300001_SM_1000_NS6system6detail10sequential3seqE[1];
.global .align 1 .b8 _ZN34_INTERNAL_e8a25ec7_4_k_cu_9f5de6d86thrust24THRUST_300001_SM_1000_NS12placeholders2_1E[1];
.global .align 1 .b8 _ZN34_INTERNAL_e8a25ec7_4_k_cu_9f5de6d86thrust24THRUST_300001_SM_1000_NS12placeholders2_2E[1];
.global .align 1 .b8 _ZN34_INTERNAL_e8a25ec7_4_k_cu_9f5de6d86thrust24THRUST_300001_SM_1000_NS12placeholders2_3E[1];
.global .align 1 .b8 _ZN34_INTERNAL_e8a25ec7_4_k_cu_9f5de6d86thrust24THRUST_300001_SM_1000_NS12placeholders2_4E[1];
.global .align 1 .b8 _ZN34_INTERNAL_e8a25ec7_4_k_cu_9f5de6d86thrust24THRUST_300001_SM_1000_NS12placeholders2_5E[1];
.global .align 1 .b8 _ZN34_INTERNAL_e8a25ec7_4_k_cu_9f5de6d86thrust24THRUST_300001_SM_1000_NS12placeholders2_6E[1];
.global .align 1 .b8 _ZN34_INTERNAL_e8a25ec7_4_k_cu_9f5de6d86thrust24THRUST_300001_SM_1000_NS12placeholders2_7E[1];
.global .align 1 .b8 _ZN34_INTERNAL_e8a25ec7_4_k_cu_9f5de6d86thrust24THRUST_300001_SM_1000_NS12placeholders2_8E[1];
.global .align 1 .b8 _ZN34_INTERNAL_e8a25ec7_4_k_cu_9f5de6d86thrust24THRUST_300001_SM_1000_NS12placeholders2_9E[1];
.global .align 1 .b8 _ZN34_INTERNAL_e8a25ec7_4_k_cu_9f5de6d86thrust24THRUST_300001_SM_1000_NS12placeholders3_10E[1];

.visible .entry _Z19setup_curand_statesP17curandStateXORWOWmi(
	.param .u64 .ptr .align 1 _Z19setup_curand_statesP17curandStateXORWOWmi_param_0,
	.param .u64 _Z19setup_curand_statesP17curandStateXORWOWmi_param_1,
	.param .u32 _Z19setup_curand_statesP17curandStateXORWOWmi_param_2
)
{
	.reg .pred 	%p<25>;
	.reg .b32 	%r<414>;
	.reg .b64 	%rd<19>;

	ld.param.u64 	%rd8, [_Z19setup_curand_statesP17curandStateXORWOWmi_param_0];
	ld.param.u64 	%rd9, [_Z19setup_curand_statesP17curandStateXORWOWmi_param_1];
	ld.param.u32 	%r183, [_Z19setup_curand_statesP17curandStateXORWOWmi_param_2];
	mov.u32 	%r184, %tid.x;
	mov.u32 	%r185, %ctaid.x;
	mov.u32 	%r186, %ntid.x;
	mad.lo.s32 	%r1, %r185, %r186, %r184;
	setp.ge.s32 	%p1, %r1, %r183;
	@%p1 bra 	$L__BB0_44;
	cvta.to.global.u64 	%rd10, %rd8;
	cvt.s64.s32 	%rd18, %r1;
	mul.wide.s32 	%rd11, %r1, 48;
	add.s64 	%rd2, %rd10, %rd11;
	cvt.u32.u64 	%r187, %rd9;
	xor.b32  	%r188, %r187, -1429050551;
	mul.lo.s32 	%r189, %r188, 1099087573;
	{ .reg .b32 tmp; mov.b64 {tmp, %r190}, %rd9; }
	xor.b32  	%r191, %r190, -136515619;
	mul.lo.s32 	%r192, %r191, -1703105765;
	add.s32 	%r193, %r189, %r192;
	add.s32 	%r194, %r193, 6615241;
	add.s32 	%r195, %r189, 123456789;
	st.global.v2.u32 	[%rd2], {%r194, %r195};
	xor.b32  	%r196, %r189, 362436069;
	add.s32 	%r197, %r192, 521288629;
	st.global.v2.u32 	[%rd2+8], {%r196, %r197};
	xor.b32  	%r198, %r192, 88675123;
	add.s32 	%r199, %r189, 5783321;
	st.global.v2.u32 	[%rd2+16], {%r198, %r199};
	setp.eq.s32 	%p2, %r1, 0;
	@%p2 bra 	$L__BB0_43;
	mov.b32 	%r320, 0;
$L__BB0_3:
	and.b64  	%rd4, %rd18, 3;
	setp.eq.s64 	%p3, %rd4, 0;
	@%p3 bra 	$L__BB0_42;
	mul.wide.u32 	%rd12, %r320, 3200;
	mov.u64 	%rd13, precalc_xorwow_matrix;
	add.s64 	%rd5, %rd13, %rd12;
	cvt.u32.u64 	%r3, %rd4;
	mov.b32 	%r321, 0;
$L__BB0_5:
	mov.b32 	%r334, 0;
	mov.u32 	%r335, %r334;
	mov.u32 	%r336, %r334;
	mov.u32 	%r337, %r334;
	mov.u32 	%r338, %r334;
	mov.u32 	%r327, %r334;
$L__BB0_6:
	mul.wide.u32 	%rd14, %r327, 4;
	add.s64 	%rd15, %rd2, %rd14;
	ld.global.u32 	%r11, [%rd15+4];
	shl.b32 	%r12, %r327, 5;
	mov.b32 	%r333, 0;
$L__BB0_7:
	.pragma "nounroll";
	shr.u32 	%r204, %r11, %r333;
	and.b32  	%r205, %r204, 1;
	setp.eq.b32 	%p4, %r205, 1;
	not.pred 	%p5, %p4;
	add.s32 	%r206, %r12, %r333;
	mul.lo.s32 	%r207, %r206, 5;
	mul.wide.u32 	%rd16, %r207, 4;
	add.s64 	%rd6, %rd5, %rd16;
	@%p5 bra 	$L__BB0_9;
	ld.global.u32 	%r208, [%rd6];
	xor.b32  	%r338, %r338, %r208;
	ld.global.u32 	%r209, [%rd6+4];
	xor.b32  	%r337, %r337, %r209;
	ld.global.u32 	%r210, [%rd6+8];
	xor.b32  	%r336, %r336, %r210;
	ld.global.u32 	%r211, [%rd6+12];
	xor.b32  	%r335, %r335, %r211;
	ld.global.u32 	%r212, [%rd6+16];
	xor.b32  	%r334, %r334, %r212;
$L__BB0_9:
	and.b32  	%r214, %r204, 2;
	setp.eq.s32 	%p6, %r214, 0;
	@%p6 bra 	$L__BB0_11;
	ld.global.u32 	%r215, [%rd6+20];
	xor.b32  	%r338, %r338, %r215;
	ld.global.u32 	%r216, [%rd6+24];
	xor.b32  	%r337, %r337, %r216;
	ld.global.u32 	%r217, [%rd6+28];
	xor.b32  	%r336, %r336, %r217;
	ld.global.u32 	%r218, [%rd6+32];
	xor.b32  	%r335, %r335, %r218;
	ld.global.u32 	%r219, [%rd6+36];
	xor.b32  	%r334, %r334, %r219;
$L__BB0_11:
	and.b32  	%r221, %r204, 4;
	setp.eq.s32 	%p7, %r221, 0;
	@%p7 bra 	$L__BB0_13;
	ld.global.u32 	%r222, [%rd6+40];
	xor.b32  	%r338, %r338, %r222;
	ld.global.u32 	%r223, [%rd6+44];
	xor.b32  	%r337, %r337, %r223;
	ld.global.u32 	%r224, [%rd6+48];
	xor.b32  	%r336, %r336, %r224;
	ld.global.u32 	%r225, [%rd6+52];
	xor.b32  	%r335, %r335, %r225;
	ld.global.u32 	%r226, [%rd6+56];
	xor.b32  	%r334, %r334, %r226;
$L__BB0_13:
	and.b32  	%r228, %r204, 8;
	setp.eq.s32 	%p8, %r228, 0;
	@%p8 bra 	$L__BB0_15;
	ld.global.u32 	%r229, [%rd6+60];
	xor.b32  	%r338, %r338, %r229;
	ld.global.u32 	%r230, [%rd6+64];
	xor.b32  	%r337, %r337, %r230;
	ld.global.u32 	%r231, [%rd6+68];
	xor.b32  	%r336, %r336, %r231;
	ld.global.u32 	%r232, [%rd6+72];
	xor.b32  	%r335, %r335, %r232;
	ld.global.u32 	%r233, [%rd6+76];
	xor.b32  	%r334, %r334, %r233;
$L__BB0_15:
	and.b32  	%r235, %r204, 16;
	setp.eq.s32 	%p9, %r235, 0;
	@%p9 bra 	$L__BB0_17;
	ld.global.u32 	%r236, [%rd6+80];
	xor.b32  	%r338, %r338, %r236;
	ld.global.u32 	%r237, [%rd6+84];
	xor.b32  	%r337, %r337, %r237;
	ld.global.u32 	%r238, [%rd6+88];
	xor.b32  	%r336, %r336, %r238;
	ld.global.u32 	%r239, [%rd6+92];
	xor.b32  	%r335, %r335, %r239;
	ld.global.u32 	%r240, [%rd6+96];
	xor.b32  	%r334, %r334, %r240;
$L__BB0_17:
	and.b32  	%r242, %r204, 32;
	setp.eq.s32 	%p10, %r242, 0;
	@%p10 bra 	$L__BB0_19;
	ld.global.u32 	%r243, [%rd6+100];
	xor.b32  	%r338, %r338, %r243;
	ld.global.u32 	%r244, [%rd6+104];
	xor.b32  	%r337, %r337, %r244;
	ld.global.u32 	%r245, [%rd6+108];
	xor.b32  	%r336, %r336, %r245;
	ld.global.u32 	%r246, [%rd6+112];
	xor.b32  	%r335, %r335, %r246;
	ld.global.u32 	%r247, [%rd6+116];
	xor.b32  	%r334, %r334, %r247;
$L__BB0_19:
	and.b32  	%r249, %r204, 64;
	setp.eq.s32 	%p11, %r249, 0;
	@%p11 bra 	$L__BB0_21;
	ld.global.u32 	%r250, [%rd6+120];
	xor.b32  	%r338, %r338, %r250;
	ld.global.u32 	%r251, [%rd6+124];
	xor.b32  	%r337, %r337, %r251;
	ld.global.u32 	%r252, [%rd6+128];
	xor.b32  	%r336, %r336, %r252;
	ld.global.u32 	%r253, [%rd6+132];
	xor.b32  	%r335, %r335, %r253;
	ld.global.u32 	%r254, [%rd6+136];
	xor.b32  	%r334, %r334, %r254;
$L__BB0_21:
	and.b32  	%r256, %r204, 128;
	setp.eq.s32 	%p12, %r256, 0;
	@%p12 bra 	$L__BB0_23;
	ld.global.u32 	%r257, [%rd6+140];
	xor.b32  	%r338, %r338, %r257;
	ld.global.u32 	%r258, [%rd6+144];
	xor.b32  	%r337, %r337, %r258;
	ld.global.u32 	%r259, [%rd6+148];
	xor.b32  	%r336, %r336, %r259;
	ld.global.u32 	%r260, [%rd6+152];
	xor.b32  	%r335, %r335, %r260;
	ld.global.u32 	%r261, [%rd6+156];
	xor.b32  	%r334, %r334, %r261;
$L__BB0_23:
	and.b32  	%r263, %r204, 256;
	setp.eq.s32 	%p13, %r263, 0;
	@%p13 bra 	$L__BB0_25;
	ld.global.u32 	%r264, [%rd6+160];
	xor.b32  	%r338, %r338, %r264;
	ld.global.u32 	%r265, [%rd6+164];
	xor.b32  	%r337, %r337, %r265;
	ld.global.u32 	%r266, [%rd6+168];
	xor.b32  	%r336, %r336, %r266;
	ld.global.u32 	%r267, [%rd6+172];
	xor.b32  	%r335, %r335, %r267;
	ld.global.u32 	%r268, [%rd6+176];
	xor.b32  	%r334, %r334, %r268;
$L__BB0_25:
	and.b32  	%r270, %r204, 512;
	setp.eq.s32 	%p14, %r270, 0;
	@%p14 bra 	$L__BB0_27;
	ld.global.u32 	%r271, [%rd6+180];
	xor.b32  	%r338, %r338, %r271;
	ld.global.u32 	%r272, [%rd6+184];
	xor.b32  	%r337, %r337, %r272;
	ld.global.u32 	%r273, [%rd6+188];
	xor.b32  	%r336, %r336, %r273;
	ld.global.u32 	%r274, [%rd6+192];
	xor.b32  	%r335, %r335, %r274;
	ld.global.u32 	%r275, [%rd6+196];
	xor.b32  	%r334, %r334, %r275;
$L__BB0_27:
	and.b32  	%r277, %r204, 1024;
	setp.eq.s32 	%p15, %r277, 0;
	@%p15 bra 	$L__BB0_29;
	ld.global.u32 	%r278, [%rd6+200];
	xor.b32  	%r338, %r338, %r278;
	ld.global.u32 	%r279, [%rd6+204];
	xor.b32  	%r337, %r337, %r279;
	ld.global.u32 	%r280, [%rd6+208];
	xor.b32  	%r336, %r336, %r280;
	ld.global.u32 	%r281, [%rd6+212];
	xor.b32  	%r335, %r335, %r281;
	ld.global.u32 	%r282, [%rd6+216];
	xor.b32  	%r334, %r334, %r282;
$L__BB0_29:
	and.b32  	%r284, %r204, 2048;
	setp.eq.s32 	%p16, %r284, 0;
	@%p16 bra 	$L__BB0_31;
	ld.global.u32 	%r285, [%rd6+220];
	xor.b32  	%r338, %r338, %r285;
	ld.global.u32 	%r286, [%rd6+224];
	xor.b32  	%r337, %r337, %r286;
	ld.global.u32 	%r287, [%rd6+228];
	xor.b32  	%r336, %r336, %r287;
	ld.global.u32 	%r288, [%rd6+232];
	xor.b32  	%r335, %r335, %r288;
	ld.global.u32 	%r289, [%rd6+236];
	xor.b32  	%r334, %r334, %r289;
$L__BB0_31:
	and.b32  	%r291, %r204, 4096;
	setp.eq.s32 	%p17, %r291, 0;
	@%p17 bra 	$L__BB0_33;
	ld.global.u32 	%r292, [%rd6+240];
	xor.b32  	%r338, %r338, %r292;
	ld.global.u32 	%r293, [%rd6+244];
	xor.b32  	%r337, %r337, %r293;
	ld.global.u32 	%r294, [%rd6+248];
	xor.b32  	%r336, %r336, %r294;
	ld.global.u32 	%r295, [%rd6+252];
	xor.b32  	%r335, %r335, %r295;
	ld.global.u32 	%r296, [%rd6+256];
	xor.b32  	%r334, %r334, %r296;
$L__BB0_33:
	and.b32  	%r298, %r204, 8192;
	setp.eq.s32 	%p18, %r298, 0;
	@%p18 bra 	$L__BB0_35;
	ld.global.u32 	%r299, [%rd6+260];
	xor.b32  	%r338, %r338, %r299;
	ld.global.u32 	%r300, [%rd6+264];
	xor.b32  	%r337, %r337, %r300;
	ld.global.u32 	%r301, [%rd6+268];
	xor.b32  	%r336, %r336, %r301;
	ld.global.u32 	%r302, [%rd6+272];
	xor.b32  	%r335, %r335, %r302;
	ld.global.u32 	%r303, [%rd6+276];
	xor.b32  	%r334, %r334, %r303;
$L__BB0_35:
	and.b32  	%r305, %r204, 16384;
	setp.eq.s32 	%p19, %r305, 0;
	@%p19 bra 	$L__BB0_37;
	ld.global.u32 	%r306, [%rd6+280];
	xor.b32  	%r338, %r338, %r306;
	ld.global.u32 	%r307, [%rd6+284];
	xor.b32  	%r337, %r337, %r307;
	ld.global.u32 	%r308, [%rd6+288];
	xor.b32  	%r336, %r336, %r308;
	ld.global.u32 	%r309, [%rd6+292];
	xor.b32  	%r335, %r335, %r309;
	ld.global.u32 	%r310, [%rd6+296];
	xor.b32  	%r334, %r334, %r310;
$L__BB0_37:
	and.b32  	%r312, %r204, 32768;
	setp.eq.s32 	%p20, %r312, 0;
	@%p20 bra 	$L__BB0_39;
	ld.global.u32 	%r313, [%rd6+300];
	xor.b32  	%r338, %r338, %r313;
	ld.global.u32 	%r314, [%rd6+304];
	xor.b32  	%r337, %r337, %r314;
	ld.global.u32 	%r315, [%rd6+308];
	xor.b32  	%r336, %r336, %r315;
	ld.global.u32 	%r316, [%rd6+312];
	xor.b32  	%r335, %r335, %r316;
	ld.global.u32 	%r317, [%rd6+316];
	xor.b32  	%r334, %r334, %r317;
$L__BB0_39:
	add.s32 	%r333, %r333, 16;
	setp.ne.s32 	%p21, %r333, 32;
	@%p21 bra 	$L__BB0_7;
	mad.lo.s32 	%r318, %r327, -31, %r12;
	add.s32 	%r327, %r318, 1;
	setp.ne.s32 	%p22, %r327, 5;
	@%p22 bra 	$L__BB0_6;
	st.global.u32 	[%rd2+4], %r338;
	st.global.u32 	[%rd2+8], %r337;
	st.global.u32 	[%rd2+12], %r336;
	st.global.u32 	[%rd2+16], %r335;
	st.global.u32 	[%rd2+20], %r334;
	add.s32 	%r321, %r321, 1;
	setp.lt.u32 	%p23, %r321, %r3;
	@%p23 bra 	$L__BB0_5;
$L__BB0_42:
	shr.u64 	%rd7, %rd18, 2;
	add.s32 	%r320, %r320, 1;
	setp.gt.u64 	%p24, %rd18, 3;
	mov.u64 	%rd18, %rd7;
	@%p24 bra 	$L__BB0_3;
$L__BB0_43:
	mov.b32 	%r319, 0;
	st.global.v2.u32 	[%rd2+24], {%r319, %r319};
	st.global.u32 	[%rd2+32], %r319;
	mov.b64 	%rd17, 0;
	st.global.u64 	[%rd2+40], %rd17;
$L__BB0_44:
	ret;

}
	// .globl	_Z17compute_distancesPfS_S_iii
.visible .entry _Z17compute_distancesPfS_S_iii(
	.param .u64 .ptr .align 1 _Z17compute_distancesPfS_S_iii_param_0,
	.param .u64 .ptr .align 1 _Z17compute_distancesPfS_S_iii_param_1,
	.param .u64 .ptr .align 1 _Z17compute_distancesPfS_S_iii_param_2,
	.param .u32 _Z17compute_distancesPfS_S_iii_param_3,
	.param .u32 _Z17compute_distancesPfS_S_iii_param_4,
	.param .u32 _Z17compute_distancesPfS_S_iii_param_5
)
{
	.reg .pred 	%p<11>;
	.reg .b32 	%r<43>;
	.reg .b32 	%f<83>;
	.reg .b64 	%rd<27>;

	ld.param.u64 	%rd6, [_Z17compute_distancesPfS_S_iii_param_0];
	ld.param.u64 	%rd7, [_Z17compute_distancesPfS_S_iii_param_1];
	ld.param.u64 	%rd5, [_Z17compute_distancesPfS_S_iii_param_2];
	ld.param.u32 	%r21, [_Z17compute_distancesPfS_S_iii_param_3];
	ld.param.u32 	%r19, [_Z17compute_distancesPfS_S_iii_param_4];
	ld.param.u32 	%r20, [_Z17compute_distancesPfS_S_iii_param_5];
	cvta.to.global.u64 	%rd1, %rd7;
	cvta.to.global.u64 	%rd2, %rd6;
	mov.u32 	%r22, %ctaid.x;
	mov.u32 	%r23, %ntid.x;
	mov.u32 	%r24, %tid.x;
	mad.lo.s32 	%r1, %r22, %r23, %r24;
	mul.lo.s32 	%r25, %r20, %r21;
	setp.ge.s32 	%p1, %r1, %r25;
	@%p1 bra 	$L__BB1_14;
	setp.lt.s32 	%p2, %r19, 1;
	mov.f32 	%f82, 0f00000000;
	@%p2 bra 	$L__BB1_13;
	div.s32 	%r27, %r1, %r20;
	mul.lo.s32 	%r2, %r27, %r19;
	mul.lo.s32 	%r28, %r27, %r20;
	sub.s32 	%r29, %r1, %r28;
	mul.lo.s32 	%r3, %r29, %r19;
	and.b32  	%r4, %r19, 7;
	setp.lt.u32 	%p3, %r19, 8;
	mov.f32 	%f82, 0f00000000;
	mov.b32 	%r41, 0;
	@%p3 bra 	$L__BB1_5;
	and.b32  	%r41, %r19, 2147483640;
	neg.s32 	%r39, %r41;
	add.s64 	%rd3, %rd2, 16;
	add.s64 	%rd4, %rd1, 16;
	mov.f32 	%f82, 0f00000000;
	mov.u32 	%r37, %r3;
	mov.u32 	%r38, %r2;
$L__BB1_4:
	.pragma "nounroll";
	mul.wide.s32 	%rd8, %r38, 4;
	add.s64 	%rd9, %rd3, %rd8;
	mul.wide.s32 	%rd10, %r37, 4;
	add.s64 	%rd11, %rd4, %rd10;
	ld.global.f32 	%f17, [%rd9+-16];
	ld.global.f32 	%f18, [%rd11+-16];
	sub.f32 	%f19, %f17, %f18;
	fma.rn.f32 	%f20, %f19, %f19, %f82;
	ld.global.f32 	%f21, [%rd9+-12];
	ld.global.f32 	%f22, [%rd11+-12];
	sub.f32 	%f23, %f21, %f22;
	fma.rn.f32 	%f24, %f23, %f23, %f20;
	ld.global.f32 	%f25, [%rd9+-8];
	ld.global.f32 	%f26, [%rd11+-8];
	sub.f32 	%f27, %f25, %f26;
	fma.rn.f32 	%f28, %f27, %f27, %f24;
	ld.global.f32 	%f29, [%rd9+-4];
	ld.global.f32 	%f30, [%rd11+-4];
	sub.f32 	%f31, %f29, %f30;
	fma.rn.f32 	%f32, %f31, %f31, %f28;
	ld.global.f32 	%f33, [%rd9];
	ld.global.f32 	%f34, [%rd11];
	sub.f32 	%f35, %f33, %f34;
	fma.rn.f32 	%f36, %f35, %f35, %f32;
	ld.global.f32 	%f37, [%rd9+4];
	ld.global.f32 	%f38, [%rd11+4];
	sub.f32 	%f39, %f37, %f38;
	fma.rn.f32 	%f40, %f39, %f39, %f36;
	ld.global.f32 	%f41, [%rd9+8];
	ld.global.f32 	%f42, [%rd11+8];
	sub.f32 	%f43, %f41, %f42;
	fma.rn.f32 	%f44, %f43, %f43, %f40;
	ld.global.f32 	%f45, [%rd9+12];
	ld.global.f32 	%f46, [%rd11+12];
	sub.f32 	%f47, %f45, %f46;
	fma.rn.f32 	%f82, %f47, %f47, %f44;
	add.s32 	%r39, %r39, 8;
	add.s32 	%r38, %r38, 8;
	add.s32 	%r37, %r37, 8;
	setp.ne.s32 	%p4, %r39, 0;
	@%p4 bra 	$L__BB1_4;
$L__BB1_5:
	setp.eq.s32 	%p5, %r4, 0;
	@%p5 bra 	$L__BB1_13;
	and.b32  	%r14, %r19, 3;
	setp.lt.u32 	%p6, %r4, 4;
	@%p6 bra 	$L__BB1_8;
	add.s32 	%r30, %r41, %r2;
	mul.wide.s32 	%rd12, %r30, 4;
	add.s64 	%rd13, %rd2, %rd12;
	ld.global.f32 	%f49, [%rd13];
	add.s32 	%r31, %r41, %r3;
	mul.wide.s32 	%rd14, %r31, 4;
	add.s64 	%rd15, %rd1, %rd14;
	ld.global.f32 	%f50, [%rd15];
	sub.f32 	%f51, %f49, %f50;
	fma.rn.f32 	%f52, %f51, %f51, %f82;
	ld.global.f32 	%f53, [%rd13+4];
	ld.global.f32 	%f54, [%rd15+4];
	sub.f32 	%f55, %f53, %f54;
	fma.rn.f32 	%f56, %f55, %f55, %f52;
	ld.global.f32 	%f57, [%rd13+8];
	ld.global.f32 	%f58, [%rd15+8];
	sub.f32 	%f59, %f57, %f58;
	fma.rn.f32 	%f60, %f59, %f59, %f56;
	ld.global.f32 	%f61, [%rd13+12];
	ld.global.f32 	%f62, [%rd15+12];
	sub.f32 	%f63, %f61, %f62;
	fma.rn.f32 	%f82, %f63, %f63, %f60;
	add.s32 	%r41, %r41, 4;
$L__BB1_8:
	setp.eq.s32 	%p7, %r14, 0;
	@%p7 bra 	$L__BB1_13;
	setp.eq.s32 	%p8, %r14, 1;
	@%p8 bra 	$L__BB1_11;
	add.s32 	%r32, %r41, %r2;
	mul.wide.s32 	%rd16, %r32, 4;
	add.s64 	%rd17, %rd2, %rd16;
	ld.global.f32 	%f65, [%rd17];
	add.s32 	%r33, %r41, %r3;
	mul.wide.s32 	%rd18, %r33, 4;
	add.s64 	%rd19, %rd1, %rd18;
	ld.global.f32 	%f66, [%rd19];
	sub.f32 	%f67, %f65, %f66;
	fma.rn.f32 	%f68, %f67, %f67, %f82;
	ld.global.f32 	%f69, [%rd17+4];
	ld.global.f32 	%f70, [%rd19+4];
	sub.f32 	%f71, %f69, %f70;
	fma.rn.f32 	%f82, %f71, %f71, %f68;
	add.s32 	%r41, %r41, 2;
$L__BB1_11:
	and.b32  	%r34, %r19, 1;
	setp.eq.b32 	%p9, %r34, 1;
	not.pred 	%p10, %p9;
	@%p10 bra 	$L__BB1_13;
	add.s32 	%r35, %r41, %r2;
	mul.wide.s32 	%rd20, %r35, 4;
	add.s64 	%rd21, %rd2, %rd20;
	ld.global.f32 	%f72, [%rd21];
	add.s32 	%r36, %r41, %r3;
	mul.wide.s32 	%rd22, %r36, 4;
	add.s64 	%rd23, %rd1, %rd22;
	ld.global.f32 	%f73, [%rd23];
	sub.f32 	%f74, %f72, %f73;
	fma.rn.f32 	%f82, %f74, %f74, %f82;
$L__BB1_13:
	cvta.to.global.u64 	%rd24, %rd5;
	mul.wide.s32 	%rd25, %r1, 4;
	add.s64 	%rd26, %rd24, %rd25;
	st.global.f32 	[%rd26], %f82;
$L__BB1_14:
	ret;

}
	// .globl	_Z21compute_distances_kmpPfS_Piiiii
.visible .entry _Z21compute_distances_kmpPfS_Piiiii(
	.param .u64 .ptr .align 1 _Z21compute_distances_kmpPfS_Piiiii_param_0,
	.param .u64 .ptr .align 1 _Z21compute_distances_kmpPfS_Piiiii_param_1,
	.param .u64 .ptr .align 1 _Z21compute_distances_kmpPfS_Piiiii_param_2,
	.param .u32 _Z21compute_distances_kmpPfS_Piiiii_param_3,
	.param .u32 _Z21compute_distances_kmpPfS_Piiiii_param_4,
	.param .u32 _Z21compute_distances_kmpPfS_Piiiii_param_5,
	.param .u32 _Z21compute_distances_kmpPfS_Piiiii_param_6
)
{
	.reg .pred 	%p<11>;
	.reg .b32 	%r<46>;
	.reg .b32 	%f<83>;
	.reg .b64 	%rd<28>;

	ld.param.u64 	%rd6, [_Z21compute_distances_kmpPfS_Piiiii_param_0];
	ld.param.u64 	%rd4, [_Z21compute_distances_kmpPfS_Piiiii_param_1];
	ld.param.u64 	%rd5, [_Z21compute_distances_kmpPfS_Piiiii_param_2];
	ld.param.u32 	%r24, [_Z21compute_distances_kmpPfS_Piiiii_param_3];
	ld.param.u32 	%r21, [_Z21compute_distances_kmpPfS_Piiiii_param_4];
	ld.param.u32 	%r22, [_Z21compute_distances_kmpPfS_Piiiii_param_5];
	ld.param.u32 	%r23, [_Z21compute_distances_kmpPfS_Piiiii_param_6];
	cvta.to.global.u64 	%rd1, %rd6;
	mov.u32 	%r25, %ctaid.x;
	mov.u32 	%r26, %ntid.x;
	mov.u32 	%r27, %tid.x;
	mad.lo.s32 	%r1, %r25, %r26, %r27;
	mul.lo.s32 	%r28, %r22, %r24;
	setp.ge.s32 	%p1, %r1, %r28;
	@%p1 bra 	$L__BB2_14;
	cvta.to.global.u64 	%rd2, %rd5;
	div.s32 	%r2, %r1, %r22;
	mul.lo.s32 	%r29, %r2, %r22;
	sub.s32 	%r3, %r1, %r29;
	setp.lt.s32 	%p2, %r21, 1;
	mov.f32 	%f82, 0f00000000;
	@%p2 bra 	$L__BB2_13;
	mul.wide.s32 	%rd7, %r3, 4;
	add.s64 	%rd8, %rd2, %rd7;
	ld.global.u32 	%r31, [%rd8];
	mul.lo.s32 	%r4, %r2, %r21;
	mul.lo.s32 	%r5, %r31, %r21;
	and.b32  	%r6, %r21, 7;
	setp.lt.u32 	%p3, %r21, 8;
	mov.f32 	%f82, 0f00000000;
	mov.b32 	%r44, 0;
	@%p3 bra 	$L__BB2_5;
	and.b32  	%r44, %r21, 2147483640;
	neg.s32 	%r42, %r44;
	add.s64 	%rd3, %rd1, 16;
	mov.f32 	%f82, 0f00000000;
	mov.u32 	%r40, %r5;
	mov.u32 	%r41, %r4;
$L__BB2_4:
	.pragma "nounroll";
	mul.wide.s32 	%rd9, %r41, 4;
	add.s64 	%rd10, %rd3, %rd9;
	mul.wide.s32 	%rd11, %r40, 4;
	add.s64 	%rd12, %rd3, %rd11;
	ld.global.f32 	%f17, [%rd10+-16];
	ld.global.f32 	%f18, [%rd12+-16];
	sub.f32 	%f19, %f17, %f18;
	fma.rn.f32 	%f20, %f19, %f19, %f82;
	ld.global.f32 	%f21, [%rd10+-12];
	ld.global.f32 	%f22, [%rd12+-12];
	sub.f32 	%f23, %f21, %f22;
	fma.rn.f32 	%f24, %f23, %f23, %f20;
	ld.global.f32 	%f25, [%rd10+-8];
	ld.global.f32 	%f26, [%rd12+-8];
	sub.f32 	%f27, %f25, %f26;
	fma.rn.f32 	%f28, %f27, %f27, %f24;
	ld.global.f32 	%f29, [%rd10+-4];
	ld.global.f32 	%f30, [%rd12+-4];
	sub.f32 	%f31, %f29, %f30;
	fma.rn.f32 	%f32, %f31, %f31, %f28;
	ld.global.f32 	%f33, [%rd10];
	ld.global.f32 	%f34, [%rd12];
	sub.f32 	%f35, %f33, %f34;
	fma.rn.f32 	%f36, %f35, %f35, %f32;
	ld.global.f32 	%f37, [%rd10+4];
	ld.global.f32 	%f38, [%rd12+4];
	sub.f32 	%f39, %f37, %f38;
	fma.rn.f32 	%f40, %f39, %f39, %f36;
	ld.global.f32 	%f41, [%rd10+8];
	ld.global.f32 	%f42, [%rd12+8];
	sub.f32 	%f43, %f41, %f42;
	fma.rn.f32 	%f44, %f43, %f43, %f40;
	ld.global.f32 	%f45, [%rd10+12];
	ld.global.f32 	%f46, [%rd12+12];
	sub.f32 	%f47, %f45, %f46;
	fma.rn.f32 	%f82, %f47, %f47, %f44;
	add.s32 	%r42, %r42, 8;
	add.s32 	%r41, %r41, 8;
	add.s32 	%r40, %r40, 8;
	setp.ne.s32 	%p4, %r42, 0;
	@%p4 bra 	$L__BB2_4;
$L__BB2_5:
	setp.eq.s32 	%p5, %r6, 0;
	@%p5 bra 	$L__BB2_13;
	and.b32  	%r16, %r21, 3;
	setp.lt.u32 	%p6, %r6, 4;
	@%p6 bra 	$L__BB2_8;
	add.s32 	%r32, %r44, %r4;
	mul.wide.s32 	%rd13, %r32, 4;
	add.s64 	%rd14, %rd1, %rd13;
	ld.global.f32 	%f49, [%rd14];
	add.s32 	%r33, %r44, %r5;
	mul.wide.s32 	%rd15, %r33, 4;
	add.s64 	%rd16, %rd1, %rd15;
	ld.global.f32 	%f50, [%rd16];
	sub.f32 	%f51, %f49, %f50;
	fma.rn.f32 	%f52, %f51, %f51, %f82;
	ld.global.f32 	%f53, [%rd14+4];
	ld.global.f32 	%f54, [%rd16+4];
	sub.f32 	%f55, %f53, %f54;
	fma.rn.f32 	%f56, %f55, %f55, %f52;
	ld.global.f32 	%f57, [%rd14+8];
	ld.global.f32 	%f58, [%rd16+8];
	sub.f32 	%f59, %f57, %f58;
	fma.rn.f32 	%f60, %f59, %f59, %f56;
	ld.global.f32 	%f61, [%rd14+12];
	ld.global.f32 	%f62, [%rd16+12];
	sub.f32 	%f63, %f61, %f62;
	fma.rn.f32 	%f82, %f63, %f63, %f60;
	add.s32 	%r44, %r44, 4;
$L__BB2_8:
	setp.eq.s32 	%p7, %r16, 0;
	@%p7 bra 	$L__BB2_13;
	setp.eq.s32 	%p8, %r16, 1;
	@%p8 bra 	$L__BB2_11;
	add.s32 	%r34, %r44, %r4;
	mul.wide.s32 	%rd17, %r34, 4;
	add.s64 	%rd18, %rd1, %rd17;
	ld.global.f32 	%f65, [%rd18];
	add.s32 	%r35, %r44, %r5;
	mul.wide.s32 	%rd19, %r35, 4;
	add.s64 	%rd20, %rd1, %rd19;
	ld.global.f32 	%f66, [%rd20];
	sub.f32 	%f67, %f65, %f66;
	fma.rn.f32 	%f68, %f67, %f67, %f82;
	ld.global.f32 	%f69, [%rd18+4];
	ld.global.f32 	%f70, [%rd20+4];
	sub.f32 	%f71, %f69, %f70;
	fma.rn.f32 	%f82, %f71, %f71, %f68;
	add.s32 	%r44, %r44, 2;
$L__BB2_11:
	and.b32  	%r36, %r21, 1;
	setp.eq.b32 	%p9, %r36, 1;
	not.pred 	%p10, %p9;
	@%p10 bra 	$L__BB2_13;
	add.s32 	%r37, %r44, %r4;
	mul.wide.s32 	%rd21, %r37, 4;
	add.s64 	%rd22, %rd1, %rd21;
	ld.global.f32 	%f72, [%rd22];
	add.s32 	%r38, %r44, %r5;
	mul.wide.s32 	%rd23, %r38, 4;
	add.s64 	%rd24, %rd1, %rd23;
	ld.global.f32 	%f73, [%rd24];
	sub.f32 	%f74, %f72, %f73;
	fma.rn.f32 	%f82, %f74, %f74, %f82;
$L__BB2_13:
	mad.lo.s32 	%r39, %r2, %r23, %r3;
	cvta.to.global.u64 	%rd25, %rd4;
	mul.wide.s32 	%rd26, %r39, 4;
	add.s64 	%rd27, %rd25, %rd26;
	st.global.f32 	[%rd27], %f82;
$L__BB2_14:
	ret;

}
	// .globl	_Z15assign_clustersPfPiS_iii
.visible .entry _Z15assign_clustersPfPiS_iii(
	.param .u64 .ptr .align 1 _Z15assign_clustersPfPiS_iii_param_0,
	.param .u64 .ptr .align 1 _Z15assign_clustersPfPiS_iii_param_1,
	.param .u64 .ptr .align 1 _Z15assign_clustersPfPiS_iii_param_2,
	.param .u32 _Z15assign_clustersPfPiS_iii_param_3,
	.param .u32 _Z15assign_clustersPfPiS_iii_param_4,
	.param .u32 _Z15assign_clustersPfPiS_iii_param_5
)
{
	.reg .pred 	%p<40>;
	.reg .b32 	%r<113>;
	.reg .b32 	%f<81>;
	.reg .b64 	%rd<22>;

	ld.param.u64 	%rd4, [_Z15assign_clustersPfPiS_iii_param_0];
	ld.param.u64 	%rd5, [_Z15assign_clustersPfPiS_iii_param_1];
	ld.param.u64 	%rd6, [_Z15assign_clustersPfPiS_iii_param_2];
	ld.param.u32 	%r34, [_Z15assign_clustersPfPiS_iii_param_3];
	ld.param.u32 	%r36, [_Z15assign_clustersPfPiS_iii_param_4];
	ld.param.u32 	%r35, [_Z15assign_clustersPfPiS_iii_param_5];
	mov.u32 	%r37, %ctaid.x;
	mov.u32 	%r38, %ntid.x;
	mov.u32 	%r39, %tid.x;
	mad.lo.s32 	%r1, %r37, %r38, %r39;
	setp.ge.s32 	%p1, %r1, %r36;
	@%p1 bra 	$L__BB3_16;
	cvta.to.global.u64 	%rd1, %rd4;
	mul.lo.s32 	%r2, %r35, %r1;
	mul.wide.s32 	%rd7, %r2, 4;
	add.s64 	%rd2, %rd1, %rd7;
	ld.global.f32 	%f80, [%rd2];
	setp.lt.s32 	%p2, %r34, 2;
	mov.b32 	%r112, 0;
	@%p2 bra 	$L__BB3_15;
	add.s32 	%r3, %r34, -1;
	add.s32 	%r44, %r34, -2;
	and.b32  	%r4, %r3, 15;
	setp.lt.u32 	%p3, %r44, 15;
	mov.b32 	%r112, 0;
	mov.b32 	%r104, 1;
	@%p3 bra 	$L__BB3_6;
	and.b32  	%r5, %r3, -16;
	mov.b32 	%r98, 0;
	mov.u32 	%r112, %r98;
$L__BB3_4:
	.pragma "nounroll";
	add.s32 	%r46, %r98, 1;
	mul.wide.s32 	%rd8, %r46, 4;
	add.s64 	%rd9, %rd2, %rd8;
	ld.global.f32 	%f16, [%rd9];
	setp.lt.f32 	%p4, %f16, %f80;
	selp.f32 	%f17, %f16, %f80, %p4;
	selp.b32 	%r47, %r46, %r112, %p4;
	ld.global.f32 	%f18, [%rd9+4];
	setp.lt.f32 	%p5, %f18, %f17;
	selp.f32 	%f19, %f18, %f17, %p5;
	add.s32 	%r48, %r98, 2;
	selp.b32 	%r49, %r48, %r47, %p5;
	ld.global.f32 	%f20, [%rd9+8];
	setp.lt.f32 	%p6, %f20, %f19;
	selp.f32 	%f21, %f20, %f19, %p6;
	add.s32 	%r50, %r98, 3;
	selp.b32 	%r51, %r50, %r49, %p6;
	ld.global.f32 	%f22, [%rd9+12];
	setp.lt.f32 	%p7, %f22, %f21;
	selp.f32 	%f23, %f22, %f21, %p7;
	add.s32 	%r52, %r98, 4;
	selp.b32 	%r53, %r52, %r51, %p7;
	ld.global.f32 	%f24, [%rd9+16];
	setp.lt.f32 	%p8, %f24, %f23;
	selp.f32 	%f25, %f24, %f23, %p8;
	add.s32 	%r54, %r98, 5;
	selp.b32 	%r55, %r54, %r53, %p8;
	ld.global.f32 	%f26, [%rd9+20];
	setp.lt.f32 	%p9, %f26, %f25;
	selp.f32 	%f27, %f26, %f25, %p9;
	add.s32 	%r56, %r98, 6;
	selp.b32 	%r57, %r56, %r55, %p9;
	ld.global.f32 	%f28, [%rd9+24];
	setp.lt.f32 	%p10, %f28, %f27;
	selp.f32 	%f29, %f28, %f27, %p10;
	add.s32 	%r58, %r98, 7;
	selp.b32 	%r59, %r58, %r57, %p10;
	ld.global.f32 	%f30, [%rd9+28];
	setp.lt.f32 	%p11, %f30, %f29;
	selp.f32 	%f31, %f30, %f29, %p11;
	add.s32 	%r60, %r98, 8;
	selp.b32 	%r61, %r60, %r59, %p11;
	ld.global.f32 	%f32, [%rd9+32];
	setp.lt.f32 	%p12, %f32, %f31;
	selp.f32 	%f33, %f32, %f31, %p12;
	add.s32 	%r62, %r98, 9;
	selp.b32 	%r63, %r62, %r61, %p12;
	ld.global.f32 	%f34, [%rd9+36];
	setp.lt.f32 	%p13, %f34, %f33;
	selp.f32 	%f35, %f34, %f33, %p13;
	add.s32 	%r64, %r98, 10;
	selp.b32 	%r65, %r64, %r63, %p13;
	ld.global.f32 	%f36, [%rd9+40];
	setp.lt.f32 	%p14, %f36, %f35;
	selp.f32 	%f37, %f36, %f35, %p14;
	add.s32 	%r66, %r98, 11;
	selp.b32 	%r67, %r66, %r65, %p14;
	ld.global.f32 	%f38, [%rd9+44];
	setp.lt.f32 	%p15, %f38, %f37;
	selp.f32 	%f39, %f38, %f37, %p15;
	add.s32 	%r68, %r98, 12;
	selp.b32 	%r69, %r68, %r67, %p15;
	ld.global.f32 	%f40, [%rd9+48];
	setp.lt.f32 	%p16, %f40, %f39;
	selp.f32 	%f41, %f40, %f39, %p16;
	add.s32 	%r70, %r98, 13;
	selp.b32 	%r71, %r70, %r69, %p16;
	ld.global.f32 	%f42, [%rd9+52];
	setp.lt.f32 	%p17, %f42, %f41;
	selp.f32 	%f43, %f42, %f41, %p17;
	add.s32 	%r72, %r98, 14;
	selp.b32 	%r73, %r72, %r71, %p17;
	ld.global.f32 	%f44, [%rd9+56];
	setp.lt.f32 	%p18, %f44, %f43;
	selp.f32 	%f45, %f44, %f43, %p18;
	add.s32 	%r74, %r98, 15;
	selp.b32 	%r75, %r74, %r73, %p18;
	ld.global.f32 	%f46, [%rd9+60];
	setp.lt.f32 	%p19, %f46, %f45;
	selp.f32 	%f80, %f46, %f45, %p19;
	add.s32 	%r98, %r98, 16;
	selp.b32 	%r112, %r98, %r75, %p19;
	setp.ne.s32 	%p20, %r98, %r5;
	@%p20 bra 	$L__BB3_4;
	add.s32 	%r104, %r98, 1;
$L__BB3_6:
	setp.eq.s32 	%p21, %r4, 0;
	@%p21 bra 	$L__BB3_15;
	and.b32  	%r14, %r3, 7;
	setp.lt.u32 	%p22, %r4, 8;
	@%p22 bra 	$L__BB3_9;
	mul.wide.s32 	%rd10, %r104, 4;
	add.s64 	%rd11, %rd2, %rd10;
	ld.global.f32 	%f48, [%rd11];
	setp.lt.f32 	%p23, %f48, %f80;
	selp.f32 	%f49, %f48, %f80, %p23;
	selp.b32 	%r77, %r104, %r112, %p23;
	add.s32 	%r78, %r104, 1;
	ld.global.f32 	%f50, [%rd11+4];
	setp.lt.f32 	%p24, %f50, %f49;
	selp.f32 	%f51, %f50, %f49, %p24;
	selp.b32 	%r79, %r78, %r77, %p24;
	add.s32 	%r80, %r104, 2;
	ld.global.f32 	%f52, [%rd11+8];
	setp.lt.f32 	%p25, %f52, %f51;
	selp.f32 	%f53, %f52, %f51, %p25;
	selp.b32 	%r81, %r80, %r79, %p25;
	add.s32 	%r82, %r104, 3;
	ld.global.f32 	%f54, [%rd11+12];
	setp.lt.f32 	%p26, %f54, %f53;
	selp.f32 	%f55, %f54, %f53, %p26;
	selp.b32 	%r83, %r82, %r81, %p26;
	add.s32 	%r84, %r104, 4;
	ld.global.f32 	%f56, [%rd11+16];
	setp.lt.f32 	%p27, %f56, %f55;
	selp.f32 	%f57, %f56, %f55, %p27;
	selp.b32 	%r85, %r84, %r83, %p27;
	add.s32 	%r86, %r104, 5;
	ld.global.f32 	%f58, [%rd11+20];
	setp.lt.f32 	%p28, %f58, %f57;
	selp.f32 	%f59, %f58, %f57, %p28;
	selp.b32 	%r87, %r86, %r85, %p28;
	add.s32 	%r88, %r104, 6;
	ld.global.f32 	%f60, [%rd11+24];
	setp.lt.f32 	%p29, %f60, %f59;
	selp.f32 	%f61, %f60, %f59, %p29;
	selp.b32 	%r89, %r88, %r87, %p29;
	add.s32 	%r90, %r104, 7;
	ld.global.f32 	%f62, [%rd11+28];
	setp.lt.f32 	%p30, %f62, %f61;
	selp.f32 	%f80, %f62, %f61, %p30;
	selp.b32 	%r112, %r90, %r89, %p30;
	add.s32 	%r104, %r104, 8;
$L__BB3_9:
	setp.eq.s32 	%p31, %r14, 0;
	@%p31 bra 	$L__BB3_15;
	and.b32  	%r20, %r3, 3;
	setp.lt.u32 	%p32, %r14, 4;
	@%p32 bra 	$L__BB3_12;
	mul.wide.s32 	%rd12, %r104, 4;
	add.s64 	%rd13, %rd2, %rd12;
	ld.global.f32 	%f64, [%rd13];
	setp.lt.f32 	%p33, %f64, %f80;
	selp.f32 	%f65, %f64, %f80, %p33;
	selp.b32 	%r92, %r104, %r112, %p33;
	add.s32 	%r93, %r104, 1;
	ld.global.f32 	%f66, [%rd13+4];
	setp.lt.f32 	%p34, %f66, %f65;
	selp.f32 	%f67, %f66, %f65, %p34;
	selp.b32 	%r94, %r93, %r92, %p34;
	add.s32 	%r95, %r104, 2;
	ld.global.f32 	%f68, [%rd13+8];
	setp.lt.f32 	%p35, %f68, %f67;
	selp.f32 	%f69, %f68, %f67, %p35;
	selp.b32 	%r96, %r95, %r94, %p35;
	add.s32 	%r97, %r104, 3;
	ld.global.f32 	%f70, [%rd13+12];
	setp.lt.f32 	%p36, %f70, %f69;
	selp.f32 	%f80, %f70, %f69, %p36;
	selp.b32 	%r112, %r97, %r96, %p36;
	add.s32 	%r104, %r104, 4;
$L__BB3_12:
	setp.eq.s32 	%p37, %r20, 0;
	@%p37 bra 	$L__BB3_15;
	neg.s32 	%r109, %r20;
$L__BB3_14:
	.pragma "nounroll";
	mul.wide.s32 	%rd15, %r104, 4;
	add.s64 	%rd16, %rd2, %rd15;
	ld.global.f32 	%f71, [%rd16];
	setp.lt.f32 	%p38, %f71, %f80;
	selp.f32 	%f80, %f71, %f80, %p38;
	selp.b32 	%r112, %r104, %r112, %p38;
	add.s32 	%r104, %r104, 1;
	add.s32 	%r109, %r109, 1;
	setp.ne.s32 	%p39, %r109, 0;
	@%p39 bra 	$L__BB3_14;
$L__BB3_15:
	cvta.to.global.u64 	%rd17, %rd5;
	mul.wide.s32 	%rd18, %r1, 4;
	add.s64 	%rd19, %rd17, %rd18;
	st.global.u32 	[%rd19], %r112;
	cvta.to.global.u64 	%rd20, %rd6;
	add.s64 	%rd21, %rd20, %rd18;
	st.global.f32 	[%rd21], %f80;
$L__BB3_16:
	ret;

}
	// .globl	_Z16update_centroidsPfPiS_S0_iii
.visible .entry _Z16update_centroidsPfPiS_S0_iii(
	.param .u64 .ptr .align 1 _Z16update_centroidsPfPiS_S0_iii_param_0,
	.param .u64 .ptr .align 1 _Z16update_centroidsPfPiS_S0_iii_param_1,
	.param .u64 .ptr .align 1 _Z16update_centroidsPfPiS_S0_iii_param_2,
	.param .u64 .ptr .align 1 _Z16update_centroidsPfPiS_S0_iii_param_3,
	.param .u32 _Z16update_centroidsPfPiS_S0_iii_param_4,
	.param .u32 _Z16update_centroidsPfPiS_S0_iii_param_5,
	.param .u32 _Z16update_centroidsPfPiS_S0_iii_param_6
)
{
	.reg .pred 	%p<3>;
	.reg .b32 	%r<14>;
	.reg .b32 	%f<3>;
	.reg .b64 	%rd<17>;

	ld.param.u64 	%rd1, [_Z16update_centroidsPfPiS_S0_iii_param_0];
	ld.param.u64 	%rd2, [_Z16update_centroidsPfPiS_S0_iii_param_1];
	ld.param.u64 	%rd3, [_Z16update_centroidsPfPiS_S0_iii_param_2];
	ld.param.u64 	%rd4, [_Z16update_centroidsPfPiS_S0_iii_param_3];
	ld.param.u32 	%r4, [_Z16update_centroidsPfPiS_S0_iii_param_4];
	ld.param.u32 	%r3, [_Z16update_centroidsPfPiS_S0_iii_param_5];
	mov.u32 	%r5, %ctaid.x;
	mov.u32 	%r6, %ntid.x;
	mov.u32 	%r7, %tid.x;
	mad.lo.s32 	%r1, %r5, %r6, %r7;
	mul.lo.s32 	%r8, %r3, %r4;
	setp.ge.s32 	%p1, %r1, %r8;
	@%p1 bra 	$L__BB4_3;
	cvta.to.global.u64 	%rd5, %rd2;
	cvta.to.global.u64 	%rd6, %rd1;
	cvta.to.global.u64 	%rd7, %rd3;
	div.s32 	%r9, %r1, %r3;
	mul.lo.s32 	%r10, %r9, %r3;
	sub.s32 	%r11, %r1, %r10;
	mul.wide.s32 	%rd8, %r9, 4;
	add.s64 	%rd9, %rd5, %rd8;
	ld.global.u32 	%r2, [%rd9];
	mad.lo.s32 	%r12, %r2, %r3, %r11;
	mul.wide.s32 	%rd10, %r12, 4;
	add.s64 	%rd11, %rd7, %rd10;
	mul.wide.s32 	%rd12, %r1, 4;
	add.s64 	%rd13, %rd6, %rd12;
	ld.global.f32 	%f1, [%rd13];
	atom.global.add.f32 	%f2, [%rd11], %f1;
	setp.ne.s32 	%p2, %r11, 0;
	@%p2 bra 	$L__BB4_3;
	cvta.to.global.u64 	%rd14, %rd4;
	mul.wide.s32 	%rd15, %r2, 4;
	add.s64 	%rd16, %rd14, %rd15;
	atom.global.add.u32 	%r13, [%rd16], 1;
$L__BB4_3:
	ret;

}
	// .globl	_Z19normalize_centroidsPfPiii
.visible .entry _Z19normalize_centroidsPfPiii(
	.param .u64 .ptr .align 1 _Z19normalize_centroidsPfPiii_param_0,
	.param .u64 .ptr .align 1 _Z19normalize_centroidsPfPiii_param_1,
	.param .u32 _Z19normalize_centroidsPfPiii_param_2,
	.param .u32 _Z19normalize_centroidsPfPiii_param_3
)
{
	.reg .pred 	%p<3>;
	.reg .b32 	%r<12>;
	.reg .b32 	%f<4>;
	.reg .b64 	%rd<9>;

	ld.param.u64 	%rd1, [_Z19normalize_centroidsPfPiii_param_0];
	ld.param.u64 	%rd2, [_Z19normalize_centroidsPfPiii_param_1];
	ld.param.u32 	%r4, [_Z19normalize_centroidsPfPiii_param_2];
	ld.param.u32 	%r5, [_Z19normalize_centroidsPfPiii_param_3];
	mov.u32 	%r6, %ctaid.x;
	mov.u32 	%r7, %ntid.x;
	mov.u32 	%r8, %tid.x;
	mad.lo.s32 	%r1, %r6, %r7, %r8;
	mul.lo.s32 	%r9, %r5, %r4;
	setp.ge.s32 	%p1, %r1, %r9;
	@%p1 bra 	$L__BB5_3;
	cvta.to.global.u64 	%rd3, %rd2;
	div.s32 	%r2, %r1, %r4;
	mul.wide.s32 	%rd4, %r2, 4;
	add.s64 	%rd5, %rd3, %rd4;
	ld.global.u32 	%r3, [%rd5];
	setp.lt.s32 	%p2, %r3, 1;
	@%p2 bra 	$L__BB5_3;
	rem.s32 	%r10, %r1, %r4;
	mad.lo.s32 	%r11, %r2, %r4, %r10;
	cvta.to.global.u64 	%rd6, %rd1;
	mul.wide.s32 	%rd7, %r11, 4;
	add.s64 	%rd8, %rd6, %rd7;
	ld.global.f32 	%f1, [%rd8];
	cvt.rn.f32.u32 	%f2, %r3;
	div.rn.f32 	%f3, %f1, %f2;
	st.global.f32 	[%rd8], %f3;
$L__BB5_3:
	ret;

}
	// .globl	_Z13detect_changePiS_iS_
.visible .entry _Z13detect_changePiS_iS_(
	.param .u64 .ptr .align 1 _Z13detect_changePiS_iS__param_0,
	.param .u64 .ptr .align 1 _Z13detect_changePiS_iS__param_1,
	.param .u32 _Z13detect_changePiS_iS__param_2,
	.param .u64 .ptr .align 1 _Z13detect_changePiS_iS__param_3
)
{
	.reg .pred 	%p<4>;
	.reg .b32 	%r<10>;
	.reg .b64 	%rd<10>;

	ld.param.u64 	%rd2, [_Z13detect_changePiS_iS__param_0];
	ld.param.u64 	%rd3, [_Z13detect_changePiS_iS__param_1];
	ld.param.u32 	%r2, [_Z13detect_changePiS_iS__param_2];
	ld.param.u64 	%rd4, [_Z13detect_changePiS_iS__param_3];
	cvta.to.global.u64 	%rd1, %rd4;
	mov.u32 	%r3, %ctaid.x;
	mov.u32 	%r4, %ntid.x;
	mov.u32 	%r5, %tid.x;
	mad.lo.s32 	%r1, %r3, %r4, %r5;
	setp.ge.s32 	%p1, %r1, %r2;
	@%p1 bra 	$L__BB6_4;
	ld.global.u32 	%r6, [%rd1];
	setp.eq.s32 	%p2, %r6, 1;
	@%p2 bra 	$L__BB6_4;
	cvta.to.global.u64 	%rd5, %rd2;
	mul.wide.s32 	%rd6, %r1, 4;
	add.s64 	%rd7, %rd5, %rd6;
	ld.global.u32 	%r7, [%rd7];
	cvta.to.global.u64 	%rd8, %rd3;
	add.s64 	%rd9, %rd8, %rd6;
	ld.global.u32 	%r8, [%rd9];
	setp.eq.s32 	%p3, %r7, %r8;
	@%p3 bra 	$L__BB6_4;
	mov.b32 	%r9, 1;
	st.global.u32 	[%rd1], %r9;
$L__BB6_4:
	ret;

}
	// .globl	_Z15compute_probabsPfS_PiS_S0_S0_P17curandStateXORWOWii
.visible .entry _Z15compute_probabsPfS_PiS_S0_S0_P17curandStateXORWOWii(
	.param .u64 .ptr .align 1 _Z15compute_probabsPfS_PiS_S0_S0_P17curandStateXORWOWii_param_0,
	.param .u64 .ptr .align 1 _Z15compute_probabsPfS_PiS_S0_S0_P17curandStateXORWOWii_param_1,
	.param .u64 .ptr .align 1 _Z15compute_probabsPfS_PiS_S0_S0_P17curandStateXORWOWii_param_2,
	.param .u64 .ptr .align 1 _Z15compute_probabsPfS_PiS_S0_S0_P17curandStateXORWOWii_param_3,
	.param .u64 .ptr .align 1 _Z15compute_probabsPfS_PiS_S0_S0_P17curandStateXORWOWii_param_4,
	.param .u64 .ptr .align 1 _Z15compute_probabsPfS_PiS_S0_S0_P17curandStateXORWOWii_param_5,
	.param .u64 .ptr .align 1 _Z15compute_probabsPfS_PiS_S0_S0_P17curandStateXORWOWii_param_6,
	.param .u32 _Z15compute_probabsPfS_PiS_S0_S0_P17curandStateXORWOWii_param_7,
	.param .u32 _Z15compute_probabsPfS_PiS_S0_S0_P17curandStateXORWOWii_param_8
)
{
	.reg .pred 	%p<3>;
	.reg .b32 	%r<23>;
	.reg .b32 	%f<8>;
	.reg .b64 	%rd<18>;

	ld.param.u64 	%rd1, [_Z15compute_probabsPfS_PiS_S0_S0_P17curandStateXORWOWii_param_0];
	ld.param.u64 	%rd2, [_Z15compute_probabsPfS_PiS_S0_S0_P17curandStateXORWOWii_param_1];
	ld.param.u64 	%rd3, [_Z15compute_probabsPfS_PiS_S0_S0_P17curandStateXORWOWii_param_2];
	ld.param.u64 	%rd4, [_Z15compute_probabsPfS_PiS_S0_S0_P17curandStateXORWOWii_param_3];
	ld.param.u64 	%rd5, [_Z15compute_probabsPfS_PiS_S0_S0_P17curandStateXORWOWii_param_6];
	ld.param.u32 	%r2, [_Z15compute_probabsPfS_PiS_S0_S0_P17curandStateXORWOWii_param_7];
	ld.param.u32 	%r3, [_Z15compute_probabsPfS_PiS_S0_S0_P17curandStateXORWOWii_param_8];
	mov.u32 	%r4, %ctaid.x;
	mov.u32 	%r5, %ntid.x;
	mov.u32 	%r6, %tid.x;
	mad.lo.s32 	%r1, %r4, %r5, %r6;
	setp.ge.s32 	%p1, %r1, %r3;
	@%p1 bra 	$L__BB7_3;
	cvta.to.global.u64 	%rd6, %rd1;
	cvta.to.global.u64 	%rd7, %rd4;
	cvta.to.global.u64 	%rd8, %rd2;
	cvta.to.global.u64 	%rd9, %rd5;
	cvt.rn.f32.s32 	%f1, %r2;
	mul.wide.s32 	%rd10, %r1, 4;
	add.s64 	%rd11, %rd6, %rd10;
	ld.global.f32 	%f2, [%rd11];
	ld.global.f32 	%f3, [%rd7];
	div.rn.f32 	%f4, %f2, %f3;
	mul.f32 	%f5, %f4, %f1;
	add.s64 	%rd12, %rd8, %rd10;
	st.global.f32 	[%rd12], %f5;
	mul.wide.s32 	%rd13, %r1, 48;
	add.s64 	%rd14, %rd9, %rd13;
	ld.global.v2.u32 	{%r7, %r8}, [%rd14];
	shr.u32 	%r9, %r8, 2;
	xor.b32  	%r10, %r9, %r8;
	ld.global.v2.u32 	{%r11, %r12}, [%rd14+8];
	ld.global.v2.u32 	{%r13, %r14}, [%rd14+16];
	st.global.v2.u32 	[%rd14+8], {%r12, %r13};
	shl.b32 	%r15, %r14, 4;
	shl.b32 	%r16, %r10, 1;
	xor.b32  	%r17, %r16, %r15;
	xor.b32  	%r18, %r17, %r10;
	xor.b32  	%r19, %r18, %r14;
	st.global.v2.u32 	[%rd14+16], {%r14, %r19};
	add.s32 	%r20, %r7, 362437;
	st.global.v2.u32 	[%rd14], {%r20, %r11};
	add.s32 	%r21, %r19, %r20;
	cvt.rn.f32.u32 	%f6, %r21;
	fma.rn.f32 	%f7, %f6, 0f2F800000, 0f2F000000;
	setp.geu.f32 	%p2, %f7, %f5;
	@%p2 bra 	$L__BB7_3;
	cvta.to.global.u64 	%rd15, %rd3;
	add.s64 	%rd17, %rd15, %rd10;
	mov.b32 	%r22, 1;
	st.global.u32 	[%rd17], %r22;
$L__BB7_3:
	ret;

}
	// .globl	_Z17compute_probabs_2PiS_S_S_iii
.visible .entry _Z17compute_probabs_2PiS_S_S_iii(
	.param .u64 .ptr .align 1 _Z17compute_probabs_2PiS_S_S_iii_param_0,
	.param .u64 .ptr .align 1 _Z17compute_probabs_2PiS_S_S_iii_param_1,
	.param .u64 .ptr .align 1 _Z17compute_probabs_2PiS_S_S_iii_param_2,
	.param .u64 .ptr .align 1 _Z17compute_probabs_2PiS_S_S_iii_param_3,
	.param .u32 _Z17compute_probabs_2PiS_S_S_iii_param_4,
	.param .u32 _Z17compute_probabs_2PiS_S_S_iii_param_5,
	.param .u32 _Z17compute_probabs_2PiS_S_S_iii_param_6
)
{
	.reg .pred 	%p<4>;
	.reg .b32 	%r<15>;
	.reg .b64 	%rd<18>;

	ld.param.u64 	%rd1, [_Z17compute_probabs_2PiS_S_S_iii_param_0];
	ld.param.u64 	%rd2, [_Z17compute_probabs_2PiS_S_S_iii_param_1];
	ld.param.u64 	%rd3, [_Z17compute_probabs_2PiS_S_S_iii_param_2];
	ld.param.u64 	%rd4, [_Z17compute_probabs_2PiS_S_S_iii_param_3];
	ld.param.u32 	%r6, [_Z17compute_probabs_2PiS_S_S_iii_param_4];
	ld.param.u32 	%r4, [_Z17compute_probabs_2PiS_S_S_iii_param_5];
	ld.param.u32 	%r5, [_Z17compute_probabs_2PiS_S_S_iii_param_6];
	mov.u32 	%r7, %ctaid.x;
	mov.u32 	%r8, %ntid.x;
	mov.u32 	%r9, %tid.x;
	mad.lo.s32 	%r1, %r7, %r8, %r9;
	setp.ge.s32 	%p1, %r1, %r6;
	@%p1 bra 	$L__BB8_4;
	cvta.to.global.u64 	%rd5, %rd2;
	mul.wide.s32 	%rd6, %r1, 4;
	add.s64 	%rd7, %rd5, %rd6;
	ld.global.u32 	%r10, [%rd7];
	setp.ne.s32 	%p2, %r10, 1;
	@%p2 bra 	$L__BB8_4;
	cvta.to.global.u64 	%rd8, %rd4;
	ld.global.u32 	%r2, [%rd8];
	cvta.to.global.u64 	%rd9, %rd1;
	add.s64 	%rd11, %rd9, %rd6;
	ld.global.u32 	%r3, [%rd11];
	add.s32 	%r11, %r2, %r3;
	add.s32 	%r12, %r11, -1;
	shl.b32 	%r13, %r5, 1;
	add.s32 	%r14, %r13, %r4;
	setp.ge.s32 	%p3, %r12, %r14;
	@%p3 bra 	$L__BB8_4;
	cvt.s64.s32 	%rd12, %r3;
	cvt.s64.s32 	%rd13, %r2;
	add.s64 	%rd14, %rd13, %rd12;
	cvta.to.global.u64 	%rd15, %rd3;
	shl.b64 	%rd16, %rd14, 2;
	add.s64 	%rd17, %rd15, %rd16;
	st.global.u32 	[%rd17+-4], %r1;
$L__BB8_4:
	ret;

}
	// .globl	_Z16assign_centroidsPfS_iii
.visible .entry _Z16assign_centroidsPfS_iii(
	.param .u64 .ptr .align 1 _Z16assign_centroidsPfS_iii_param_0,
	.param .u64 .ptr .align 1 _Z16assign_centroidsPfS_iii_param_1,
	.param .u32 _Z16assign_centroidsPfS_iii_param_2,
	.param .u32 _Z16assign_centroidsPfS_iii_param_3,
	.param .u32 _Z16assign_centroidsPfS_iii_param_4
)
{
	.reg .pred 	%p<2>;
	.reg .b32 	%r<10>;
	.reg .b32 	%f<2>;
	.reg .b64 	%rd<9>;

	ld.param.u64 	%rd1, [_Z16assign_centroidsPfS_iii_param_0];
	ld.param.u64 	%rd2, [_Z16assign_centroidsPfS_iii_param_1];
	ld.param.u32 	%r2, [_Z16assign_centroidsPfS_iii_param_2];
	ld.param.u32 	%r3, [_Z16assign_centroidsPfS_iii_param_3];
	ld.param.u32 	%r4, [_Z16assign_centroidsPfS_iii_param_4];
	mov.u32 	%r5, %ctaid.x;
	mov.u32 	%r6, %ntid.x;
	mov.u32 	%r7, %tid.x;
	mad.lo.s32 	%r1, %r5, %r6, %r7;
	setp.ge.s32 	%p1, %r1, %r2;
	@%p1 bra 	$L__BB9_2;
	cvta.to.global.u64 	%rd3, %rd1;
	cvta.to.global.u64 	%rd4, %rd2;
	mad.lo.s32 	%r8, %r4, %r2, %r1;
	mul.wide.s32 	%rd5, %r8, 4;
	add.s64 	%rd6, %rd3, %rd5;
	ld.global.f32 	%f1, [%rd6];
	mad.lo.s32 	%r9, %r3, %r2, %r1;
	mul.wide.s32 	%rd7, %r9, 4;
	add.s64 	%rd8, %rd4, %rd7;
	st.global.f32 	[%rd8], %f1;
$L__BB9_2:
	ret;

}
	// .globl	_Z21assign_centroids_fastPfS_iPii
.visible .entry _Z21assign_centroids_fastPfS_iPii(
	.param .u64 .ptr .align 1 _Z21assign_centroids_fastPfS_iPii_param_0,
	.param .u64 .ptr .align 1 _Z21assign_centroids_fastPfS_iPii_param_1,
	.param .u32 _Z21assign_centroids_fastPfS_iPii_param_2,
	.param .u64 .ptr .align 1 _Z21assign_centroids_fastPfS_iPii_param_3,
	.param .u32 _Z21assign_centroids_fastPfS_iPii_param_4
)
{
	.reg .pred 	%p<2>;
	.reg .b32 	%r<10>;
	.reg .b32 	%f<2>;
	.reg .b64 	%rd<13>;

	ld.param.u64 	%rd1, [_Z21assign_centroids_fastPfS_iPii_param_0];
	ld.param.u64 	%rd2, [_Z21assign_centroids_fastPfS_iPii_param_1];
	ld.param.u32 	%r2, [_Z21assign_centroids_fastPfS_iPii_param_2];
	ld.param.u64 	%rd3, [_Z21assign_centroids_fastPfS_iPii_param_3];
	ld.param.u32 	%r3, [_Z21assign_centroids_fastPfS_iPii_param_4];
	mov.u32 	%r4, %ctaid.x;
	mov.u32 	%r5, %ntid.x;
	mov.u32 	%r6, %tid.x;
	mad.lo.s32 	%r1, %r4, %r5, %r6;
	setp.ge.s32 	%p1, %r1, %r2;
	@%p1 bra 	$L__BB10_2;
	cvta.to.global.u64 	%rd4, %rd3;
	cvta.to.global.u64 	%rd5, %rd1;
	cvta.to.global.u64 	%rd6, %rd2;
	mul.wide.s32 	%rd7, %r3, 4;
	add.s64 	%rd8, %rd4, %rd7;
	ld.global.u32 	%r7, [%rd8];
	mad.lo.s32 	%r8, %r7, %r2, %r1;
	mul.wide.s32 	%rd9, %r8, 4;
	add.s64 	%rd10, %rd5, %rd9;
	ld.global.f32 	%f1, [%rd10];
	mad.lo.s32 	%r9, %r3, %r2, %r1;
	mul.wide.s32 	%rd11, %r9, 4;
	add.s64 	%rd12, %rd6, %rd11;
	st.global.f32 	[%rd12], %f1;
$L__BB10_2:
	ret;

}
	// .globl	_ZN3cub18CUB_300001_SM_10006detail11EmptyKernelIvEEvv
.visible .entry _ZN3cub18CUB_300001_SM_10006detail11EmptyKernelIvEEvv()
{


	ret;

}
	// .globl	_ZN3cub18CUB_300001_SM_10006detail4scan20DeviceScanInitKernelINS0_13ScanTileStateIiLb1EEEEEvT_i
.visible .entry _ZN3cub18CUB_300001_SM_10006detail4scan20DeviceScanInitKernelINS0_13ScanTileStateIiLb1EEEEEvT_i(
	.param .align 8 .b8 _ZN3cub18CUB_300001_SM_10006detail4scan20DeviceScanInitKernelINS0_13ScanTileStateIiLb1EEEEEvT_i_param_0[8],
	.param .u32 _ZN3cub18CUB_300001_SM_10006detail4scan20DeviceScanInitKernelINS0_13ScanTileStateIiLb1EEEEEvT_i_param_1
)
{
	.reg .pred 	%p<5>;
	.reg .b32 	%r<10>;
	.reg .b64 	%rd<7>;

	ld.param.u64 	%rd2, [_ZN3cub18CUB_300001_SM_10006detail4scan20DeviceScanInitKernelINS0_13ScanTileStateIiLb1EEEEEvT_i_param_0];
	ld.param.u32 	%r4, [_ZN3cub18CUB_300001_SM_10006detail4scan20DeviceScanInitKernelINS0_13ScanTileStateIiLb1EEEEEvT_i_param_1];
	cvta.to.global.u64 	%rd1, %rd2;
	mov.u32 	%r1, %ctaid.x;
	mov.u32 	%r5, %ntid.x;
	mov.u32 	%r2, %tid.x;
	mad.lo.s32 	%r3, %r1, %r5, %r2;
	setp.ge.s32 	%p1, %r3, %r4;
	@%p1 bra 	$L__BB12_2;
	mul.wide.s32 	%rd3, %r3, 8;
	add.s64 	%rd4, %rd1, %rd3;
	mov.b32 	%r6, 0;
	mov.b32 	%r7, 99;
	st.global.v2.u32 	[%rd4+256], {%r7, %r6};
$L__BB12_2:
	setp.ne.s32 	%p2, %r1, 0;
	setp.gt.u32 	%p3, %r2, 31;
	or.pred  	%p4, %p2, %p3;
	@%p4 bra 	$L__BB12_4;
	mul.wide.u32 	%rd5, %r2, 8;
	add.s64 	%rd6, %rd1, %rd5;
	mov.b32 	%r9, 0;
	st.global.v2.u32 	[%rd6], {%r9, %r9};
$L__BB12_4:
	ret;

}
	// .globl	_ZN3cub18CUB_300001_SM_10006detail4scan16DeviceScanKernelINS2_10policy_hubIiiijN4cuda3std3__44plusIvEEE10Policy1000EPiSC_NS0_13ScanTileStateIiLb1EEES9_NS0_8NullTypeEjiLb0ESF_EEvT0_T1_T2_iT3_T4_T5_
.visible .entry _ZN3cub18CUB_300001_SM_10006detail4scan16DeviceScanKernelINS2_10policy_hubIiiijN4cuda3std3__44plusIvEEE10Policy1000EPiSC_NS0_13ScanTileStateIiLb1EEES9_NS0_8NullTypeEjiLb0ESF_EEvT0_T1_T2_iT3_T4_T5_(
	.param .u64 .ptr .align 1 _ZN3cub18CUB_300001_SM_10006detail4scan16DeviceScanKernelINS2_10policy_hubIiiijN4cuda3std3__44plusIvEEE10Policy1000EPiSC_NS0_13ScanTileStateIiLb1EEES9_NS0_8NullTypeEjiLb0ESF_EEvT0_T1_T2_iT3_T4_T5__param_0,
	.param .u64 .ptr .align 1 _ZN3cub18CUB_300001_SM_10006detail4scan16DeviceScanKernelINS2_10policy_hubIiiijN4cuda3std3__44plusIvEEE10Policy1000EPiSC_NS0_13ScanTileStateIiLb1EEES9_NS0_8NullTypeEjiLb0ESF_EEvT0_T1_T2_iT3_T4_T5__param_1,
	.param .align 8 .b8 _ZN3cub18CUB_300001_SM_10006detail4scan16DeviceScanKernelINS2_10policy_hubIiiijN4cuda3std3__44plusIvEEE10Policy1000EPiSC_NS0_13ScanTileStateIiLb1EEES9_NS0_8NullTypeEjiLb0ESF_EEvT0_T1_T2_iT3_T4_T5__param_2[8],
	.param .u32 _ZN3cub18CUB_300001_SM_10006detail4scan16DeviceScanKernelINS2_10policy_hubIiiijN4cuda3std3__44plusIvEEE10Policy1000EPiSC_NS0_13ScanTileStateIiLb1EEES9_NS0_8NullTypeEjiLb0ESF_EEvT0_T1_T2_iT3_T4_T5__param_3,
	.param .align 1 .b8 _ZN3cub18CUB_300001_SM_10006detail4scan16DeviceScanKernelINS2_10policy_hubIiiijN4cuda3std3__44plusIvEEE10Policy1000EPiSC_NS0_13ScanTileStateIiLb1EEES9_NS0_8NullTypeEjiLb0ESF_EEvT0_T1_T2_iT3_T4_T5__param_4[1],
	.param .align 1 .b8 _ZN3cub18CUB_300001_SM_10006detail4scan16DeviceScanKernelINS2_10policy_hubIiiijN4cuda3std3__44plusIvEEE10Policy1000EPiSC_NS0_13ScanTileStateIiLb1EEES9_NS0_8NullTypeEjiLb0ESF_EEvT0_T1_T2_iT3_T4_T5__param_5[1],
	.param .u32 _ZN3cub18CUB_300001_SM_10006detail4scan16DeviceScanKernelINS2_10policy_hubIiiijN4cuda3std3__44plusIvEEE10Policy1000EPiSC_NS0_13ScanTileStateIiLb1EEES9_NS0_8NullTypeEjiLb0ESF_EEvT0_T1_T2_iT3_T4_T5__param_6
)
.maxntid 384
{
	.reg .pred 	%p<160>;
	.reg .b32 	%r<1038>;
	.reg .b64 	%rd<58>;
	// demoted variable
	.shared .align 16 .b8 _ZZN3cub18CUB_300001_SM_10006detail4scan16DeviceScanKernelINS2_10policy_hubIiiijN4cuda3std3__44plusIvEEE10Policy1000EPiSC_NS0_13ScanTileStateIiLb1EEES9_NS0_8NullTypeEjiLb0ESF_EEvT0_T1_T2_iT3_T4_T5_E12temp_storage[33808];
	ld.param.u64 	%rd2, [_ZN3cub18CUB_300001_SM_10006detail4scan16DeviceScanKernelINS2_10policy_hubIiiijN4cuda3std3__44plusIvEEE10Policy1000EPiSC_NS0_13ScanTileStateIiLb1EEES9_NS0_8NullTypeEjiLb0ESF_EEvT0_T1_T2_iT3_T4_T5__param_2];
	ld.param.u64 	%rd13, [_ZN3cub18CUB_300001_SM_10006detail4scan16DeviceScanKernelINS2_10policy_hubIiiijN4cuda3std3__44plusIvEEE10Policy1000EPiSC_NS0_13ScanTileStateIiLb1EEES9_NS0_8NullTypeEjiLb0ESF_EEvT0_T1_T2_iT3_T4_T5__param_0];
	ld.param.u32 	%r235, [_ZN3cub18CUB_300001_SM_10006detail4scan16DeviceScanKernelINS2_10policy_hubIiiijN4cuda3std3__44plusIvEEE10Policy1000EPiSC_NS0_13ScanTileStateIiLb1EEES9_NS0_8NullTypeEjiLb0ESF_EEvT0_T1_T2_iT3_T4_T5__param_3];
	ld.param.u32 	%r236, [_ZN3cub18CUB_300001_SM_10006detail4scan16DeviceScanKernelINS2_10policy_hubIiiijN4cuda3std3__44plusIvEEE10Policy1000EPiSC_NS0_13ScanTileStateIiLb1EEES9_NS0_8NullTypeEjiLb0ESF_EEvT0_T1_T2_iT3_T4_T5__param_6];
	cvta.to.global.u64 	%rd1, %rd13;
	mov.u32 	%r237, %ctaid.x;
	add.s32 	%r986, %r235, %r237;
	mul.lo.s32 	%r2, %r986, 8448;
	sub.s32 	%r3, %r236, %r2;
	setp.lt.u32 	%p1, %r3, 8449;
	@%p1 bra 	$L__BB13_26;
	cvt.u64.u32 	%rd37, %r2;
	mov.u32 	%r4, %tid.x;
	and.b32  	%r630, %r4, 31;
	and.b32  	%r631, %r4, 992;
	mul.lo.s32 	%r632, %r631, 22;
	or.b32  	%r633, %r632, %r630;
	cvt.u64.u32 	%rd38, %r633;
	add.s64 	%rd3, %rd38, %rd37;
	shl.b64 	%rd39, %rd3, 2;
	add.s64 	%rd40, %rd1, %rd39;
	ld.global.u32 	%r634, [%rd40];
	ld.global.u32 	%r635, [%rd40+128];
	ld.global.u32 	%r636, [%rd40+256];
	ld.global.u32 	%r637, [%rd40+384];
	ld.global.u32 	%r638, [%rd40+512];
	ld.global.u32 	%r639, [%rd40+640];
	ld.global.u32 	%r640, [%rd40+768];
	ld.global.u32 	%r641, [%rd40+896];
	ld.global.u32 	%r642, [%rd40+1024];
	ld.global.u32 	%r643, [%rd40+1152];
	ld.global.u32 	%r644, [%rd40+1280];
	ld.global.u32 	%r645, [%rd40+1408];
	ld.global.u32 	%r646, [%rd40+1536];
	ld.global.u32 	%r647, [%rd40+1664];
	ld.global.u32 	%r648, [%rd40+1792];
	ld.global.u32 	%r649, [%rd40+1920];
	ld.global.u32 	%r650, [%rd40+2048];
	ld.global.u32 	%r651, [%rd40+2176];
	ld.global.u32 	%r652, [%rd40+2304];
	ld.global.u32 	%r653, [%rd40+2432];
	ld.global.u32 	%r654, [%rd40+2560];
	ld.global.u32 	%r655, [%rd40+2688];
	// begin inline asm
	mov.u32 %r629, %laneid;
	// end inline asm
	shr.u32 	%r6, %r4, 5;
	mad.lo.s32 	%r656, %r6, 704, %r629;
	shl.b32 	%r657, %r656, 2;
	mov.u32 	%r658, _ZZN3cub18CUB_300001_SM_10006detail4scan16DeviceScanKernelINS2_10policy_hubIiiijN4cuda3std3__44plusIvEEE10Policy1000EPiSC_NS0_13ScanTileStateIiLb1EEES9_NS0_8NullTypeEjiLb0ESF_EEvT0_T1_T2_iT3_T4_T5_E12temp_storage;
	add.s32 	%r7, %r658, %r657;
	st.shared.u32 	[%r7], %r634;
	st.shared.u32 	[%r7+128], %r635;
	st.shared.u32 	[%r7+256], %r636;
	st.shared.u32 	[%r7+384], %r637;
	st.shared.u32 	[%r7+512], %r638;
	st.shared.u32 	[%r7+640], %r639;
	st.shared.u32 	[%r7+768], %r640;
	st.shared.u32 	[%r7+896], %r641;
	st.shared.u32 	[%r7+1024], %r642;
	st.shared.u32 	[%r7+1152], %r643;
	st.shared.u32 	[%r7+1280], %r644;
	st.shared.u32 	[%r7+1408], %r645;
	st.shared.u32 	[%r7+1536], %r646;
	st.shared.u32 	[%r7+1664], %r647;
	st.shared.u32 	[%r7+1792], %r648;
	st.shared.u32 	[%r7+1920], %r649;
	st.shared.u32 	[%r7+2048], %r650;
	st.shared.u32 	[%r7+2176], %r651;
	st.shared.u32 	[%r7+2304], %r652;
	st.shared.u32 	[%r7+2432], %r653;
	st.shared.u32 	[%r7+2560], %r654;
	st.shared.u32 	[%r7+2688], %r655;
	bar.warp.sync 	-1;
	mad.lo.s32 	%r8, %r629, 84, %r7;
	ld.shared.v2.u32 	{%r9, %r10}, [%r8];
	ld.shared.v2.u32 	{%r11, %r12}, [%r8+8];
	ld.shared.v2.u32 	{%r13, %r14}, [%r8+16];
	ld.shared.v2.u32 	{%r15, %r16}, [%r8+24];
	ld.shared.v2.u32 	{%r17, %r18}, [%r8+32];
	ld.shared.v2.u32 	{%r19, %r20}, [%r8+40];
	ld.shared.v2.u32 	{%r21, %r22}, [%r8+48];
	ld.shared.v2.u32 	{%r23, %r24}, [%r8+56];
	ld.shared.v2.u32 	{%r25, %r26}, [%r8+64];
	ld.shared.v2.u32 	{%r27, %r28}, [%r8+72];
	ld.shared.v2.u32 	{%r29, %r30}, [%r8+80];
	bar.sync 	0;
	setp.ne.s32 	%p104, %r986, 0;
	@%p104 bra 	$L__BB13_6;
	add.s32 	%r880, %r10, %r9;
	add.s32 	%r881, %r11, %r880;
	add.s32 	%r882, %r12, %r881;
	add.s32 	%r883, %r13, %r882;
	add.s32 	%r884, %r14, %r883;
	add.s32 	%r885, %r15, %r884;
	add.s32 	%r886, %r16, %r885;
	add.s32 	%r887, %r17, %r886;
	add.s32 	%r888, %r18, %r887;
	add.s32 	%r889, %r19, %r888;
	add.s32 	%r890, %r20, %r889;
	add.s32 	%r891, %r21, %r890;
	add.s32 	%r892, %r22, %r891;
	add.s32 	%r893, %r23, %r892;
	add.s32 	%r894, %r24, %r893;
	add.s32 	%r895, %r25, %r894;
	add.s32 	%r896, %r26, %r895;
	add.s32 	%r897, %r27, %r896;
	add.s32 	%r898, %r28, %r897;
	add.s32 	%r899, %r29, %r898;
	add.s32 	%r854, %r30, %r899;
	mov.b32 	%r852, 1;
	mov.b32 	%r877, 0;
	mov.b32 	%r879, -1;
	// begin inline asm
	{  .reg .s32 r0;  .reg .pred p;  shfl.sync.up.b32 r0|p, %r854, %r852, %r877, %r879;  @p add.s32 r0, r0, %r854;  mov.s32 %r850, r0;}
	// end inline asm
	mov.b32 	%r858, 2;
	// begin inline asm
	{  .reg .s32 r0;  .reg .pred p;  shfl.sync.up.b32 r0|p, %r850, %r858, %r877, %r879;  @p add.s32 r0, r0, %r850;  mov.s32 %r856, r0;}
	// end inline asm
	mov.b32 	%r864, 4;
	// begin inline asm
	{  .reg .s32 r0;  .reg .pred p;  shfl.sync.up.b32 r0|p, %r856, %r864, %r877, %r879;  @p add.s32 r0, r0, %r856;  mov.s32 %r862, r0;}
	// end inline asm
	mov.b32 	%r870, 8;
	// begin inline asm
	{  .reg .s32 r0;  .reg .pred p;  shfl.sync.up.b32 r0|p, %r862, %r870, %r877, %r879;  @p add.s32 r0, r0, %r862;  mov.s32 %r868, r0;}
	// end inline asm
	mov.b32 	%r876, 16;
	// begin inline asm
	{  .reg .s32 r0;  .reg .pred p;  shfl.sync.up.b32 r0|p, %r868, %r876, %r877, %r879;  @p add.s32 r0, r0, %r868;  mov.s32 %r874, r0;}
	// end inline asm
	setp.ne.s32 	%p146, %r629, 31;
	@%p146 bra 	$L__BB13_4;
	shl.b32 	%r900, %r6, 2;
	add.s32 	%r902, %r658, %r900;
	st.shared.u32 	[%r902+16], %r874;
$L__BB13_4:
	sub.s32 	%r903, %r874, %r854;
	bar.sync 	0;
	ld.shared.v4.u32 	{%r904, %r905, %r906, %r907}, [_ZZN3cub18CUB_300001_SM_10006detail4scan16DeviceScanKernelINS2_10policy_hubIiiijN4cuda3std3__44plusIvEEE10Policy1000EPiSC_NS0_13ScanTileStateIiLb1EEES9_NS0_8NullTypeEjiLb0ESF_EEvT0_T1_T2_iT3_T4_T5_E12temp_storage+16];
	add.s32 	%r908, %r905, %r904;
	setp.eq.s32 	%p147, %r6, 2;
	selp.b32 	%r909, %r908, %r904, %p147;
	add.s32 	%r910, %r908, %r906;
	setp.eq.s32 	%p148, %r6, 3;
	selp.b32 	%r911, %r910, %r909, %p148;
	add.s32 	%r912, %r910, %r907;
	setp.eq.s32 	%p149, %r6, 4;
	selp.b32 	%r913, %r912, %r911, %p149;
	ld.shared.v4.u32 	{%r914, %r915, %r916, %r917}, [_ZZN3cub18CUB_300001_SM_10006detail4scan16DeviceScanKernelINS2_10policy_hubIiiijN4cuda3std3__44plusIvEEE10Policy1000EPiSC_NS0_13ScanTileStateIiLb1EEES9_NS0_8NullTypeEjiLb0ESF_EEvT0_T1_T2_iT3_T4_T5_E12temp_storage+32];
	add.s32 	%r918, %r912, %r914;
	setp.eq.s32 	%p150, %r6, 5;
	selp.b32 	%r919, %r918, %r913, %p150;
	add.s32 	%r920, %r918, %r915;
	setp.eq.s32 	%p151, %r6, 6;
	selp.b32 	%r921, %r920, %r919, %p151;
	add.s32 	%r922, %r920, %r916;
	setp.eq.s32 	%p152, %r6, 7;
	selp.b32 	%r923, %r922, %r921, %p152;
	add.s32 	%r924, %r922, %r917;
	setp.eq.s32 	%p153, %r6, 8;
	selp.b32 	%r925, %r924, %r923, %p153;
	ld.shared.v4.u32 	{%r926, %r927, %r928, %r929}, [_ZZN3cub18CUB_300001_SM_10006detail4scan16DeviceScanKernelINS2_10policy_hubIiiijN4cuda3std3__44plusIvEEE10Policy1000EPiSC_NS0_13ScanTileStateIiLb1EEES9_NS0_8NullTypeEjiLb0ESF_EEvT0_T1_T2_iT3_T4_T5_E12temp_storage+48];
	add.s32 	%r930, %r924, %r926;
	setp.eq.s32 	%p154, %r6, 9;
	selp.b32 	%r931, %r930, %r925, %p154;
	add.s32 	%r932, %r930, %r927;
	setp.eq.s32 	%p155, %r6, 10;
	selp.b32 	%r933, %r932, %r931, %p155;
	add.s32 	%r934, %r932, %r928;
	setp.eq.s32 	%p156, %r6, 11;
	selp.b32 	%r935, %r934, %r933, %p156;
	add.s32 	%r33, %r934, %r929;
	setp.lt.u32 	%p157, %r4, 32;
	setp.eq.s32 	%p158, %r629, 0;
	selp.b32 	%r936, 0, %r903, %p158;
	add.s32 	%r937, %r935, %r936;
	selp.b32 	%r1000, %r903, %r937, %p157;
	setp.ne.s32 	%p159, %r4, 0;
	@%p159 bra 	$L__BB13_25;
	add.s64 	%rd52, %rd2, 256;
	mov.b32 	%r938, 101;
	// begin inline asm
	st.relaxed.gpu.v2.u32 [%rd52], {%r938, %r33};
	// end inline asm
	mov.b32 	%r1000, 0;
	bra.uni 	$L__BB13_25;
$L__BB13_6:
	add.s32 	%r689, %r10, %r9;
	add.s32 	%r690, %r11, %r689;
	add.s32 	%r691, %r12, %r690;
	add.s32 	%r692, %r13, %r691;
	add.s32 	%r693, %r14, %r692;
	add.s32 	%r694, %r15, %r693;
	add.s32 	%r695, %r16, %r694;
	add.s32 	%r696, %r17, %r695;
	add.s32 	%r697, %r18, %r696;
	add.s32 	%r698, %r19, %r697;
	add.s32 	%r699, %r20, %r698;
	add.s32 	%r700, %r21, %r699;
	add.s32 	%r701, %r22, %r700;
	add.s32 	%r702, %r23, %r701;
	add.s32 	%r703, %r24, %r702;
	add.s32 	%r704, %r25, %r703;
	add.s32 	%r705, %r26, %r704;
	add.s32 	%r706, %r27, %r705;
	add.s32 	%r707, %r28, %r706;
	add.s32 	%r708, %r29, %r707;
	add.s32 	%r663, %r30, %r708;
	mov.b32 	%r661, 1;
	mov.b32 	%r686, 0;
	mov.b32 	%r688, -1;
	// begin inline asm
	{  .reg .s32 r0;  .reg .pred p;  shfl.sync.up.b32 r0|p, %r663, %r661, %r686, %r688;  @p add.s32 r0, r0, %r663;  mov.s32 %r659, r0;}
	// end inline asm
	mov.b32 	%r667, 2;
	// begin inline asm
	{  .reg .s32 r0;  .reg .pred p;  shfl.sync.up.b32 r0|p, %r659, %r667, %r686, %r688;  @p add.s32 r0, r0, %r659;  mov.s32 %r665, r0;}
	// end inline asm
	mov.b32 	%r673, 4;
	// begin inline asm
	{  .reg .s32 r0;  .reg .pred p;  shfl.sync.up.b32 r0|p, %r665, %r673, %r686, %r688;  @p add.s32 r0, r0, %r665;  mov.s32 %r671, r0;}
	// end inline asm
	mov.b32 	%r679, 8;
	// begin inline asm
	{  .reg .s32 r0;  .reg .pred p;  shfl.sync.up.b32 r0|p, %r671, %r679, %r686, %r688;  @p add.s32 r0, r0, %r671;  mov.s32 %r677, r0;}
	// end inline asm
	mov.b32 	%r685, 16;
	// begin inline asm
	{  .reg .s32 r0;  .reg .pred p;  shfl.sync.up.b32 r0|p, %r677, %r685, %r686, %r688;  @p add.s32 r0, r0, %r677;  mov.s32 %r683, r0;}
	// end inline asm
	setp.ne.s32 	%p105, %r629, 31;
	@%p105 bra 	$L__BB13_8;
	shl.b32 	%r709, %r6, 2;
	add.s32 	%r711, %r658, %r709;
	st.shared.u32 	[%r711+16], %r683;
$L__BB13_8:
	sub.s32 	%r712, %r683, %r663;
	bar.sync 	0;
	ld.shared.v4.u32 	{%r713, %r714, %r715, %r716}, [_ZZN3cub18CUB_300001_SM_10006detail4scan16DeviceScanKernelINS2_10policy_hubIiiijN4cuda3std3__44plusIvEEE10Policy1000EPiSC_NS0_13ScanTileStateIiLb1EEES9_NS0_8NullTypeEjiLb0ESF_EEvT0_T1_T2_iT3_T4_T5_E12temp_storage+16];
	add.s32 	%r717, %r714, %r713;
	setp.eq.s32 	%p106, %r6, 2;
	selp.b32 	%r718, %r717, %r713, %p106;
	add.s32 	%r719, %r717, %r715;
	setp.eq.s32 	%p107, %r6, 3;
	selp.b32 	%r720, %r719, %r718, %p107;
	add.s32 	%r721, %r719, %r716;
	setp.eq.s32 	%p108, %r6, 4;
	selp.b32 	%r722, %r721, %r720, %p108;
	ld.shared.v4.u32 	{%r723, %r724, %r725, %r726}, [_ZZN3cub18CUB_300001_SM_10006detail4scan16DeviceScanKernelINS2_10policy_hubIiiijN4cuda3std3__44plusIvEEE10Policy1000EPiSC_NS0_13ScanTileStateIiLb1EEES9_NS0_8NullTypeEjiLb0ESF_EEvT0_T1_T2_iT3_T4_T5_E12temp_storage+32];
	add.s32 	%r727, %r721, %r723;
	setp.eq.s32 	%p109, %r6, 5;
	selp.b32 	%r728, %r727, %r722, %p109;
	add.s32 	%r729, %r727, %r724;
	setp.eq.s32 	%p110, %r6, 6;
	selp.b32 	%r730, %r729, %r728, %p110;
	add.s32 	%r731, %r729, %r725;
	setp.eq.s32 	%p111, %r6, 7;
	selp.b32 	%r732, %r731, %r730, %p111;
	add.s32 	%r733, %r731, %r726;
	setp.eq.s32 	%p112, %r6, 8;
	selp.b32 	%r734, %r733, %r732, %p112;
	ld.shared.v4.u32 	{%r735, %r736, %r737, %r738}, [_ZZN3cub18CUB_300001_SM_10006detail4scan16DeviceScanKernelINS2_10policy_hubIiiijN4cuda3std3__44plusIvEEE10Policy1000EPiSC_NS0_13ScanTileStateIiLb1EEES9_NS0_8NullTypeEjiLb0ESF_EEvT0_T1_T2_iT3_T4_T5_E12temp_storage+48];
	add.s32 	%r739, %r733, %r735;
	setp.eq.s32 	%p113, %r6, 9;
	selp.b32 	%r740, %r739, %r734, %p113;
	add.s32 	%r741, %r739, %r736;
	setp.eq.s32 	%p114, %r6, 10;
	selp.b32 	%r742, %r741, %r740, %p114;
	add.s32 	%r743, %r741, %r737;
	setp.eq.s32 	%p115, %r6, 11;
	selp.b32 	%r744, %r743, %r742, %p115;
	add.s32 	%r37, %r743, %r738;
	setp.gt.u32 	%p116, %r4, 31;
	setp.lt.u32 	%p117, %r4, 32;
	setp.eq.s32 	%p118, %r629, 0;
	selp.b32 	%r745, 0, %r712, %p118;
	add.s32 	%r999, %r744, %r745;
	selp.b32 	%r39, %r712, %r999, %p117;
	@%p116 bra 	$L__BB13_24;
	setp.ne.s32 	%p119, %r4, 0;
	mul.wide.s32 	%rd41, %r986, 8;
	add.s64 	%rd4, %rd2, %rd41;
	@%p119 bra 	$L__BB13_11;
	st.shared.u32 	[_ZZN3cub18CUB_300001_SM_10006detail4scan16DeviceScanKernelINS2_10policy_hubIiiijN4cuda3std3__44plusIvEEE10Policy1000EPiSC_NS0_13ScanTileStateIiLb1EEES9_NS0_8NullTypeEjiLb0ESF_EEvT0_T1_T2_iT3_T4_T5_E12temp_storage+12], %r37;
	add.s64 	%rd42, %rd4, 256;
	mov.b32 	%r746, 100;
	// begin inline asm
	st.relaxed.gpu.v2.u32 [%rd42], {%r746, %r37};
	// end inline asm
$L__BB13_11:
	not.b32 	%r752, %r4;
	add.s32 	%r994, %r986, %r752;
	mov.b32 	%r748, 830;
	// begin inline asm
	nanosleep.u32 %r748;
	// end inline asm
	mul.wide.s32 	%rd44, %r994, 8;
	add.s64 	%rd45, %rd2, %rd44;
	add.s64 	%rd43, %rd45, 256;
	// begin inline asm
	ld.relaxed.gpu.v2.u32 {%r996, %r988}, [%rd43];
	// end inline asm
	mov.b32 	%r989, 952;
$L__BB13_12:
	setp.eq.s32 	%p120, %r996, 99;
	mov.b32 	%r753, -1;
	vote.sync.any.pred 	%p121, %p120, %r753;
	not.pred 	%p122, %p121;
	@%p122 bra 	$L__BB13_14;
	mul.lo.s32 	%r848, %r986, 16807;
	and.b32  	%r986, %r848, 2147483647;
	add.s32 	%r849, %r989, 1;
	rem.u32 	%r845, %r986, %r849;
	// begin inline asm
	nanosleep.u32 %r845;
	// end inline asm
	shr.u32 	%r989, %r989, 1;
	// begin inline asm
	ld.relaxed.gpu.v2.u32 {%r996, %r988}, [%rd43];
	// end inline asm
	bra.uni 	$L__BB13_12;
$L__BB13_14:
	setp.eq.s32 	%p123, %r996, 101;
	mov.b32 	%r780, -1;
	vote.sync.ballot.b32 	%r782, %p123, %r780;
	// begin inline asm
	mov.u32 %r755, %lanemask_ge;
	// end inline asm
	and.b32  	%r783, %r782, %r755;
	or.b32  	%r784, %r783, -2147483648;
	add.s32 	%r785, %r784, -1;
	not.b32 	%r786, %r784;
	and.b32  	%r787, %r786, %r785;
	popc.b32 	%r759, %r787;
	mov.b32 	%r758, 1;
	// begin inline asm
	shfl.sync.down.b32 %r756, %r988, %r758, %r759, %r780;
	// end inline asm
	setp.lt.s32 	%p125, %r629, %r759;
	selp.b32 	%r788, %r756, 0, %p125;
	add.s32 	%r762, %r788, %r988;
	mov.b32 	%r763, 2;
	// begin inline asm
	shfl.sync.down.b32 %r761, %r762, %r763, %r759, %r780;
	// end inline asm
	add.s32 	%r54, %r629, 2;
	setp.gt.s32 	%p126, %r54, %r759;
	selp.b32 	%r789, 0, %r761, %p126;
	add.s32 	%r767, %r762, %r789;
	mov.b32 	%r768, 4;
	// begin inline asm
	shfl.sync.down.b32 %r766, %r767, %r768, %r759, %r780;
	// end inline asm
	add.s32 	%r55, %r629, 4;
	setp.gt.s32 	%p127, %r55, %r759;
	selp.b32 	%r790, 0, %r766, %p127;
	add.s32 	%r772, %r767, %r790;
	mov.b32 	%r773, 8;
	// begin inline asm
	shfl.sync.down.b32 %r771, %r772, %r773, %r759, %r780;
	// end inline asm
	add.s32 	%r56, %r629, 8;
	setp.gt.s32 	%p128, %r56, %r759;
	selp.b32 	%r791, 0, %r771, %p128;
	add.s32 	%r777, %r772, %r791;
	mov.b32 	%r778, 16;
	// begin inline asm
	shfl.sync.down.b32 %r776, %r777, %r778, %r759, %r780;
	// end inline asm
	add.s32 	%r57, %r629, 16;
	setp.gt.s32 	%p129, %r57, %r759;
	selp.b32 	%r792, 0, %r776, %p129;
	add.s32 	%r993, %r777, %r792;
	add.s64 	%rd6, %rd2, 256;
	mov.b32 	%r990, 952;
$L__BB13_15:
	setp.ne.s32 	%p130, %r996, 101;
	mov.b32 	%r793, -1;
	vote.sync.all.pred 	%p131, %p130, %r793;
	not.pred 	%p132, %p131;
	@%p132 bra 	$L__BB13_20;
	shr.u32 	%r990, %r990, 1;
	mul.wide.s32 	%rd48, %r994, 8;
	add.s64 	%rd49, %rd6, %rd48;
	add.s64 	%rd47, %rd49, -256;
	// begin inline asm
	ld.relaxed.gpu.v2.u32 {%r996, %r997}, [%rd47];
	// end inline asm
	mov.u32 	%r998, %r990;
$L__BB13_17:
	setp.eq.s32 	%p136, %r996, 99;
	mov.b32 	%r801, -1;
	vote.sync.any.pred 	%p137, %p136, %r801;
	not.pred 	%p138, %p137;
	@%p138 bra 	$L__BB13_19;
	mul.lo.s32 	%r843, %r986, 16807;
	and.b32  	%r986, %r843, 2147483647;
	add.s32 	%r844, %r998, 1;
	rem.u32 	%r840, %r986, %r844;
	// begin inline asm
	nanosleep.u32 %r840;
	// end inline asm
	shr.u32 	%r998, %r998, 1;
	// begin inline asm
	ld.relaxed.gpu.v2.u32 {%r996, %r997}, [%rd47];
	// end inline asm
	bra.uni 	$L__BB13_17;
$L__BB13_19:
	setp.eq.s32 	%p139, %r996, 101;
	mov.b32 	%r827, -1;
	vote.sync.ballot.b32 	%r828, %p139, %r827;
	and.b32  	%r829, %r828, %r755;
	or.b32  	%r830, %r829, -2147483648;
	add.s32 	%r831, %r830, -1;
	not.b32 	%r832, %r830;
	and.b32  	%r833, %r832, %r831;
	popc.b32 	%r806, %r833;
	mov.b32 	%r805, 1;
	// begin inline asm
	shfl.sync.down.b32 %r803, %r997, %r805, %r806, %r827;
	// end inline asm
	setp.lt.s32 	%p141, %r629, %r806;
	selp.b32 	%r834, %r803, 0, %p141;
	add.s32 	%r809, %r834, %r997;
	mov.b32 	%r810, 2;
	// begin inline asm
	shfl.sync.down.b32 %r808, %r809, %r810, %r806, %r827;
	// end inline asm
	setp.gt.s32 	%p142, %r54, %r806;
	selp.b32 	%r835, 0, %r808, %p142;
	add.s32 	%r814, %r809, %r835;
	mov.b32 	%r815, 4;
	// begin inline asm
	shfl.sync.down.b32 %r813, %r814, %r815, %r806, %r827;
	// end inline asm
	setp.gt.s32 	%p143, %r55, %r806;
	selp.b32 	%r836, 0, %r813, %p143;
	add.s32 	%r819, %r814, %r836;
	mov.b32 	%r820, 8;
	// begin inline asm
	shfl.sync.down.b32 %r818, %r819, %r820, %r806, %r827;
	// end inline asm
	setp.gt.s32 	%p144, %r56, %r806;
	selp.b32 	%r837, 0, %r818, %p144;
	add.s32 	%r824, %r819, %r837;
	mov.b32 	%r825, 16;
	// begin inline asm
	shfl.sync.down.b32 %r823, %r824, %r825, %r806, %r827;
	// end inline asm
	setp.gt.s32 	%p145, %r57, %r806;
	selp.b32 	%r838, 0, %r823, %p145;
	add.s32 	%r839, %r838, %r993;
	add.s32 	%r993, %r839, %r824;
	add.s32 	%r994, %r994, -32;
	bra.uni 	$L__BB13_15;
$L__BB13_20:
	@%p119 bra 	$L__BB13_22;
	add.s32 	%r796, %r993, %r37;
	add.s64 	%rd46, %rd4, 256;
	mov.b32 	%r795, 101;
	// begin inline asm
	st.relaxed.gpu.v2.u32 [%rd46], {%r795, %r796};
	// end inline asm
	st.shared.u32 	[_ZZN3cub18CUB_300001_SM_10006detail4scan16DeviceScanKernelINS2_10policy_hubIiiijN4cuda3std3__44plusIvEEE10Policy1000EPiSC_NS0_13ScanTileStateIiLb1EEES9_NS0_8NullTypeEjiLb0ESF_EEvT0_T1_T2_iT3_T4_T5_E12temp_storage+4], %r993;
	st.shared.u32 	[_ZZN3cub18CUB_300001_SM_10006detail4scan16DeviceScanKernelINS2_10policy_hubIiiijN4cuda3std3__44plusIvEEE10Policy1000EPiSC_NS0_13ScanTileStateIiLb1EEES9_NS0_8NullTypeEjiLb0ESF_EEvT0_T1_T2_iT3_T4_T5_E12temp_storage+8], %r796;
$L__BB13_22:
	setp.ne.s32 	%p134, %r629, 0;
	mov.u32 	%r999, %r39;
	@%p134 bra 	$L__BB13_24;
	st.shared.u32 	[_ZZN3cub18CUB_300001_SM_10006detail4scan16DeviceScanKernelINS2_10policy_hubIiiijN4cuda3std3__44plusIvEEE10Policy1000EPiSC_NS0_13ScanTileStateIiLb1EEES9_NS0_8NullTypeEjiLb0ESF_EEvT0_T1_T2_iT3_T4_T5_E12temp_storage+76], %r993;
	mov.u32 	%r999, %r993;
$L__BB13_24:
	bar.sync 	0;
	setp.eq.s32 	%p135, %r4, 0;
	ld.shared.u32 	%r797, [_ZZN3cub18CUB_300001_SM_10006detail4scan16DeviceScanKernelINS2_10policy_hubIiiijN4cuda3std3__44plusIvEEE10Policy1000EPiSC_NS0_13ScanTileStateIiLb1EEES9_NS0_8NullTypeEjiLb0ESF_EEvT0_T1_T2_iT3_T4_T5_E12temp_storage+76];
	selp.b32 	%r798, 0, %r797, %p135;
	add.s32 	%r1000, %r798, %r999;
$L__BB13_25:
	ld.param.u64 	%rd57, [_ZN3cub18CUB_300001_SM_10006detail4scan16DeviceScanKernelINS2_10policy_hubIiiijN4cuda3std3__44plusIvEEE10Policy1000EPiSC_NS0_13ScanTileStateIiLb1EEES9_NS0_8NullTypeEjiLb0ESF_EEvT0_T1_T2_iT3_T4_T5__param_1];
	add.s32 	%r941, %r1000, %r9;
	add.s32 	%r942, %r10, %r941;
	add.s32 	%r943, %r11, %r942;
	add.s32 	%r944, %r12, %r943;
	add.s32 	%r945, %r13, %r944;
	add.s32 	%r946, %r14, %r945;
	add.s32 	%r947, %r15, %r946;
	add.s32 	%r948, %r16, %r947;
	add.s32 	%r949, %r17, %r948;
	add.s32 	%r950, %r18, %r949;
	add.s32 	%r951, %r19, %r950;
	add.s32 	%r952, %r20, %r951;
	add.s32 	%r953, %r21, %r952;
	add.s32 	%r954, %r22, %r953;
	add.s32 	%r955, %r23, %r954;
	add.s32 	%r956, %r24, %r955;
	add.s32 	%r957, %r25, %r956;
	add.s32 	%r958, %r26, %r957;
	add.s32 	%r959, %r27, %r958;
	add.s32 	%r960, %r28, %r959;
	add.s32 	%r961, %r29, %r960;
	add.s32 	%r962, %r30, %r961;
	bar.sync 	0;
	st.shared.v2.u32 	[%r8], {%r941, %r942};
	st.shared.v2.u32 	[%r8+8], {%r943, %r944};
	st.shared.v2.u32 	[%r8+16], {%r945, %r946};
	st.shared.v2.u32 	[%r8+24], {%r947, %r948};
	st.shared.v2.u32 	[%r8+32], {%r949, %r950};
	st.shared.v2.u32 	[%r8+40], {%r951, %r952};
	st.shared.v2.u32 	[%r8+48], {%r953, %r954};
	st.shared.v2.u32 	[%r8+56], {%r955, %r956};
	st.shared.v2.u32 	[%r8+64], {%r957, %r958};
	st.shared.v2.u32 	[%r8+72], {%r959, %r960};
	st.shared.v2.u32 	[%r8+80], {%r961, %r962};
	bar.warp.sync 	-1;
	ld.shared.u32 	%r963, [%r7];
	ld.shared.u32 	%r964, [%r7+128];
	ld.shared.u32 	%r965, [%r7+256];
	ld.shared.u32 	%r966, [%r7+384];
	ld.shared.u32 	%r967, [%r7+512];
	ld.shared.u32 	%r968, [%r7+640];
	ld.shared.u32 	%r969, [%r7+768];
	ld.shared.u32 	%r970, [%r7+896];
	ld.shared.u32 	%r971, [%r7+1024];
	ld.shared.u32 	%r972, [%r7+1152];
	ld.shared.u32 	%r973, [%r7+1280];
	ld.shared.u32 	%r974, [%r7+1408];
	ld.shared.u32 	%r975, [%r7+1536];
	ld.shared.u32 	%r976, [%r7+1664];
	ld.shared.u32 	%r977, [%r7+1792];
	ld.shared.u32 	%r978, [%r7+1920];
	ld.shared.u32 	%r979, [%r7+2048];
	ld.shared.u32 	%r980, [%r7+2176];
	ld.shared.u32 	%r981, [%r7+2304];
	ld.shared.u32 	%r982, [%r7+2432];
	ld.shared.u32 	%r983, [%r7+2560];
	ld.shared.u32 	%r984, [%r7+2688];
	cvta.to.global.u64 	%rd53, %rd57;
	add.s64 	%rd55, %rd53, %rd39;
	st.global.u32 	[%rd55], %r963;
	st.global.u32 	[%rd55+128], %r964;
	st.global.u32 	[%rd55+256], %r965;
	st.global.u32 	[%rd55+384], %r966;
	st.global.u32 	[%rd55+512], %r967;
	st.global.u32 	[%rd55+640], %r968;
	st.global.u32 	[%rd55+768], %r969;
	st.global.u32 	[%rd55+896], %r970;
	st.global.u32 	[%rd55+1024], %r971;
	st.global.u32 	[%rd55+1152], %r972;
	st.global.u32 	[%rd55+1280], %r973;
	st.global.u32 	[%rd55+1408], %r974;
	st.global.u32 	[%rd55+1536], %r975;
	st.global.u32 	[%rd55+1664], %r976;
	st.global.u32 	[%rd55+1792], %r977;
	st.global.u32 	[%rd55+1920], %r978;
	st.global.u32 	[%rd55+2048], %r979;
	st.global.u32 	[%rd55+2176], %r980;
	st.global.u32 	[%rd55+2304], %r981;
	st.global.u32 	[%rd55+2432], %r982;
	st.global.u32 	[%rd55+2560], %r983;
	st.global.u32 	[%rd55+2688], %r984;
	bra.uni 	$L__BB13_140;
$L__BB13_26:
	setp.eq.s32 	%p2, %r3, 0;
	@%p2 bra 	$L__BB13_140;
	mul.wide.u32 	%rd14, %r2, 4;
	add.s64 	%rd15, %rd1, %rd14;
	mov.u32 	%r82, %tid.x;
	ld.global.u32 	%r1022, [%rd15];
	and.b32  	%r238, %r82, 31;
	and.b32  	%r239, %r82, 992;
	mul.lo.s32 	%r240, %r239, 22;
	or.b32  	%r84, %r240, %r238;
	setp.ge.u32 	%p3, %r84, %r3;
	shl.b32 	%r241, %r84, 2;
	cvt.u64.u32 	%rd16, %r241;
	add.s64 	%rd8, %rd15, %rd16;
	mov.u32 	%r1001, %r1022;
	@%p3 bra 	$L__BB13_29;
	ld.global.u32 	%r1001, [%rd8];
$L__BB13_29:
	add.s32 	%r242, %r84, 32;
	setp.ge.u32 	%p4, %r242, %r3;
	mov.u32 	%r1002, %r1022;
	@%p4 bra 	$L__BB13_31;
	ld.global.u32 	%r1002, [%rd8+128];
$L__BB13_31:
	add.s32 	%r89, %r84, 64;
	setp.ge.u32 	%p5, %r89, %r3;
	mov.u32 	%r1003, %r1022;
	@%p5 bra 	$L__BB13_33;
	ld.global.u32 	%r1003, [%rd8+256];
$L__BB13_33:
	add.s32 	%r92, %r84, 96;
	setp.ge.u32 	%p6, %r92, %r3;
	mov.u32 	%r1004, %r1022;
	@%p6 bra 	$L__BB13_35;
	ld.global.u32 	%r1004, [%rd8+384];
$L__BB13_35:
	add.s32 	%r95, %r84, 128;
	setp.ge.u32 	%p7, %r95, %r3;
	mov.u32 	%r1005, %r1022;
	@%p7 bra 	$L__BB13_37;
	ld.global.u32 	%r1005, [%rd8+512];
$L__BB13_37:
	add.s32 	%r243, %r84, 160;
	setp.ge.u32 	%p8, %r243, %r3;
	mov.u32 	%r1006, %r1022;
	@%p8 bra 	$L__BB13_39;
	ld.global.u32 	%r1006, [%rd8+640];
$L__BB13_39:
	add.s32 	%r244, %r84, 192;
	setp.ge.u32 	%p9, %r244, %r3;
	mov.u32 	%r1007, %r1022;
	@%p9 bra 	$L__BB13_41;
	ld.global.u32 	%r1007, [%rd8+768];
$L__BB13_41:
	add.s32 	%r102, %r84, 224;
	setp.ge.u32 	%p10, %r102, %r3;
	mov.u32 	%r1008, %r1022;
	@%p10 bra 	$L__BB13_43;
	ld.global.u32 	%r1008, [%rd8+896];
$L__BB13_43:
	add.s32 	%r245, %r84, 256;
	setp.ge.u32 	%p11, %r245, %r3;
	mov.u32 	%r1009, %r1022;
	@%p11 bra 	$L__BB13_45;
	ld.global.u32 	%r1009, [%rd8+1024];
$L__BB13_45:
	add.s32 	%r246, %r84, 288;
	setp.ge.u32 	%p12, %r246, %r3;
	mov.u32 	%r1010, %r1022;
	@%p12 bra 	$L__BB13_47;
	ld.global.u32 	%r1010, [%rd8+1152];
$L__BB13_47:
	add.s32 	%r247, %r84, 320;
	setp.ge.u32 	%p13, %r247, %r3;
	mov.u32 	%r1011, %r1022;
	@%p13 bra 	$L__BB13_49;
	ld.global.u32 	%r1011, [%rd8+1280];
$L__BB13_49:
	add.s32 	%r111, %r84, 352;
	setp.ge.u32 	%p14, %r111, %r3;
	mov.u32 	%r1012, %r1022;
	@%p14 bra 	$L__BB13_51;
	ld.global.u32 	%r1012, [%rd8+1408];
$L__BB13_51:
	add.s32 	%r114, %r84, 384;
	setp.ge.u32 	%p15, %r114, %r3;
	mov.u32 	%r1013, %r1022;
	@%p15 bra 	$L__BB13_53;
	ld.global.u32 	%r1013, [%rd8+1536];
$L__BB13_53:
	add.s32 	%r117, %r84, 416;
	setp.ge.u32 	%p16, %r117, %r3;
	mov.u32 	%r1014, %r1022;
	@%p16 bra 	$L__BB13_55;
	ld.global.u32 	%r1014, [%rd8+1664];
$L__BB13_55:
	add.s32 	%r120, %r84, 448;
	setp.ge.u32 	%p17, %r120, %r3;
	mov.u32 	%r1015, %r1022;
	@%p17 bra 	$L__BB13_57;
	ld.global.u32 	%r1015, [%rd8+1792];
$L__BB13_57:
	add.s32 	%r248, %r84, 480;
	setp.ge.u32 	%p18, %r248, %r3;
	mov.u32 	%r1016, %r1022;
	@%p18 bra 	$L__BB13_59;
	ld.global.u32 	%r1016, [%rd8+1920];
$L__BB13_59:
	add.s32 	%r125, %r84, 512;
	setp.ge.u32 	%p19, %r125, %r3;
	mov.u32 	%r1017, %r1022;
	@%p19 bra 	$L__BB13_61;
	ld.global.u32 	%r1017, [%rd8+2048];
$L__BB13_61:
	add.s32 	%r249, %r84, 544;
	setp.ge.u32 	%p20, %r249, %r3;
	mov.u32 	%r1018, %r1022;
	@%p20 bra 	$L__BB13_63;
	ld.global.u32 	%r1018, [%rd8+2176];
$L__BB13_63:
	add.s32 	%r250, %r84, 576;
	setp.ge.u32 	%p21, %r250, %r3;
	mov.u32 	%r1019, %r1022;
	@%p21 bra 	$L__BB13_65;
	ld.global.u32 	%r1019, [%rd8+2304];
$L__BB13_65:
	add.s32 	%r132, %r84, 608;
	setp.ge.u32 	%p22, %r132, %r3;
	mov.u32 	%r1020, %r1022;
	@%p22 bra 	$L__BB13_67;
	ld.global.u32 	%r1020, [%rd8+2432];
$L__BB13_67:
	add.s32 	%r251, %r84, 640;
	setp.ge.u32 	%p23, %r251, %r3;
	mov.u32 	%r1021, %r1022;
	@%p23 bra 	$L__BB13_69;
	ld.global.u32 	%r1021, [%rd8+2560];
$L__BB13_69:
	add.s32 	%r137, %r84, 672;
	setp.ge.u32 	%p24, %r137, %r3;
	@%p24 bra 	$L__BB13_71;
	ld.global.u32 	%r1022, [%rd8+2688];
$L__BB13_71:
	// begin inline asm
	mov.u32 %r252, %laneid;
	// end inline asm
	shr.u32 	%r141, %r82, 5;
	mad.lo.s32 	%r253, %r141, 704, %r252;
	shl.b32 	%r254, %r253, 2;
	mov.u32 	%r255, _ZZN3cub18CUB_300001_SM_10006detail4scan16DeviceScanKernelINS2_10policy_hubIiiijN4cuda3std3__44plusIvEEE10Policy1000EPiSC_NS0_13ScanTileStateIiLb1EEES9_NS0_8NullTypeEjiLb0ESF_EEvT0_T1_T2_iT3_T4_T5_E12temp_storage;
	add.s32 	%r142, %r255, %r254;
	st.shared.u32 	[%r142], %r1001;
	st.shared.u32 	[%r142+128], %r1002;
	st.shared.u32 	[%r142+256], %r1003;
	st.shared.u32 	[%r142+384], %r1004;
	st.shared.u32 	[%r142+512], %r1005;
	st.shared.u32 	[%r142+640], %r1006;
	st.shared.u32 	[%r142+768], %r1007;
	st.shared.u32 	[%r142+896], %r1008;
	st.shared.u32 	[%r142+1024], %r1009;
	st.shared.u32 	[%r142+1152], %r1010;
	st.shared.u32 	[%r142+1280], %r1011;
	st.shared.u32 	[%r142+1408], %r1012;
	st.shared.u32 	[%r142+1536], %r1013;
	st.shared.u32 	[%r142+1664], %r1014;
	st.shared.u32 	[%r142+1792], %r1015;
	st.shared.u32 	[%r142+1920], %r1016;
	st.shared.u32 	[%r142+2048], %r1017;
	st.shared.u32 	[%r142+2176], %r1018;
	st.shared.u32 	[%r142+2304], %r1019;
	st.shared.u32 	[%r142+2432], %r1020;
	st.shared.u32 	[%r142+2560], %r1021;
	st.shared.u32 	[%r142+2688], %r1022;
	bar.warp.sync 	-1;
	mad.lo.s32 	%r143, %r252, 84, %r142;
	ld.shared.v2.u32 	{%r144, %r145}, [%r143];
	ld.shared.v2.u32 	{%r146, %r147}, [%r143+8];
	ld.shared.v2.u32 	{%r148, %r149}, [%r143+16];
	ld.shared.v2.u32 	{%r150, %r151}, [%r143+24];
	ld.shared.v2.u32 	{%r152, %r153}, [%r143+32];
	ld.shared.v2.u32 	{%r154, %r155}, [%r143+40];
	ld.shared.v2.u32 	{%r156, %r157}, [%r143+48];
	ld.shared.v2.u32 	{%r158, %r159}, [%r143+56];
	ld.shared.v2.u32 	{%r160, %r161}, [%r143+64];
	ld.shared.v2.u32 	{%r162, %r163}, [%r143+72];
	ld.shared.v2.u32 	{%r164, %r165}, [%r143+80];
	bar.sync 	0;
	setp.ne.s32 	%p25, %r986, 0;
	@%p25 bra 	$L__BB13_75;
	add.s32 	%r485, %r145, %r144;
	add.s32 	%r486, %r146, %r485;
	add.s32 	%r487, %r147, %r486;
	add.s32 	%r488, %r148, %r487;
	add.s32 	%r489, %r149, %r488;
	add.s32 	%r490, %r150, %r489;
	add.s32 	%r491, %r151, %r490;
	add.s32 	%r492, %r152, %r491;
	add.s32 	%r493, %r153, %r492;
	add.s32 	%r494, %r154, %r493;
	add.s32 	%r495, %r155, %r494;
	add.s32 	%r496, %r156, %r495;
	add.s32 	%r497, %r157, %r496;
	add.s32 	%r498, %r158, %r497;
	add.s32 	%r499, %r159, %r498;
	add.s32 	%r500, %r160, %r499;
	add.s32 	%r501, %r161, %r500;
	add.s32 	%r502, %r162, %r501;
	add.s32 	%r503, %r163, %r502;
	add.s32 	%r504, %r164, %r503;
	add.s32 	%r459, %r165, %r504;
	mov.b32 	%r457, 1;
	mov.b32 	%r482, 0;
	mov.b32 	%r484, -1;
	// begin inline asm
	{  .reg .s32 r0;  .reg .pred p;  shfl.sync.up.b32 r0|p, %r459, %r457, %r482, %r484;  @p add.s32 r0, r0, %r459;  mov.s32 %r455, r0;}
	// end inline asm
	mov.b32 	%r463, 2;
	// begin inline asm
	{  .reg .s32 r0;  .reg .pred p;  shfl.sync.up.b32 r0|p, %r455, %r463, %r482, %r484;  @p add.s32 r0, r0, %r455;  mov.s32 %r461, r0;}
	// end inline asm
	mov.b32 	%r469, 4;
	// begin inline asm
	{  .reg .s32 r0;  .reg .pred p;  shfl.sync.up.b32 r0|p, %r461, %r469, %r482, %r484;  @p add.s32 r0, r0, %r461;  mov.s32 %r467, r0;}
	// end inline asm
	mov.b32 	%r475, 8;
	// begin inline asm
	{  .reg .s32 r0;  .reg .pred p;  shfl.sync.up.b32 r0|p, %r467, %r475, %r482, %r484;  @p add.s32 r0, r0, %r467;  mov.s32 %r473, r0;}
	// end inline asm
	mov.b32 	%r481, 16;
	// begin inline asm
	{  .reg .s32 r0;  .reg .pred p;  shfl.sync.up.b32 r0|p, %r473, %r481, %r482, %r484;  @p add.s32 r0, r0, %r473;  mov.s32 %r479, r0;}
	// end inline asm
	setp.ne.s32 	%p67, %r252, 31;
	@%p67 bra 	$L__BB13_74;
	shl.b32 	%r505, %r141, 2;
	mov.u32 	%r506, _ZZN3cub18CUB_300001_SM_10006detail4scan16DeviceScanKernelINS2_10policy_hubIiiijN4cuda3std3__44plusIvEEE10Policy1000EPiSC_NS0_13ScanTileStateIiLb1EEES9_NS0_8NullTypeEjiLb0ESF_EEvT0_T1_T2_iT3_T4_T5_E12temp_storage;
	add.s32 	%r507, %r506, %r505;
	st.shared.u32 	[%r507+16], %r479;
$L__BB13_74:
	sub.s32 	%r508, %r479, %r459;
	bar.sync 	0;
	ld.shared.v4.u32 	{%r509, %r510, %r511, %r512}, [_ZZN3cub18CUB_300001_SM_10006detail4scan16DeviceScanKernelINS2_10policy_hubIiiijN4cuda3std3__44plusIvEEE10Policy1000EPiSC_NS0_13ScanTileStateIiLb1EEES9_NS0_8NullTypeEjiLb0ESF_EEvT0_T1_T2_iT3_T4_T5_E12temp_storage+16];
	add.s32 	%r513, %r510, %r509;
	setp.eq.s32 	%p68, %r141, 2;
	selp.b32 	%r514, %r513, %r509, %p68;
	add.s32 	%r515, %r513, %r511;
	setp.eq.s32 	%p69, %r141, 3;
	selp.b32 	%r516, %r515, %r514, %p69;
	add.s32 	%r517, %r515, %r512;
	setp.eq.s32 	%p70, %r141, 4;
	selp.b32 	%r518, %r517, %r516, %p70;
	ld.shared.v4.u32 	{%r519, %r520, %r521, %r522}, [_ZZN3cub18CUB_300001_SM_10006detail4scan16DeviceScanKernelINS2_10policy_hubIiiijN4cuda3std3__44plusIvEEE10Policy1000EPiSC_NS0_13ScanTileStateIiLb1EEES9_NS0_8NullTypeEjiLb0ESF_EEvT0_T1_T2_iT3_T4_T5_E12temp_storage+32];
	add.s32 	%r523, %r517, %r519;
	setp.eq.s32 	%p71, %r141, 5;
	selp.b32 	%r524, %r523, %r518, %p71;
	add.s32 	%r525, %r523, %r520;
	setp.eq.s32 	%p72, %r141, 6;
	selp.b32 	%r526, %r525, %r524, %p72;
	add.s32 	%r527, %r525, %r521;
	setp.eq.s32 	%p73, %r141, 7;
	selp.b32 	%r528, %r527, %r526, %p73;
	add.s32 	%r529, %r527, %r522;
	setp.eq.s32 	%p74, %r141, 8;
	selp.b32 	%r530, %r529, %r528, %p74;
	.pragma "used_bytes_mask 4095";
	ld.shared.v4.u32 	{%r531, %r532, %r533, %r534}, [_ZZN3cub18CUB_300001_SM_10006detail4scan16DeviceScanKernelINS2_10policy_hubIiiijN4cuda3std3__44plusIvEEE10Policy1000EPiSC_NS0_13ScanTileStateIiLb1EEES9_NS0_8NullTypeEjiLb0ESF_EEvT0_T1_T2_iT3_T4_T5_E12temp_storage+48];
	add.s32 	%r535, %r529, %r531;
	setp.eq.s32 	%p75, %r141, 9;
	selp.b32 	%r536, %r535, %r530, %p75;
	add.s32 	%r537, %r535, %r532;
	setp.eq.s32 	%p76, %r141, 10;
	selp.b32 	%r538, %r537, %r536, %p76;
	add.s32 	%r539, %r537, %r533;
	setp.eq.s32 	%p77, %r141, 11;
	selp.b32 	%r540, %r539, %r538, %p77;
	setp.lt.u32 	%p78, %r82, 32;
	setp.eq.s32 	%p79, %r252, 0;
	selp.b32 	%r541, 0, %r508, %p79;
	add.s32 	%r542, %r540, %r541;
	selp.b32 	%r543, %r508, %r542, %p78;
	setp.eq.s32 	%p80, %r82, 0;
	selp.b32 	%r1037, 0, %r543, %p80;
	bra.uni 	$L__BB13_94;
$L__BB13_75:
	add.s32 	%r286, %r145, %r144;
	add.s32 	%r287, %r146, %r286;
	add.s32 	%r288, %r147, %r287;
	add.s32 	%r289, %r148, %r288;
	add.s32 	%r290, %r149, %r289;
	add.s32 	%r291, %r150, %r290;
	add.s32 	%r292, %r151, %r291;
	add.s32 	%r293, %r152, %r292;
	add.s32 	%r294, %r153, %r293;
	add.s32 	%r295, %r154, %r294;
	add.s32 	%r296, %r155, %r295;
	add.s32 	%r297, %r156, %r296;
	add.s32 	%r298, %r157, %r297;
	add.s32 	%r299, %r158, %r298;
	add.s32 	%r300, %r159, %r299;
	add.s32 	%r301, %r160, %r300;
	add.s32 	%r302, %r161, %r301;
	add.s32 	%r303, %r162, %r302;
	add.s32 	%r304, %r163, %r303;
	add.s32 	%r305, %r164, %r304;
	add.s32 	%r260, %r165, %r305;
	mov.b32 	%r258, 1;
	mov.b32 	%r283, 0;
	mov.b32 	%r285, -1;
	// begin inline asm
	{  .reg .s32 r0;  .reg .pred p;  shfl.sync.up.b32 r0|p, %r260, %r258, %r283, %r285;  @p add.s32 r0, r0, %r260;  mov.s32 %r256, r0;}
	// end inline asm
	mov.b32 	%r264, 2;
	// begin inline asm
	{  .reg .s32 r0;  .reg .pred p;  shfl.sync.up.b32 r0|p, %r256, %r264, %r283, %r285;  @p add.s32 r0, r0, %r256;  mov.s32 %r262, r0;}
	// end inline asm
	mov.b32 	%r270, 4;
	// begin inline asm
	{  .reg .s32 r0;  .reg .pred p;  shfl.sync.up.b32 r0|p, %r262, %r270, %r283, %r285;  @p add.s32 r0, r0, %r262;  mov.s32 %r268, r0;}
	// end inline asm
	mov.b32 	%r276, 8;
	// begin inline asm
	{  .reg .s32 r0;  .reg .pred p;  shfl.sync.up.b32 r0|p, %r268, %r276, %r283, %r285;  @p add.s32 r0, r0, %r268;  mov.s32 %r274, r0;}
	// end inline asm
	mov.b32 	%r282, 16;
	// begin inline asm
	{  .reg .s32 r0;  .reg .pred p;  shfl.sync.up.b32 r0|p, %r274, %r282, %r283, %r285;  @p add.s32 r0, r0, %r274;  mov.s32 %r280, r0;}
	// end inline asm
	setp.ne.s32 	%p26, %r252, 31;
	@%p26 bra 	$L__BB13_77;
	shl.b32 	%r306, %r141, 2;
	mov.u32 	%r307, _ZZN3cub18CUB_300001_SM_10006detail4scan16DeviceScanKernelINS2_10policy_hubIiiijN4cuda3std3__44plusIvEEE10Policy1000EPiSC_NS0_13ScanTileStateIiLb1EEES9_NS0_8NullTypeEjiLb0ESF_EEvT0_T1_T2_iT3_T4_T5_E12temp_storage;
	add.s32 	%r308, %r307, %r306;
	st.shared.u32 	[%r308+16], %r280;
$L__BB13_77:
	sub.s32 	%r309, %r280, %r260;
	bar.sync 	0;
	ld.shared.v4.u32 	{%r310, %r311, %r312, %r313}, [_ZZN3cub18CUB_300001_SM_10006detail4scan16DeviceScanKernelINS2_10policy_hubIiiijN4cuda3std3__44plusIvEEE10Policy1000EPiSC_NS0_13ScanTileStateIiLb1EEES9_NS0_8NullTypeEjiLb0ESF_EEvT0_T1_T2_iT3_T4_T5_E12temp_storage+16];
	add.s32 	%r314, %r311, %r310;
	setp.eq.s32 	%p27, %r141, 2;
	selp.b32 	%r315, %r314, %r310, %p27;
	add.s32 	%r316, %r314, %r312;
	setp.eq.s32 	%p28, %r141, 3;
	selp.b32 	%r317, %r316, %r315, %p28;
	add.s32 	%r318, %r316, %r313;
	setp.eq.s32 	%p29, %r141, 4;
	selp.b32 	%r319, %r318, %r317, %p29;
	ld.shared.v4.u32 	{%r320, %r321, %r322, %r323}, [_ZZN3cub18CUB_300001_SM_10006detail4scan16DeviceScanKernelINS2_10policy_hubIiiijN4cuda3std3__44plusIvEEE10Policy1000EPiSC_NS0_13ScanTileStateIiLb1EEES9_NS0_8NullTypeEjiLb0ESF_EEvT0_T1_T2_iT3_T4_T5_E12temp_storage+32];
	add.s32 	%r324, %r318, %r320;
	setp.eq.s32 	%p30, %r141, 5;
	selp.b32 	%r325, %r324, %r319, %p30;
	add.s32 	%r326, %r324, %r321;
	setp.eq.s32 	%p31, %r141, 6;
	selp.b32 	%r327, %r326, %r325, %p31;
	add.s32 	%r328, %r326, %r322;
	setp.eq.s32 	%p32, %r141, 7;
	selp.b32 	%r329, %r328, %r327, %p32;
	add.s32 	%r330, %r328, %r323;
	setp.eq.s32 	%p33, %r141, 8;
	selp.b32 	%r331, %r330, %r329, %p33;
	ld.shared.v4.u32 	{%r332, %r333, %r334, %r335}, [_ZZN3cub18CUB_300001_SM_10006detail4scan16DeviceScanKernelINS2_10policy_hubIiiijN4cuda3std3__44plusIvEEE10Policy1000EPiSC_NS0_13ScanTileStateIiLb1EEES9_NS0_8NullTypeEjiLb0ESF_EEvT0_T1_T2_iT3_T4_T5_E12temp_storage+48];
	add.s32 	%r336, %r330, %r332;
	setp.eq.s32 	%p34, %r141, 9;
	selp.b32 	%r337, %r336, %r331, %p34;
	add.s32 	%r338, %r336, %r333;
	setp.eq.s32 	%p35, %r141, 10;
	selp.b32 	%r339, %r338, %r337, %p35;
	add.s32 	%r340, %r338, %r334;
	setp.eq.s32 	%p36, %r141, 11;
	selp.b32 	%r341, %r340, %r339, %p36;
	add.s32 	%r171, %r340, %r335;
	setp.gt.u32 	%p37, %r82, 31;
	setp.lt.u32 	%p38, %r82, 32;
	setp.eq.s32 	%p39, %r252, 0;
	selp.b32 	%r342, 0, %r309, %p39;
	add.s32 	%r1036, %r341, %r342;
	selp.b32 	%r173, %r309, %r1036, %p38;
	@%p37 bra 	$L__BB13_93;
	setp.ne.s32 	%p40, %r82, 0;
	mul.wide.s32 	%rd17, %r986, 8;
	add.s64 	%rd9, %rd2, %rd17;
	@%p40 bra 	$L__BB13_80;
	st.shared.u32 	[_ZZN3cub18CUB_300001_SM_10006detail4scan16DeviceScanKernelINS2_10policy_hubIiiijN4cuda3std3__44plusIvEEE10Policy1000EPiSC_NS0_13ScanTileStateIiLb1EEES9_NS0_8NullTypeEjiLb0ESF_EEvT0_T1_T2_iT3_T4_T5_E12temp_storage+12], %r171;
	add.s64 	%rd18, %rd9, 256;
	mov.b32 	%r343, 100;
	// begin inline asm
	st.relaxed.gpu.v2.u32 [%rd18], {%r343, %r171};
	// end inline asm
$L__BB13_80:
	not.b32 	%r349, %r82;
	add.s32 	%r1031, %r986, %r349;
	mov.b32 	%r345, 830;
	// begin inline asm
	nanosleep.u32 %r345;
	// end inline asm
	mul.wide.s32 	%rd20, %r1031, 8;
	add.s64 	%rd21, %rd2, %rd20;
	add.s64 	%rd19, %rd21, 256;
	// begin inline asm
	ld.relaxed.gpu.v2.u32 {%r1033, %r1025}, [%rd19];
	// end inline asm
	mov.b32 	%r1026, 952;
$L__BB13_81:
	setp.eq.s32 	%p41, %r1033, 99;
	mov.b32 	%r350, -1;
	vote.sync.any.pred 	%p42, %p41, %r350;
	not.pred 	%p43, %p42;
	@%p43 bra 	$L__BB13_83;
	mul.lo.s32 	%r453, %r986, 16807;
	and.b32  	%r986, %r453, 2147483647;
	add.s32 	%r454, %r1026, 1;
	rem.u32 	%r450, %r986, %r454;
	// begin inline asm
	nanosleep.u32 %r450;
	// end inline asm
	shr.u32 	%r1026, %r1026, 1;
	// begin inline asm
	ld.relaxed.gpu.v2.u32 {%r1033, %r1025}, [%rd19];
	// end inline asm
	bra.uni 	$L__BB13_81;
$L__BB13_83:
	setp.eq.s32 	%p44, %r1033, 101;
	mov.b32 	%r377, -1;
	vote.sync.ballot.b32 	%r379, %p44, %r377;
	// begin inline asm
	mov.u32 %r352, %lanemask_ge;
	// end inline asm
	and.b32  	%r380, %r379, %r352;
	or.b32  	%r381, %r380, -2147483648;
	add.s32 	%r382, %r381, -1;
	not.b32 	%r383, %r381;
	and.b32  	%r384, %r383, %r382;
	popc.b32 	%r356, %r384;
	mov.b32 	%r355, 1;
	// begin inline asm
	shfl.sync.down.b32 %r353, %r1025, %r355, %r356, %r377;
	// end inline asm
	setp.lt.s32 	%p46, %r252, %r356;
	selp.b32 	%r385, %r353, 0, %p46;
	add.s32 	%r359, %r385, %r1025;
	mov.b32 	%r360, 2;
	// begin inline asm
	shfl.sync.down.b32 %r358, %r359, %r360, %r356, %r377;
	// end inline asm
	add.s32 	%r386, %r252, 2;
	setp.gt.s32 	%p47, %r386, %r356;
	selp.b32 	%r387, 0, %r358, %p47;
	add.s32 	%r364, %r359, %r387;
	mov.b32 	%r365, 4;
	// begin inline asm
	shfl.sync.down.b32 %r363, %r364, %r365, %r356, %r377;
	// end inline asm
	add.s32 	%r388, %r252, 4;
	setp.gt.s32 	%p48, %r388, %r356;
	selp.b32 	%r389, 0, %r363, %p48;
	add.s32 	%r369, %r364, %r389;
	mov.b32 	%r370, 8;
	// begin inline asm
	shfl.sync.down.b32 %r368, %r369, %r370, %r356, %r377;
	// end inline asm
	add.s32 	%r390, %r252, 8;
	setp.gt.s32 	%p49, %r390, %r356;
	selp.b32 	%r391, 0, %r368, %p49;
	add.s32 	%r374, %r369, %r391;
	mov.b32 	%r375, 16;
	// begin inline asm
	shfl.sync.down.b32 %r373, %r374, %r375, %r356, %r377;
	// end inline asm
	add.s32 	%r392, %r252, 16;
	setp.gt.s32 	%p50, %r392, %r356;
	selp.b32 	%r393, 0, %r373, %p50;
	add.s32 	%r1029, %r374, %r393;
	add.s64 	%rd10, %rd2, 256;
	mov.b32 	%r1027, 952;
$L__BB13_84:
	setp.ne.s32 	%p51, %r1033, 101;
	mov.b32 	%r394, -1;
	vote.sync.all.pred 	%p52, %p51, %r394;
	not.pred 	%p53, %p52;
	@%p53 bra 	$L__BB13_89;
	shr.u32 	%r1027, %r1027, 1;
	mul.wide.s32 	%rd24, %r1031, 8;
	add.s64 	%rd25, %rd10, %rd24;
	add.s64 	%rd23, %rd25, -256;
	// begin inline asm
	ld.relaxed.gpu.v2.u32 {%r1033, %r1034}, [%rd23];
	// end inline asm
	mov.u32 	%r1035, %r1027;
$L__BB13_86:
	setp.eq.s32 	%p57, %r1033, 99;
	mov.b32 	%r402, -1;
	vote.sync.any.pred 	%p58, %p57, %r402;
	not.pred 	%p59, %p58;
	@%p59 bra 	$L__BB13_88;
	mul.lo.s32 	%r448, %r986, 16807;
	and.b32  	%r986, %r448, 2147483647;
	add.s32 	%r449, %r1035, 1;
	rem.u32 	%r445, %r986, %r449;
	// begin inline asm
	nanosleep.u32 %r445;
	// end inline asm
	shr.u32 	%r1035, %r1035, 1;
	// begin inline asm
	ld.relaxed.gpu.v2.u32 {%r1033, %r1034}, [%rd23];
	// end inline asm
	bra.uni 	$L__BB13_86;
$L__BB13_88:
	setp.eq.s32 	%p60, %r1033, 101;
	mov.b32 	%r428, -1;
	vote.sync.ballot.b32 	%r429, %p60, %r428;
	and.b32  	%r430, %r429, %r352;
	or.b32  	%r431, %r430, -2147483648;
	add.s32 	%r432, %r431, -1;
	not.b32 	%r433, %r431;
	and.b32  	%r434, %r433, %r432;
	popc.b32 	%r407, %r434;
	mov.b32 	%r406, 1;
	// begin inline asm
	shfl.sync.down.b32 %r404, %r1034, %r406, %r407, %r428;
	// end inline asm
	setp.lt.s32 	%p62, %r252, %r407;
	selp.b32 	%r435, %r404, 0, %p62;
	add.s32 	%r410, %r435, %r1034;
	mov.b32 	%r411, 2;
	// begin inline asm
	shfl.sync.down.b32 %r409, %r410, %r411, %r407, %r428;
	// end inline asm
	add.s32 	%r436, %r252, 2;
	setp.gt.s32 	%p63, %r436, %r407;
	selp.b32 	%r437, 0, %r409, %p63;
	add.s32 	%r415, %r410, %r437;
	mov.b32 	%r416, 4;
	// begin inline asm
	shfl.sync.down.b32 %r414, %r415, %r416, %r407, %r428;
	// end inline asm
	add.s32 	%r438, %r252, 4;
	setp.gt.s32 	%p64, %r438, %r407;
	selp.b32 	%r439, 0, %r414, %p64;
	add.s32 	%r420, %r415, %r439;
	mov.b32 	%r421, 8;
	// begin inline asm
	shfl.sync.down.b32 %r419, %r420, %r421, %r407, %r428;
	// end inline asm
	add.s32 	%r440, %r252, 8;
	setp.gt.s32 	%p65, %r440, %r407;
	selp.b32 	%r441, 0, %r419, %p65;
	add.s32 	%r425, %r420, %r441;
	mov.b32 	%r426, 16;
	// begin inline asm
	shfl.sync.down.b32 %r424, %r425, %r426, %r407, %r428;
	// end inline asm
	add.s32 	%r442, %r252, 16;
	setp.gt.s32 	%p66, %r442, %r407;
	selp.b32 	%r443, 0, %r424, %p66;
	add.s32 	%r444, %r443, %r1029;
	add.s32 	%r1029, %r444, %r425;
	add.s32 	%r1031, %r1031, -32;
	bra.uni 	$L__BB13_84;
$L__BB13_89:
	@%p40 bra 	$L__BB13_91;
	add.s32 	%r397, %r1029, %r171;
	add.s64 	%rd22, %rd9, 256;
	mov.b32 	%r396, 101;
	// begin inline asm
	st.relaxed.gpu.v2.u32 [%rd22], {%r396, %r397};
	// end inline asm
	st.shared.u32 	[_ZZN3cub18CUB_300001_SM_10006detail4scan16DeviceScanKernelINS2_10policy_hubIiiijN4cuda3std3__44plusIvEEE10Policy1000EPiSC_NS0_13ScanTileStateIiLb1EEES9_NS0_8NullTypeEjiLb0ESF_EEvT0_T1_T2_iT3_T4_T5_E12temp_storage+4], %r1029;
	st.shared.u32 	[_ZZN3cub18CUB_300001_SM_10006detail4scan16DeviceScanKernelINS2_10policy_hubIiiijN4cuda3std3__44plusIvEEE10Policy1000EPiSC_NS0_13ScanTileStateIiLb1EEES9_NS0_8NullTypeEjiLb0ESF_EEvT0_T1_T2_iT3_T4_T5_E12temp_storage+8], %r397;
$L__BB13_91:
	setp.ne.s32 	%p55, %r252, 0;
	mov.u32 	%r1036, %r173;
	@%p55 bra 	$L__BB13_93;
	st.shared.u32 	[_ZZN3cub18CUB_300001_SM_10006detail4scan16DeviceScanKernelINS2_10policy_hubIiiijN4cuda3std3__44plusIvEEE10Policy1000EPiSC_NS0_13ScanTileStateIiLb1EEES9_NS0_8NullTypeEjiLb0ESF_EEvT0_T1_T2_iT3_T4_T5_E12temp_storage+76], %r1029;
	mov.u32 	%r1036, %r1029;
$L__BB13_93:
	bar.sync 	0;
	setp.eq.s32 	%p56, %r82, 0;
	ld.shared.u32 	%r398, [_ZZN3cub18CUB_300001_SM_10006detail4scan16DeviceScanKernelINS2_10policy_hubIiiijN4cuda3std3__44plusIvEEE10Policy1000EPiSC_NS0_13ScanTileStateIiLb1EEES9_NS0_8NullTypeEjiLb0ESF_EEvT0_T1_T2_iT3_T4_T5_E12temp_storage+76];
	selp.b32 	%r399, 0, %r398, %p56;
	add.s32 	%r1037, %r399, %r1036;
$L__BB13_94:
	add.s32 	%r544, %r1037, %r144;
	add.s32 	%r545, %r145, %r544;
	add.s32 	%r546, %r146, %r545;
	add.s32 	%r547, %r147, %r546;
	add.s32 	%r548, %r148, %r547;
	add.s32 	%r549, %r149, %r548;
	add.s32 	%r550, %r150, %r549;
	add.s32 	%r551, %r151, %r550;
	add.s32 	%r552, %r152, %r551;
	add.s32 	%r553, %r153, %r552;
	add.s32 	%r554, %r154, %r553;
	add.s32 	%r555, %r155, %r554;
	add.s32 	%r556, %r156, %r555;
	add.s32 	%r557, %r157, %r556;
	add.s32 	%r558, %r158, %r557;
	add.s32 	%r559, %r159, %r558;
	add.s32 	%r560, %r160, %r559;
	add.s32 	%r561, %r161, %r560;
	add.s32 	%r562, %r162, %r561;
	add.s32 	%r563, %r163, %r562;
	add.s32 	%r564, %r164, %r563;
	add.s32 	%r565, %r165, %r564;
	bar.sync 	0;
	st.shared.v2.u32 	[%r143], {%r544, %r545};
	st.shared.v2.u32 	[%r143+8], {%r546, %r547};
	st.shared.v2.u32 	[%r143+16], {%r548, %r549};
	st.shared.v2.u32 	[%r143+24], {%r550, %r551};
	st.shared.v2.u32 	[%r143+32], {%r552, %r553};
	st.shared.v2.u32 	[%r143+40], {%r554, %r555};
	st.shared.v2.u32 	[%r143+48], {%r556, %r557};
	st.shared.v2.u32 	[%r143+56], {%r558, %r559};
	st.shared.v2.u32 	[%r143+64], {%r560, %r561};
	st.shared.v2.u32 	[%r143+72], {%r562, %r563};
	st.shared.v2.u32 	[%r143+80], {%r564, %r565};
	bar.warp.sync 	-1;
	ld.shared.u32 	%r212, [%r142];
	ld.shared.u32 	%r213, [%r142+128];
	ld.shared.u32 	%r214, [%r142+256];
	ld.shared.u32 	%r215, [%r142+384];
	ld.shared.u32 	%r216, [%r142+512];
	ld.shared.u32 	%r217, [%r142+640];
	ld.shared.u32 	%r218, [%r142+768];
	ld.shared.u32 	%r219, [%r142+896];
	ld.shared.u32 	%r220, [%r142+1024];
	ld.shared.u32 	%r221, [%r142+1152];
	ld.shared.u32 	%r222, [%r142+1280];
	ld.shared.u32 	%r223, [%r142+1408];
	ld.shared.u32 	%r224, [%r142+1536];
	ld.shared.u32 	%r225, [%r142+1664];
	ld.shared.u32 	%r226, [%r142+1792];
	ld.shared.u32 	%r227, [%r142+1920];
	ld.shared.u32 	%r228, [%r142+2048];
	ld.shared.u32 	%r229, [%r142+2176];
	ld.shared.u32 	%r230, [%r142+2304];
	ld.shared.u32 	%r231, [%r142+2432];
	ld.shared.u32 	%r232, [%r142+2560];
	ld.shared.u32 	%r233, [%r142+2688];
	setp.ne.s32 	%p81, %r82, 0;
	@%p81 bra 	$L__BB13_96;
	st.volatile.shared.u32 	[_ZZN3cub18CUB_300001_SM_10006detail4scan16DeviceScanKernelINS2_10policy_hubIiiijN4cuda3std3__44plusIvEEE10Policy1000EPiSC_NS0_13ScanTileStateIiLb1EEES9_NS0_8NullTypeEjiLb0ESF_EEvT0_T1_T2_iT3_T4_T5_E12temp_storage+33792], %r3;
$L__BB13_96:
	ld.param.u32 	%r985, [_ZN3cub18CUB_300001_SM_10006detail4scan16DeviceScanKernelINS2_10policy_hubIiiijN4cuda3std3__44plusIvEEE10Policy1000EPiSC_NS0_13ScanTileStateIiLb1EEES9_NS0_8NullTypeEjiLb0ESF_EEvT0_T1_T2_iT3_T4_T5__param_3];
	ld.param.u64 	%rd56, [_ZN3cub18CUB_300001_SM_10006detail4scan16DeviceScanKernelINS2_10policy_hubIiiijN4cuda3std3__44plusIvEEE10Policy1000EPiSC_NS0_13ScanTileStateIiLb1EEES9_NS0_8NullTypeEjiLb0ESF_EEvT0_T1_T2_iT3_T4_T5__param_1];
	bar.sync 	0;
	ld.volatile.shared.u32 	%r234, [_ZZN3cub18CUB_300001_SM_10006detail4scan16DeviceScanKernelINS2_10policy_hubIiiijN4cuda3std3__44plusIvEEE10Policy1000EPiSC_NS0_13ScanTileStateIiLb1EEES9_NS0_8NullTypeEjiLb0ESF_EEvT0_T1_T2_iT3_T4_T5_E12temp_storage+33792];
	setp.ge.s32 	%p82, %r84, %r234;
	cvt.u64.u32 	%rd32, %r84;
	mov.u32 	%r566, %ctaid.x;
	add.s32 	%r567, %r985, %r566;
	mul.lo.s32 	%r568, %r567, 8448;
	cvt.u64.u32 	%rd33, %r568;
	add.s64 	%rd34, %rd32, %rd33;
	cvta.to.global.u64 	%rd35, %rd56;
	shl.b64 	%rd36, %rd34, 2;
	add.s64 	%rd11, %rd35, %rd36;
	@%p82 bra 	$L__BB13_98;
	st.global.u32 	[%rd11], %r212;
$L__BB13_98:
	mov.u32 	%r569, %tid.x;
	and.b32  	%r570, %r569, 992;
	mul.lo.s32 	%r571, %r570, 22;
	and.b32  	%r572, %r569, 31;
	or.b32  	%r573, %r571, %r572;
	or.b32  	%r574, %r573, 32;
	setp.ge.s32 	%p83, %r574, %r234;
	@%p83 bra 	$L__BB13_100;
	st.global.u32 	[%rd11+128], %r213;
$L__BB13_100:
	setp.ge.s32 	%p84, %r89, %r234;
	@%p84 bra 	$L__BB13_102;
	st.global.u32 	[%rd11+256], %r214;
$L__BB13_102:
	setp.ge.s32 	%p85, %r92, %r234;
	@%p85 bra 	$L__BB13_104;
	st.global.u32 	[%rd11+384], %r215;
$L__BB13_104:
	setp.ge.s32 	%p86, %r95, %r234;
	@%p86 bra 	$L__BB13_106;
	st.global.u32 	[%rd11+512], %r216;
$L__BB13_106:
	add.s32 	%r580, %r573, 160;
	setp.ge.s32 	%p87, %r580, %r234;
	@%p87 bra 	$L__BB13_108;
	st.global.u32 	[%rd11+640], %r217;
$L__BB13_108:
	add.s32 	%r586, %r573, 192;
	setp.ge.s32 	%p88, %r586, %r234;
	@%p88 bra 	$L__BB13_110;
	st.global.u32 	[%rd11+768], %r218;
$L__BB13_110:
	setp.ge.s32 	%p89, %r102, %r234;
	@%p89 bra 	$L__BB13_112;
	st.global.u32 	[%rd11+896], %r219;
$L__BB13_112:
	add.s32 	%r592, %r573, 256;
	setp.ge.s32 	%p90, %r592, %r234;
	@%p90 bra 	$L__BB13_114;
	st.global.u32 	[%rd11+1024], %r220;
$L__BB13_114:
	add.s32 	%r598, %r573, 288;
	setp.ge.s32 	%p91, %r598, %r234;
	@%p91 bra 	$L__BB13_116;
	st.global.u32 	[%rd11+1152], %r221;
$L__BB13_116:
	add.s32 	%r604, %r573, 320;
	setp.ge.s32 	%p92, %r604, %r234;
	@%p92 bra 	$L__BB13_118;
	st.global.u32 	[%rd11+1280], %r222;
$L__BB13_118:
	setp.ge.s32 	%p93, %r111, %r234;
	@%p93 bra 	$L__BB13_120;
	st.global.u32 	[%rd11+1408], %r223;
$L__BB13_120:
	setp.ge.s32 	%p94, %r114, %r234;
	@%p94 bra 	$L__BB13_122;
	st.global.u32 	[%rd11+1536], %r224;
$L__BB13_122:
	setp.ge.s32 	%p95, %r117, %r234;
	@%p95 bra 	$L__BB13_124;
	st.global.u32 	[%rd11+1664], %r225;
$L__BB13_124:
	setp.ge.s32 	%p96, %r120, %r234;
	@%p96 bra 	$L__BB13_126;
	st.global.u32 	[%rd11+1792], %r226;
$L__BB13_126:
	add.s32 	%r610, %r573, 480;
	setp.ge.s32 	%p97, %r610, %r234;
	@%p97 bra 	$L__BB13_128;
	st.global.u32 	[%rd11+1920], %r227;
$L__BB13_128:
	setp.ge.s32 	%p98, %r125, %r234;
	@%p98 bra 	$L__BB13_130;
	st.global.u32 	[%rd11+2048], %r228;
$L__BB13_130:
	add.s32 	%r616, %r573, 544;
	setp.ge.s32 	%p99, %r616, %r234;
	@%p99 bra 	$L__BB13_132;
	st.global.u32 	[%rd11+2176], %r229;
$L__BB13_132:
	add.s32 	%r622, %r573, 576;
	setp.ge.s32 	%p100, %r622, %r234;
	@%p100 bra 	$L__BB13_134;
	st.global.u32 	[%rd11+2304], %r230;
$L__BB13_134:
	setp.ge.s32 	%p101, %r132, %r234;
	@%p101 bra 	$L__BB13_136;
	st.global.u32 	[%rd11+2432], %r231;
$L__BB13_136:
	add.s32 	%r628, %r573, 640;
	setp.ge.s32 	%p102, %r628, %r234;
	@%p102 bra 	$L__BB13_138;
	st.global.u32 	[%rd11+2560], %r232;
$L__BB13_138:
	setp.ge.s32 	%p103, %r137, %r234;
	@%p103 bra 	$L__BB13_140;
	st.global.u32 	[%rd11+2688], %r233;
$L__BB13_140:
	ret;

}
	// .globl	_ZN3cub18CUB_300001_SM_10006detail6reduce28DeviceReduceSingleTileKernelINS2_10policy_hubIfjN4cuda3std3__44plusIvEEE10Policy1000EPfSC_jS9_ffNS7_10__identityEEEvT0_T1_T2_T3_T4_T6_
.visible .entry _ZN3cub18CUB_300001_SM_10006detail6reduce28DeviceReduceSingleTileKernelINS2_10policy_hubIfjN4cuda3std3__44plusIvEEE10Policy1000EPfSC_jS9_ffNS7_10__identityEEEvT0_T1_T2_T3_T4_T6_(
	.param .u64 .ptr .align 1 _ZN3cub18CUB_300001_SM_10006detail6reduce28DeviceReduceSingleTileKernelINS2_10policy_hubIfjN4cuda3std3__44plusIvEEE10Policy1000EPfSC_jS9_ffNS7_10__identityEEEvT0_T1_T2_T3_T4_T6__param_0,
	.param .u64 .ptr .align 1 _ZN3cub18CUB_300001_SM_10006detail6reduce28DeviceReduceSingleTileKernelINS2_10policy_hubIfjN4cuda3std3__44plusIvEEE10Policy1000EPfSC_jS9_ffNS7_10__identityEEEvT0_T1_T2_T3_T4_T6__param_1,
	.param .u32 _ZN3cub18CUB_300001_SM_10006detail6reduce28DeviceReduceSingleTileKernelINS2_10policy_hubIfjN4cuda3std3__44plusIvEEE10Policy1000EPfSC_jS9_ffNS7_10__identityEEEvT0_T1_T2_T3_T4_T6__param_2,
	.param .align 1 .b8 _ZN3cub18CUB_300001_SM_10006detail6reduce28DeviceReduceSingleTileKernelINS2_10policy_hubIfjN4cuda3std3__44plusIvEEE10Policy1000EPfSC_jS9_ffNS7_10__identityEEEvT0_T1_T2_T3_T4_T6__param_3[1],
	.param .f32 _ZN3cub18CUB_300001_SM_10006detail6reduce28DeviceReduceSingleTileKernelINS2_10policy_hubIfjN4cuda3std3__44plusIvEEE10Policy1000EPfSC_jS9_ffNS7_10__identityEEEvT0_T1_T2_T3_T4_T6__param_4,
	.param .align 1 .b8 _ZN3cub18CUB_300001_SM_10006detail6reduce28DeviceReduceSingleTileKernelINS2_10policy_hubIfjN4cuda3std3__44plusIvEEE10Policy1000EPfSC_jS9_ffNS7_10__identityEEEvT0_T1_T2_T3_T4_T6__param_5[1]
)
.maxntid 512
.minnctapersm 1
{
	.reg .pred 	%p<83>;
	.reg .b32 	%r<351>;
	.reg .b32 	%f<537>;
	.reg .b64 	%rd<130>;
	// demoted variable
	.shared .align 4 .b8 _ZZN3cub18CUB_300001_SM_10006detail6reduce28DeviceReduceSingleTileKernelINS2_10policy_hubIfjN4cuda3std3__44plusIvEEE10Policy1000EPfSC_jS9_ffNS7_10__identityEEEvT0_T1_T2_T3_T4_T6_E12temp_storage[84];
	ld.param.u64 	%rd15, [_ZN3cub18CUB_300001_SM_10006detail6reduce28DeviceReduceSingleTileKernelINS2_10policy_hubIfjN4cuda3std3__44plusIvEEE10Policy1000EPfSC_jS9_ffNS7_10__identityEEEvT0_T1_T2_T3_T4_T6__param_0];
	ld.param.u64 	%rd16, [_ZN3cub18CUB_300001_SM_10006detail6reduce28DeviceReduceSingleTileKernelINS2_10policy_hubIfjN4cuda3std3__44plusIvEEE10Policy1000EPfSC_jS9_ffNS7_10__identityEEEvT0_T1_T2_T3_T4_T6__param_1];
	ld.param.u32 	%r70, [_ZN3cub18CUB_300001_SM_10006detail6reduce28DeviceReduceSingleTileKernelINS2_10policy_hubIfjN4cuda3std3__44plusIvEEE10Policy1000EPfSC_jS9_ffNS7_10__identityEEEvT0_T1_T2_T3_T4_T6__param_2];
	ld.param.f32 	%f54, [_ZN3cub18CUB_300001_SM_10006detail6reduce28DeviceReduceSingleTileKernelINS2_10policy_hubIfjN4cuda3std3__44plusIvEEE10Policy1000EPfSC_jS9_ffNS7_10__identityEEEvT0_T1_T2_T3_T4_T6__param_4];
	cvta.to.global.u64 	%rd1, %rd16;
	setp.ne.s32 	%p1, %r70, 0;
	@%p1 bra 	$L__BB14_3;
	mov.u32 	%r324, %tid.x;
	setp.ne.s32 	%p82, %r324, 0;
	@%p82 bra 	$L__BB14_76;
	st.global.f32 	[%rd1], %f54;
	bra.uni 	$L__BB14_76;
$L__BB14_3:
	and.b64  	%rd17, %rd15, 7;
	setp.ne.s64 	%p2, %rd17, 0;
	@%p2 bra 	$L__BB14_39;
	setp.gt.u32 	%p42, %r70, 8191;
	@%p42 bra 	$L__BB14_23;
	mov.u32 	%r1, %tid.x;
	setp.ge.u32 	%p54, %r1, %r70;
	mov.f32 	%f515, 0f00000000;
	mov.u32 	%r328, %r1;
	@%p54 bra 	$L__BB14_7;
	mul.wide.u32 	%rd118, %r1, 4;
	add.s64 	%rd117, %rd15, %rd118;
	// begin inline asm
	ld.global.nc.u32 %r268, [%rd117];
	// end inline asm
	mov.b32 	%f515, %r268;
	add.s32 	%r328, %r1, 512;
$L__BB14_7:
	setp.ge.u32 	%p55, %r328, %r70;
	@%p55 bra 	$L__BB14_14;
	not.b32 	%r269, %r328;
	add.s32 	%r4, %r70, %r269;
	and.b32  	%r270, %r4, 1536;
	setp.eq.s32 	%p56, %r270, 1536;
	@%p56 bra 	$L__BB14_11;
	mul.wide.u32 	%rd119, %r328, 4;
	add.s64 	%rd126, %rd15, %rd119;
	shr.u32 	%r271, %r4, 9;
	add.s32 	%r272, %r271, 1;
	and.b32  	%r273, %r272, 3;
	neg.s32 	%r326, %r273;
$L__BB14_10:
	.pragma "nounroll";
	// begin inline asm
	ld.global.nc.u32 %r274, [%rd126];
	// end inline asm
	mov.b32 	%f398, %r274;
	add.f32 	%f515, %f515, %f398;
	add.s32 	%r328, %r328, 512;
	add.s64 	%rd126, %rd126, 2048;
	add.s32 	%r326, %r326, 1;
	setp.ne.s32 	%p57, %r326, 0;
	@%p57 bra 	$L__BB14_10;
$L__BB14_11:
	setp.lt.u32 	%p58, %r4, 1536;
	@%p58 bra 	$L__BB14_14;
	mul.wide.u32 	%rd121, %r328, 4;
	add.s64 	%rd127, %rd15, %rd121;
$L__BB14_13:
	// begin inline asm
	ld.global.nc.u32 %r275, [%rd127];
	// end inline asm
	mov.b32 	%f399, %r275;
	add.f32 	%f400, %f515, %f399;
	add.s64 	%rd123, %rd127, 2048;
	// begin inline asm
	ld.global.nc.u32 %r276, [%rd123];
	// end inline asm
	mov.b32 	%f401, %r276;
	add.f32 	%f402, %f400, %f401;
	add.s64 	%rd124, %rd127, 4096;
	// begin inline asm
	ld.global.nc.u32 %r277, [%rd124];
	// end inline asm
	mov.b32 	%f403, %r277;
	add.f32 	%f404, %f402, %f403;
	add.s64 	%rd125, %rd127, 6144;
	// begin inline asm
	ld.global.nc.u32 %r278, [%rd125];
	// end inline asm
	mov.b32 	%f405, %r278;
	add.f32 	%f515, %f404, %f405;
	add.s32 	%r328, %r328, 2048;
	add.s64 	%rd127, %rd127, 8192;
	setp.lt.s32 	%p59, %r328, %r70;
	@%p59 bra 	$L__BB14_13;
$L__BB14_14:
	setp.lt.u32 	%p60, %r70, 512;
	@%p60 bra 	$L__BB14_19;
	// begin inline asm
	mov.u32 %r303, %laneid;
	// end inline asm
	mov.b32 	%r304, 1;
	mov.b32 	%r317, 31;
	mov.b32 	%r318, -1;
	// begin inline asm
	{  .reg .f32 r0;  .reg .pred p;  shfl.sync.down.b32 r0|p, %f515, %r304, %r317, %r318;  @p add.f32 r0, r0, %f515;  mov.f32 %f465, r0;}
	// end inline asm
	mov.b32 	%r307, 2;
	// begin inline asm
	{  .reg .f32 r0;  .reg .pred p;  shfl.sync.down.b32 r0|p, %f465, %r307, %r317, %r318;  @p add.f32 r0, r0, %f465;  mov.f32 %f468, r0;}
	// end inline asm
	mov.b32 	%r310, 4;
	// begin inline asm
	{  .reg .f32 r0;  .reg .pred p;  shfl.sync.down.b32 r0|p, %f468, %r310, %r317, %r318;  @p add.f32 r0, r0, %f468;  mov.f32 %f471, r0;}
	// end inline asm
	mov.b32 	%r313, 8;
	// begin inline asm
	{  .reg .f32 r0;  .reg .pred p;  shfl.sync.down.b32 r0|p, %f471, %r313, %r317, %r318;  @p add.f32 r0, r0, %f471;  mov.f32 %f474, r0;}
	// end inline asm
	mov.b32 	%r316, 16;
	// begin inline asm
	{  .reg .f32 r0;  .reg .pred p;  shfl.sync.down.b32 r0|p, %f474, %r316, %r317, %r318;  @p add.f32 r0, r0, %f474;  mov.f32 %f536, r0;}
	// end inline asm
	setp.ne.s32 	%p79, %r303, 0;
	@%p79 bra 	$L__BB14_17;
	shr.u32 	%r319, %r1, 3;
	and.b32  	%r320, %r319, 124;
	mov.u32 	%r321, _ZZN3cub18CUB_300001_SM_10006detail6reduce28DeviceReduceSingleTileKernelINS2_10policy_hubIfjN4cuda3std3__44plusIvEEE10Policy1000EPfSC_jS9_ffNS7_10__identityEEEvT0_T1_T2_T3_T4_T6_E12temp_storage;
	add.s32 	%r322, %r321, %r320;
	st.shared.f32 	[%r322+16], %f536;
$L__BB14_17:
	bar.sync 	0;
	setp.ne.s32 	%p80, %r1, 0;
	@%p80 bra 	$L__BB14_74;
	ld.shared.f32 	%f480, [_ZZN3cub18CUB_300001_SM_10006detail6reduce28DeviceReduceSingleTileKernelINS2_10policy_hubIfjN4cuda3std3__44plusIvEEE10Policy1000EPfSC_jS9_ffNS7_10__identityEEEvT0_T1_T2_T3_T4_T6_E12temp_storage+20];
	add.f32 	%f481, %f536, %f480;
	ld.shared.f32 	%f482, [_ZZN3cub18CUB_300001_SM_10006detail6reduce28DeviceReduceSingleTileKernelINS2_10policy_hubIfjN4cuda3std3__44plusIvEEE10Policy1000EPfSC_jS9_ffNS7_10__identityEEEvT0_T1_T2_T3_T4_T6_E12temp_storage+24];
	add.f32 	%f483, %f481, %f482;
	ld.shared.f32 	%f484, [_ZZN3cub18CUB_300001_SM_10006detail6reduce28DeviceReduceSingleTileKernelINS2_10policy_hubIfjN4cuda3std3__44plusIvEEE10Policy1000EPfSC_jS9_ffNS7_10__identityEEEvT0_T1_T2_T3_T4_T6_E12temp_storage+28];
	add.f32 	%f485, %f483, %f484;
	ld.shared.f32 	%f486, [_ZZN3cub18CUB_300001_SM_10006detail6reduce28DeviceReduceSingleTileKernelINS2_10policy_hubIfjN4cuda3std3__44plusIvEEE10Policy1000EPfSC_jS9_ffNS7_10__identityEEEvT0_T1_T2_T3_T4_T6_E12temp_storage+32];
	add.f32 	%f487, %f485, %f486;
	ld.shared.f32 	%f488, [_ZZN3cub18CUB_300001_SM_10006detail6reduce28DeviceReduceSingleTileKernelINS2_10policy_hubIfjN4cuda3std3__44plusIvEEE10Policy1000EPfSC_jS9_ffNS7_10__identityEEEvT0_T1_T2_T3_T4_T6_E12temp_storage+36];
	add.f32 	%f489, %f487, %f488;
	ld.shared.f32 	%f490, [_ZZN3cub18CUB_300001_SM_10006detail6reduce28DeviceReduceSingleTileKernelINS2_10policy_hubIfjN4cuda3std3__44plusIvEEE10Policy1000EPfSC_jS9_ffNS7_10__identityEEEvT0_T1_T2_T3_T4_T6_E12temp_storage+40];
	add.f32 	%f491, %f489, %f490;
	ld.shared.f32 	%f492, [_ZZN3cub18CUB_300001_SM_10006detail6reduce28DeviceReduceSingleTileKernelINS2_10policy_hubIfjN4cuda3std3__44plusIvEEE10Policy1000EPfSC_jS9_ffNS7_10__identityEEEvT0_T1_T2_T3_T4_T6_E12temp_storage+44];
	add.f32 	%f493, %f491, %f492;
	ld.shared.f32 	%f494, [_ZZN3cub18CUB_300001_SM_10006detail6reduce28DeviceReduceSingleTileKernelINS2_10policy_hubIfjN4cuda3std3__44plusIvEEE10Policy1000EPfSC_jS9_ffNS7_10__identityEEEvT0_T1_T2_T3_T4_T6_E12temp_storage+48];
	add.f32 	%f495, %f493, %f494;
	ld.shared.f32 	%f496, [_ZZN3cub18CUB_300001_SM_10006detail6reduce28DeviceReduceSingleTileKernelINS2_10policy_hubIfjN4cuda3std3__44plusIvEEE10Policy1000EPfSC_jS9_ffNS7_10__identityEEEvT0_T1_T2_T3_T4_T6_E12temp_storage+52];
	add.f32 	%f497, %f495, %f496;
	ld.shared.f32 	%f498, [_ZZN3cub18CUB_300001_SM_10006detail6reduce28DeviceReduceSingleTileKernelINS2_10policy_hubIfjN4cuda3std3__44plusIvEEE10Policy1000EPfSC_jS9_ffNS7_10__identityEEEvT0_T1_T2_T3_T4_T6_E12temp_storage+56];
	add.f32 	%f499, %f497, %f498;
	ld.shared.f32 	%f500, [_ZZN3cub18CUB_300001_SM_10006detail6reduce28DeviceReduceSingleTileKernelINS2_10policy_hubIfjN4cuda3std3__44plusIvEEE10Policy1000EPfSC_jS9_ffNS7_10__identityEEEvT0_T1_T2_T3_T4_T6_E12temp_storage+60];
	add.f32 	%f501, %f499, %f500;
	ld.shared.f32 	%f502, [_ZZN3cub18CUB_300001_SM_10006detail6reduce28DeviceReduceSingleTileKernelINS2_10policy_hubIfjN4cuda3std3__44plusIvEEE10Policy1000EPfSC_jS9_ffNS7_10__identityEEEvT0_T1_T2_T3_T4_T6_E12temp_storage+64];
	add.f32 	%f503, %f501, %f502;
	ld.shared.f32 	%f504, [_ZZN3cub18CUB_300001_SM_10006detail6reduce28DeviceReduceSingleTileKernelINS2_10policy_hubIfjN4cuda3std3__44plusIvEEE10Policy1000EPfSC_jS9_ffNS7_10__identityEEEvT0_T1_T2_T3_T4_T6_E12temp_storage+68];
	add.f32 	%f505, %f503, %f504;
	ld.shared.f32 	%f506, [_ZZN3cub18CUB_300001_SM_10006detail6reduce28DeviceReduceSingleTileKernelINS2_10policy_hubIfjN4cuda3std3__44plusIvEEE10Policy1000EPfSC_jS9_ffNS7_10__identityEEEvT0_T1_T2_T3_T4_T6_E12temp_storage+72];
	add.f32 	%f507, %f505, %f506;
	ld.shared.f32 	%f508, [_ZZN3cub18CUB_300001_SM_10006detail6reduce28DeviceReduceSingleTileKernelINS2_10policy_hubIfjN4cuda3std3__44plusIvEEE10Policy1000EPfSC_jS9_ffNS7_10__identityEEEvT0_T1_T2_T3_T4_T6_E12temp_storage+76];
	add.f32 	%f536, %f507, %f508;
	bra.uni 	$L__BB14_74;
$L__BB14_19:
	// begin inline asm
	mov.u32 %r279, %laneid;
	// end inline asm
	and.b32  	%r295, %r1, 992;
	add.s32 	%r296, %r295, 32;
	setp.gt.u32 	%p61, %r296, %r70;
	not.b32 	%r297, %r295;
	add.s32 	%r298, %r70, %r297;
	selp.b32 	%r293, %r298, 31, %p61;
	mov.b32 	%r280, 1;
	mov.b32 	%r294, -1;
	// begin inline asm
	{  .reg .f32 r0;  .reg .pred p;  shfl.sync.down.b32 r0|p, %f515, %r280, %r293, %r294;  @p add.f32 r0, r0, %f515;  mov.f32 %f406, r0;}
	// end inline asm
	mov.b32 	%r283, 2;
	// begin inline asm
	{  .reg .f32 r0;  .reg .pred p;  shfl.sync.down.b32 r0|p, %f406, %r283, %r293, %r294;  @p add.f32 r0, r0, %f406;  mov.f32 %f409, r0;}
	// end inline asm
	mov.b32 	%r286, 4;
	// begin inline asm
	{  .reg .f32 r0;  .reg .pred p;  shfl.sync.down.b32 r0|p, %f409, %r286, %r293, %r294;  @p add.f32 r0, r0, %f409;  mov.f32 %f412, r0;}
	// end inline asm
	mov.b32 	%r289, 8;
	// begin inline asm
	{  .reg .f32 r0;  .reg .pred p;  shfl.sync.down.b32 r0|p, %f412, %r289, %r293, %r294;  @p add.f32 r0, r0, %f412;  mov.f32 %f415, r0;}
	// end inline asm
	mov.b32 	%r292, 16;
	// begin inline asm
	{  .reg .f32 r0;  .reg .pred p;  shfl.sync.down.b32 r0|p, %f415, %r292, %r293, %r294;  @p add.f32 r0, r0, %f415;  mov.f32 %f536, r0;}
	// end inline asm
	setp.ne.s32 	%p62, %r279, 0;
	@%p62 bra 	$L__BB14_21;
	shr.u32 	%r299, %r1, 3;
	and.b32  	%r300, %r299, 124;
	mov.u32 	%r301, _ZZN3cub18CUB_300001_SM_10006detail6reduce28DeviceReduceSingleTileKernelINS2_10policy_hubIfjN4cuda3std3__44plusIvEEE10Policy1000EPfSC_jS9_ffNS7_10__identityEEEvT0_T1_T2_T3_T4_T6_E12temp_storage;
	add.s32 	%r302, %r301, %r300;
	st.shared.f32 	[%r302+16], %f536;
$L__BB14_21:
	bar.sync 	0;
	setp.ne.s32 	%p63, %r1, 0;
	@%p63 bra 	$L__BB14_74;
	setp.gt.u32 	%p64, %r70, 32;
	ld.shared.f32 	%f421, [_ZZN3cub18CUB_300001_SM_10006detail6reduce28DeviceReduceSingleTileKernelINS2_10policy_hubIfjN4cuda3std3__44plusIvEEE10Policy1000EPfSC_jS9_ffNS7_10__identityEEEvT0_T1_T2_T3_T4_T6_E12temp_storage+20];
	add.f32 	%f422, %f536, %f421;
	selp.f32 	%f423, %f422, %f536, %p64;
	setp.gt.u32 	%p65, %r70, 64;
	ld.shared.f32 	%f424, [_ZZN3cub18CUB_300001_SM_10006detail6reduce28DeviceReduceSingleTileKernelINS2_10policy_hubIfjN4cuda3std3__44plusIvEEE10Policy1000EPfSC_jS9_ffNS7_10__identityEEEvT0_T1_T2_T3_T4_T6_E12temp_storage+24];
	add.f32 	%f425, %f424, %f423;
	selp.f32 	%f426, %f425, %f423, %p65;
	setp.gt.u32 	%p66, %r70, 96;
	ld.shared.f32 	%f427, [_ZZN3cub18CUB_300001_SM_10006detail6reduce28DeviceReduceSingleTileKernelINS2_10policy_hubIfjN4cuda3std3__44plusIvEEE10Policy1000EPfSC_jS9_ffNS7_10__identityEEEvT0_T1_T2_T3_T4_T6_E12temp_storage+28];
	add.f32 	%f428, %f427, %f426;
	selp.f32 	%f429, %f428, %f426, %p66;
	setp.gt.u32 	%p67, %r70, 128;
	ld.shared.f32 	%f430, [_ZZN3cub18CUB_300001_SM_10006detail6reduce28DeviceReduceSingleTileKernelINS2_10policy_hubIfjN4cuda3std3__44plusIvEEE10Policy1000EPfSC_jS9_ffNS7_10__identityEEEvT0_T1_T2_T3_T4_T6_E12temp_storage+32];
	add.f32 	%f431, %f430, %f429;
	selp.f32 	%f432, %f431, %f429, %p67;
	setp.gt.u32 	%p68, %r70, 160;
	ld.shared.f32 	%f433, [_ZZN3cub18CUB_300001_SM_10006detail6reduce28DeviceReduceSingleTileKernelINS2_10policy_hubIfjN4cuda3std3__44plusIvEEE10Policy1000EPfSC_jS9_ffNS7_10__identityEEEvT0_T1_T2_T3_T4_T6_E12temp_storage+36];
	add.f32 	%f434, %f433, %f432;
	selp.f32 	%f435, %f434, %f432, %p68;
	setp.gt.u32 	%p69, %r70, 192;
	ld.shared.f32 	%f436, [_ZZN3cub18CUB_300001_SM_10006detail6reduce28DeviceReduceSingleTileKernelINS2_10policy_hubIfjN4cuda3std3__44plusIvEEE10Policy1000EPfSC_jS9_ffNS7_10__identityEEEvT0_T1_T2_T3_T4_T6_E12temp_storage+40];
	add.f32 	%f437, %f436, %f435;
	selp.f32 	%f438, %f437, %f435, %p69;
	setp.gt.u32 	%p70, %r70, 224;
	ld.shared.f32 	%f439, [_ZZN3cub18CUB_300001_SM_10006detail6reduce28DeviceReduceSingleTileKernelINS2_10policy_hubIfjN4cuda3std3__44plusIvEEE10Policy1000EPfSC_jS9_ffNS7_10__identityEEEvT0_T1_T2_T3_T4_T6_E12temp_storage+44];
	add.f32 	%f440, %f439, %f438;
	selp.f32 	%f441, %f440, %f438, %p70;
	setp.gt.u32 	%p71, %r70, 256;
	ld.shared.f32 	%f442, [_ZZN3cub18CUB_300001_SM_10006detail6reduce28DeviceReduceSingleTileKernelINS2_10policy_hubIfjN4cuda3std3__44plusIvEEE10Policy1000EPfSC_jS9_ffNS7_10__identityEEEvT0_T1_T2_T3_T4_T6_E12temp_storage+48];
	add.f32 	%f443, %f442, %f441;
	selp.f32 	%f444, %f443, %f441, %p71;
	setp.gt.u32 	%p72, %r70, 288;
	ld.shared.f32 	%f445, [_ZZN3cub18CUB_300001_SM_10006detail6reduce28DeviceReduceSingleTileKernelINS2_10policy_hubIfjN4cuda3std3__44plusIvEEE10Policy1000EPfSC_jS9_ffNS7_10__identityEEEvT0_T1_T2_T3_T4_T6_E12temp_storage+52];
	add.f32 	%f446, %f445, %f444;
	selp.f32 	%f447, %f446, %f444, %p72;
	setp.gt.u32 	%p73, %r70, 320;
	ld.shared.f32 	%f448, [_ZZN3cub18CUB_300001_SM_10006detail6reduce28DeviceReduceSingleTileKernelINS2_10policy_hubIfjN4cuda3std3__44plusIvEEE10Policy1000EPfSC_jS9_ffNS7_10__identityEEEvT0_T1_T2_T3_T4_T6_E12temp_storage+56];
	add.f32 	%f449, %f448, %f447;
	selp.f32 	%f450, %f449, %f447, %p73;
	setp.gt.u32 	%p74, %r70, 352;
	ld.shared.f32 	%f451, [_ZZN3cub18CUB_300001_SM_10006detail6reduce28DeviceReduceSingleTileKernelINS2_10policy_hubIfjN4cuda3std3__44plusIvEEE10Policy1000EPfSC_jS9_ffNS7_10__identityEEEvT0_T1_T2_T3_T4_T6_E12temp_storage+60];
	add.f32 	%f452, %f451, %f450;
	selp.f32 	%f453, %f452, %f450, %p74;
	setp.gt.u32 	%p75, %r70, 384;
	ld.shared.f32 	%f454, [_ZZN3cub18CUB_300001_SM_10006detail6reduce28DeviceReduceSingleTileKernelINS2_10policy_hubIfjN4cuda3std3__44plusIvEEE10Policy1000EPfSC_jS9_ffNS7_10__identityEEEvT0_T1_T2_T3_T4_T6_E12temp_storage+64];
	add.f32 	%f455, %f454, %f453;
	selp.f32 	%f456, %f455, %f453, %p75;
	setp.gt.u32 	%p76, %r70, 416;
	ld.shared.f32 	%f457, [_ZZN3cub18CUB_300001_SM_10006detail6reduce28DeviceReduceSingleTileKernelINS2_10policy_hubIfjN4cuda3std3__44plusIvEEE10Policy1000EPfSC_jS9_ffNS7_10__identityEEEvT0_T1_T2_T3_T4_T6_E12temp_storage+68];
	add.f32 	%f458, %f457, %f456;
	selp.f32 	%f459, %f458, %f456, %p76;
	setp.gt.u32 	%p77, %r70, 448;
	ld.shared.f32 	%f460, [_ZZN3cub18CUB_300001_SM_10006detail6reduce28DeviceReduceSingleTileKernelINS2_10policy_hubIfjN4cuda3std3__44plusIvEEE10Policy1000EPfSC_jS9_ffNS7_10__identityEEEvT0_T1_T2_T3_T4_T6_E12temp_storage+72];
	add.f32 	%f461, %f460, %f459;
	selp.f32 	%f462, %f461, %f459, %p77;
	setp.gt.u32 	%p78, %r70, 480;
	ld.shared.f32 	%f463, [_ZZN3cub18CUB_300001_SM_10006detail6reduce28DeviceReduceSingleTileKernelINS2_10policy_hubIfjN4cuda3std3__44plusIvEEE10Policy1000EPfSC_jS9_ffNS7_10__identityEEEvT0_T1_T2_T3_T4_T6_E12temp_storage+76];
	add.f32 	%f464, %f463, %f462;
	selp.f32 	%f536, %f464, %f462, %p78;
	bra.uni 	$L__BB14_74;
$L__BB14_23:
	mov.u32 	%r13, %tid.x;
	shl.b32 	%r14, %r13, 1;
	mul.wide.u32 	%rd89, %r14, 4;
	add.s64 	%rd74, %rd15, %rd89;
	// begin inline asm
	ld.global.nc.u64 %rd73, [%rd74];
	// end inline asm
	mov.b64 	{%r198, %r199}, %rd73;
	mov.b32 	%f282, %r199;
	mov.b32 	%f283, %r198;
	add.s64 	%rd76, %rd74, 4096;
	// begin inline asm
	ld.global.nc.u64 %rd75, [%rd76];
	// end inline asm
	mov.b64 	{%r200, %r201}, %rd75;
	mov.b32 	%f284, %r201;
	mov.b32 	%f285, %r200;
	add.s64 	%rd78, %rd74, 8192;
	// begin inline asm
	ld.global.nc.u64 %rd77, [%rd78];
	// end inline asm
	mov.b64 	{%r202, %r203}, %rd77;
	mov.b32 	%f286, %r203;
	mov.b32 	%f287, %r202;
	add.s64 	%rd80, %rd74, 12288;
	// begin inline asm
	ld.global.nc.u64 %rd79, [%rd80];
	// end inline asm
	mov.b64 	{%r204, %r205}, %rd79;
	mov.b32 	%f288, %r205;
	mov.b32 	%f289, %r204;
	add.s64 	%rd82, %rd74, 16384;
	// begin inline asm
	ld.global.nc.u64 %rd81, [%rd82];
	// end inline asm
	mov.b64 	{%r206, %r207}, %rd81;
	mov.b32 	%f290, %r207;
	mov.b32 	%f291, %r206;
	add.s64 	%rd84, %rd74, 20480;
	// begin inline asm
	ld.global.nc.u64 %rd83, [%rd84];
	// end inline asm
	mov.b64 	{%r208, %r209}, %rd83;
	mov.b32 	%f292, %r209;
	mov.b32 	%f293, %r208;
	add.s64 	%rd86, %rd74, 24576;
	// begin inline asm
	ld.global.nc.u64 %rd85, [%rd86];
	// end inline asm
	mov.b64 	{%r210, %r211}, %rd85;
	mov.b32 	%f294, %r211;
	mov.b32 	%f295, %r210;
	add.s64 	%rd88, %rd74, 28672;
	// begin inline asm
	ld.global.nc.u64 %rd87, [%rd88];
	// end inline asm
	mov.b64 	{%r212, %r213}, %rd87;
	mov.b32 	%f296, %r213;
	mov.b32 	%f297, %r212;
	add.f32 	%f298, %f283, %f282;
	add.f32 	%f299, %f285, %f284;
	add.f32 	%f300, %f287, %f286;
	add.f32 	%f301, %f289, %f288;
	add.f32 	%f302, %f291, %f290;
	add.f32 	%f303, %f293, %f292;
	add.f32 	%f304, %f295, %f294;
	add.f32 	%f305, %f297, %f296;
	add.f32 	%f306, %f298, %f299;
	add.f32 	%f307, %f300, %f301;
	add.f32 	%f308, %f302, %f303;
	add.f32 	%f309, %f304, %f305;
	add.f32 	%f310, %f306, %f307;
	add.f32 	%f311, %f308, %f309;
	add.f32 	%f522, %f310, %f311;
	add.s32 	%r15, %r70, -8192;
	setp.lt.u32 	%p43, %r15, 8192;
	mov.b32 	%r331, 8192;
	@%p43 bra 	$L__BB14_27;
	mov.b32 	%r331, 8192;
$L__BB14_25:
	add.s32 	%r215, %r331, %r14;
	mul.wide.u32 	%rd106, %r215, 4;
	add.s64 	%rd91, %rd15, %rd106;
	// begin inline asm
	ld.global.nc.u64 %rd90, [%rd91];
	// end inline asm
	mov.b64 	{%r216, %r217}, %rd90;
	mov.b32 	%f312, %r217;
	mov.b32 	%f313, %r216;
	add.s64 	%rd93, %rd91, 4096;
	// begin inline asm
	ld.global.nc.u64 %rd92, [%rd93];
	// end inline asm
	mov.b64 	{%r218, %r219}, %rd92;
	mov.b32 	%f314, %r219;
	mov.b32 	%f315, %r218;
	add.s64 	%rd95, %rd91, 8192;
	// begin inline asm
	ld.global.nc.u64 %rd94, [%rd95];
	// end inline asm
	mov.b64 	{%r220, %r221}, %rd94;
	mov.b32 	%f316, %r221;
	mov.b32 	%f317, %r220;
	add.s64 	%rd97, %rd91, 12288;
	// begin inline asm
	ld.global.nc.u64 %rd96, [%rd97];
	// end inline asm
	mov.b64 	{%r222, %r223}, %rd96;
	mov.b32 	%f318, %r223;
	mov.b32 	%f319, %r222;
	add.s64 	%rd99, %rd91, 16384;
	// begin inline asm
	ld.global.nc.u64 %rd98, [%rd99];
	// end inline asm
	mov.b64 	{%r224, %r225}, %rd98;
	mov.b32 	%f320, %r225;
	mov.b32 	%f321, %r224;
	add.s64 	%rd101, %rd91, 20480;
	// begin inline asm
	ld.global.nc.u64 %rd100, [%rd101];
	// end inline asm
	mov.b64 	{%r226, %r227}, %rd100;
	mov.b32 	%f322, %r227;
	mov.b32 	%f323, %r226;
	add.s64 	%rd103, %rd91, 24576;
	// begin inline asm
	ld.global.nc.u64 %rd102, [%rd103];
	// end inline asm
	mov.b64 	{%r228, %r229}, %rd102;
	mov.b32 	%f324, %r229;
	mov.b32 	%f325, %r228;
	add.s64 	%rd105, %rd91, 28672;
	// begin inline asm
	ld.global.nc.u64 %rd104, [%rd105];
	// end inline asm
	mov.b64 	{%r230, %r231}, %rd104;
	mov.b32 	%f326, %r231;
	mov.b32 	%f327, %r230;
	add.f32 	%f328, %f522, %f313;
	add.f32 	%f329, %f312, %f315;
	add.f32 	%f330, %f314, %f317;
	add.f32 	%f331, %f316, %f319;
	add.f32 	%f332, %f318, %f321;
	add.f32 	%f333, %f320, %f323;
	add.f32 	%f334, %f322, %f325;
	add.f32 	%f335, %f324, %f327;
	add.f32 	%f336, %f328, %f329;
	add.f32 	%f337, %f330, %f331;
	add.f32 	%f338, %f332, %f333;
	add.f32 	%f339, %f334, %f335;
	add.f32 	%f340, %f336, %f337;
	add.f32 	%f341, %f338, %f339;
	add.f32 	%f342, %f340, %f341;
	add.f32 	%f522, %f342, %f326;
	sub.s32 	%r232, %r70, %r331;
	setp.lt.u32 	%p44, %r232, 8192;
	@%p44 bra 	$L__BB14_35;
	add.s32 	%r331, %r331, 8192;
	setp.le.u32 	%p45, %r331, %r15;
	@%p45 bra 	$L__BB14_25;
$L__BB14_27:
	setp.le.u32 	%p46, %r70, %r331;
	@%p46 bra 	$L__BB14_35;
	sub.s32 	%r19, %r70, %r331;
	setp.ge.s32 	%p47, %r13, %r19;
	@%p47 bra 	$L__BB14_35;
	not.b32 	%r233, %r13;
	add.s32 	%r234, %r70, %r233;
	sub.s32 	%r20, %r234, %r331;
	and.b32  	%r235, %r20, 1536;
	setp.eq.s32 	%p48, %r235, 1536;
	mov.u32 	%r335, %r13;
	@%p48 bra 	$L__BB14_32;
	add.s32 	%r333, %r13, %r331;
	shr.u32 	%r236, %r20, 9;
	add.s32 	%r237, %r236, 1;
	and.b32  	%r238, %r237, 3;
	neg.s32 	%r332, %r238;
	mov.u32 	%r335, %r13;
$L__BB14_31:
	.pragma "nounroll";
	mul.wide.u32 	%rd108, %r333, 4;
	add.s64 	%rd107, %rd15, %rd108;
	// begin inline asm
	ld.global.nc.u32 %r239, [%rd107];
	// end inline asm
	mov.b32 	%f344, %r239;
	add.f32 	%f522, %f522, %f344;
	add.s32 	%r335, %r335, 512;
	add.s32 	%r333, %r333, 512;
	add.s32 	%r332, %r332, 1;
	setp.ne.s32 	%p49, %r332, 0;
	@%p49 bra 	$L__BB14_31;
$L__BB14_32:
	setp.lt.u32 	%p50, %r20, 1536;
	@%p50 bra 	$L__BB14_35;
	add.s32 	%r337, %r335, 1024;
	add.s32 	%r336, %r335, %r331;
$L__BB14_34:
	mul.wide.u32 	%rd113, %r336, 4;
	add.s64 	%rd109, %rd15, %rd113;
	// begin inline asm
	ld.global.nc.u32 %r240, [%rd109];
	// end inline asm
	mov.b32 	%f345, %r240;
	add.f32 	%f346, %f522, %f345;
	add.s32 	%r244, %r336, 512;
	mul.wide.u32 	%rd114, %r244, 4;
	add.s64 	%rd110, %rd15, %rd114;
	// begin inline asm
	ld.global.nc.u32 %r241, [%rd110];
	// end inline asm
	mov.b32 	%f347, %r241;
	add.f32 	%f348, %f346, %f347;
	add.s32 	%r245, %r336, 1024;
	mul.wide.u32 	%rd115, %r245, 4;
	add.s64 	%rd111, %rd15, %rd115;
	// begin inline asm
	ld.global.nc.u32 %r242, [%rd111];
	// end inline asm
	mov.b32 	%f349, %r242;
	add.f32 	%f350, %f348, %f349;
	add.s32 	%r246, %r336, 1536;
	mul.wide.u32 	%rd116, %r246, 4;
	add.s64 	%rd112, %rd15, %rd116;
	// begin inline asm
	ld.global.nc.u32 %r243, [%rd112];
	// end inline asm
	mov.b32 	%f351, %r243;
	add.f32 	%f522, %f350, %f351;
	add.s32 	%r34, %r337, 2048;
	add.s32 	%r247, %r337, 1024;
	add.s32 	%r336, %r336, 2048;
	setp.lt.s32 	%p51, %r247, %r19;
	mov.u32 	%r337, %r34;
	@%p51 bra 	$L__BB14_34;
$L__BB14_35:
	// begin inline asm
	mov.u32 %r248, %laneid;
	// end inline asm
	mov.b32 	%r249, 1;
	mov.b32 	%r262, 31;
	mov.b32 	%r263, -1;
	// begin inline asm
	{  .reg .f32 r0;  .reg .pred p;  shfl.sync.down.b32 r0|p, %f522, %r249, %r262, %r263;  @p add.f32 r0, r0, %f522;  mov.f32 %f352, r0;}
	// end inline asm
	mov.b32 	%r252, 2;
	// begin inline asm
	{  .reg .f32 r0;  .reg .pred p;  shfl.sync.down.b32 r0|p, %f352, %r252, %r262, %r263;  @p add.f32 r0, r0, %f352;  mov.f32 %f355, r0;}
	// end inline asm
	mov.b32 	%r255, 4;
	// begin inline asm
	{  .reg .f32 r0;  .reg .pred p;  shfl.sync.down.b32 r0|p, %f355, %r255, %r262, %r263;  @p add.f32 r0, r0, %f355;  mov.f32 %f358, r0;}
	// end inline asm
	mov.b32 	%r258, 8;
	// begin inline asm
	{  .reg .f32 r0;  .reg .pred p;  shfl.sync.down.b32 r0|p, %f358, %r258, %r262, %r263;  @p add.f32 r0, r0, %f358;  mov.f32 %f361, r0;}
	// end inline asm
	mov.b32 	%r261, 16;
	// begin inline asm
	{  .reg .f32 r0;  .reg .pred p;  shfl.sync.down.b32 r0|p, %f361, %r261, %r262, %r263;  @p add.f32 r0, r0, %f361;  mov.f32 %f536, r0;}
	// end inline asm
	setp.ne.s32 	%p52, %r248, 0;
	@%p52 bra 	$L__BB14_37;
	shr.u32 	%r264, %r13, 3;
	and.b32  	%r265, %r264, 124;
	mov.u32 	%r266, _ZZN3cub18CUB_300001_SM_10006detail6reduce28DeviceReduceSingleTileKernelINS2_10policy_hubIfjN4cuda3std3__44plusIvEEE10Policy1000EPfSC_jS9_ffNS7_10__identityEEEvT0_T1_T2_T3_T4_T6_E12temp_storage;
	add.s32 	%r267, %r266, %r265;
	st.shared.f32 	[%r267+16], %f536;
$L__BB14_37:
	bar.sync 	0;
	setp.ne.s32 	%p53, %r13, 0;
	@%p53 bra 	$L__BB14_74;
	ld.shared.f32 	%f367, [_ZZN3cub18CUB_300001_SM_10006detail6reduce28DeviceReduceSingleTileKernelINS2_10policy_hubIfjN4cuda3std3__44plusIvEEE10Policy1000EPfSC_jS9_ffNS7_10__identityEEEvT0_T1_T2_T3_T4_T6_E12temp_storage+20];
	add.f32 	%f368, %f536, %f367;
	ld.shared.f32 	%f369, [_ZZN3cub18CUB_300001_SM_10006detail6reduce28DeviceReduceSingleTileKernelINS2_10policy_hubIfjN4cuda3std3__44plusIvEEE10Policy1000EPfSC_jS9_ffNS7_10__identityEEEvT0_T1_T2_T3_T4_T6_E12temp_storage+24];
	add.f32 	%f370, %f368, %f369;
	ld.shared.f32 	%f371, [_ZZN3cub18CUB_300001_SM_10006detail6reduce28DeviceReduceSingleTileKernelINS2_10policy_hubIfjN4cuda3std3__44plusIvEEE10Policy1000EPfSC_jS9_ffNS7_10__identityEEEvT0_T1_T2_T3_T4_T6_E12temp_storage+28];
	add.f32 	%f372, %f370, %f371;
	ld.shared.f32 	%f373, [_ZZN3cub18CUB_300001_SM_10006detail6reduce28DeviceReduceSingleTileKernelINS2_10policy_hubIfjN4cuda3std3__44plusIvEEE10Policy1000EPfSC_jS9_ffNS7_10__identityEEEvT0_T1_T2_T3_T4_T6_E12temp_storage+32];
	add.f32 	%f374, %f372, %f373;
	ld.shared.f32 	%f375, [_ZZN3cub18CUB_300001_SM_10006detail6reduce28DeviceReduceSingleTileKernelINS2_10policy_hubIfjN4cuda3std3__44plusIvEEE10Policy1000EPfSC_jS9_ffNS7_10__identityEEEvT0_T1_T2_T3_T4_T6_E12temp_storage+36];
	add.f32 	%f376, %f374, %f375;
	ld.shared.f32 	%f377, [_ZZN3cub18CUB_300001_SM_10006detail6reduce28DeviceReduceSingleTileKernelINS2_10policy_hubIfjN4cuda3std3__44plusIvEEE10Policy1000EPfSC_jS9_ffNS7_10__identityEEEvT0_T1_T2_T3_T4_T6_E12temp_storage+40];
	add.f32 	%f378, %f376, %f377;
	ld.shared.f32 	%f379, [_ZZN3cub18CUB_300001_SM_10006detail6reduce28DeviceReduceSingleTileKernelINS2_10policy_hubIfjN4cuda3std3__44plusIvEEE10Policy1000EPfSC_jS9_ffNS7_10__identityEEEvT0_T1_T2_T3_T4_T6_E12temp_storage+44];
	add.f32 	%f380, %f378, %f379;
	ld.shared.f32 	%f381, [_ZZN3cub18CUB_300001_SM_10006detail6reduce28DeviceReduceSingleTileKernelINS2_10policy_hubIfjN4cuda3std3__44plusIvEEE10Policy1000EPfSC_jS9_ffNS7_10__identityEEEvT0_T1_T2_T3_T4_T6_E12temp_storage+48];
	add.f32 	%f382, %f380, %f381;
	ld.shared.f32 	%f383, [_ZZN3cub18CUB_300001_SM_10006detail6reduce28DeviceReduceSingleTileKernelINS2_10policy_hubIfjN4cuda3std3__44plusIvEEE10Policy1000EPfSC_jS9_ffNS7_10__identityEEEvT0_T1_T2_T3_T4_T6_E12temp_storage+52];
	add.f32 	%f384, %f382, %f383;
	ld.shared.f32 	%f385, [_ZZN3cub18CUB_300001_SM_10006detail6reduce28DeviceReduceSingleTileKernelINS2_10policy_hubIfjN4cuda3std3__44plusIvEEE10Policy1000EPfSC_jS9_ffNS7_10__identityEEEvT0_T1_T2_T3_T4_T6_E12temp_storage+56];
	add.f32 	%f386, %f384, %f385;
	ld.shared.f32 	%f387, [_ZZN3cub18CUB_300001_SM_10006detail6reduce28DeviceReduceSingleTileKernelINS2_10policy_hubIfjN4cuda3std3__44plusIvEEE10Policy1000EPfSC_jS9_ffNS7_10__identityEEEvT0_T1_T2_T3_T4_T6_E12temp_storage+60];
	add.f32 	%f388, %f386, %f387;
	ld.shared.f32 	%f389, [_ZZN3cub18CUB_300001_SM_10006detail6reduce28DeviceReduceSingleTileKernelINS2_10policy_hubIfjN4cuda3std3__44plusIvEEE10Policy1000EPfSC_jS9_ffNS7_10__identityEEEvT0_T1_T2_T3_T4_T6_E12temp_storage+64];
	add.f32 	%f390, %f388, %f389;
	ld.shared.f32 	%f391, [_ZZN3cub18CUB_300001_SM_10006detail6reduce28DeviceReduceSingleTileKernelINS2_10policy_hubIfjN4cuda3std3__44plusIvEEE10Policy1000EPfSC_jS9_ffNS7_10__identityEEEvT0_T1_T2_T3_T4_T6_E12temp_storage+68];
	add.f32 	%f392, %f390, %f391;
	ld.shared.f32 	%f393, [_ZZN3cub18CUB_300001_SM_10006detail6reduce28DeviceReduceSingleTileKernelINS2_10policy_hubIfjN4cuda3std3__44plusIvEEE10Policy1000EPfSC_jS9_ffNS7_10__identityEEEvT0_T1_T2_T3_T4_T6_E12temp_storage+72];
	add.f32 	%f394, %f392, %f393;
	ld.shared.f32 	%f395, [_ZZN3cub18CUB_300001_SM_10006detail6reduce28DeviceReduceSingleTileKernelINS2_10policy_hubIfjN4cuda3std3__44plusIvEEE10Policy1000EPfSC_jS9_ffNS7_10__identityEEEvT0_T1_T2_T3_T4_T6_E12temp_storage+76];
	add.f32 	%f536, %f394, %f395;
	bra.uni 	$L__BB14_74;
$L__BB14_39:
	setp.gt.u32 	%p3, %r70, 8191;
	@%p3 bra 	$L__BB14_58;
	mov.u32 	%r36, %tid.x;
	setp.ge.u32 	%p15, %r36, %r70;
	mov.f32 	%f528, 0f00000000;
	mov.u32 	%r341, %r36;
	@%p15 bra 	$L__BB14_42;
	mul.wide.u32 	%rd65, %r36, 4;
	add.s64 	%rd64, %rd15, %rd65;
	// begin inline asm
	ld.global.nc.u32 %r142, [%rd64];
	// end inline asm
	mov.b32 	%f528, %r142;
	add.s32 	%r341, %r36, 512;
$L__BB14_42:
	setp.ge.u32 	%p16, %r341, %r70;
	@%p16 bra 	$L__BB14_49;
	not.b32 	%r143, %r341;
	add.s32 	%r39, %r70, %r143;
	and.b32  	%r144, %r39, 1536;
	setp.eq.s32 	%p17, %r144, 1536;
	@%p17 bra 	$L__BB14_46;
	mul.wide.u32 	%rd66, %r341, 4;
	add.s64 	%rd128, %rd15, %rd66;
	shr.u32 	%r145, %r39, 9;
	add.s32 	%r146, %r145, 1;
	and.b32  	%r147, %r146, 3;
	neg.s32 	%r339, %r147;
$L__BB14_45:
	.pragma "nounroll";
	// begin inline asm
	ld.global.nc.u32 %r148, [%rd128];
	// end inline asm
	mov.b32 	%f171, %r148;
	add.f32 	%f528, %f528, %f171;
	add.s32 	%r341, %r341, 512;
	add.s64 	%rd128, %rd128, 2048;
	add.s32 	%r339, %r339, 1;
	setp.ne.s32 	%p18, %r339, 0;
	@%p18 bra 	$L__BB14_45;
$L__BB14_46:
	setp.lt.u32 	%p19, %r39, 1536;
	@%p19 bra 	$L__BB14_49;
	mul.wide.u32 	%rd68, %r341, 4;
	add.s64 	%rd129, %rd15, %rd68;
$L__BB14_48:
	// begin inline asm
	ld.global.nc.u32 %r149, [%rd129];
	// end inline asm
	mov.b32 	%f172, %r149;
	add.f32 	%f173, %f528, %f172;
	add.s64 	%rd70, %rd129, 2048;
	// begin inline asm
	ld.global.nc.u32 %r150, [%rd70];
	// end inline asm
	mov.b32 	%f174, %r150;
	add.f32 	%f175, %f173, %f174;
	add.s64 	%rd71, %rd129, 4096;
	// begin inline asm
	ld.global.nc.u32 %r151, [%rd71];
	// end inline asm
	mov.b32 	%f176, %r151;
	add.f32 	%f177, %f175, %f176;
	add.s64 	%rd72, %rd129, 6144;
	// begin inline asm
	ld.global.nc.u32 %r152, [%rd72];
	// end inline asm
	mov.b32 	%f178, %r152;
	add.f32 	%f528, %f177, %f178;
	add.s32 	%r341, %r341, 2048;
	add.s64 	%rd129, %rd129, 8192;
	setp.lt.s32 	%p20, %r341, %r70;
	@%p20 bra 	$L__BB14_48;
$L__BB14_49:
	setp.lt.u32 	%p21, %r70, 512;
	@%p21 bra 	$L__BB14_54;
	// begin inline asm
	mov.u32 %r177, %laneid;
	// end inline asm
	mov.b32 	%r178, 1;
	mov.b32 	%r191, 31;
	mov.b32 	%r192, -1;
	// begin inline asm
	{  .reg .f32 r0;  .reg .pred p;  shfl.sync.down.b32 r0|p, %f528, %r178, %r191, %r192;  @p add.f32 r0, r0, %f528;  mov.f32 %f238, r0;}
	// end inline asm
	mov.b32 	%r181, 2;
	// begin inline asm
	{  .reg .f32 r0;  .reg .pred p;  shfl.sync.down.b32 r0|p, %f238, %r181, %r191, %r192;  @p add.f32 r0, r0, %f238;  mov.f32 %f241, r0;}
	// end inline asm
	mov.b32 	%r184, 4;
	// begin inline asm
	{  .reg .f32 r0;  .reg .pred p;  shfl.sync.down.b32 r0|p, %f241, %r184, %r191, %r192;  @p add.f32 r0, r0, %f241;  mov.f32 %f244, r0;}
	// end inline asm
	mov.b32 	%r187, 8;
	// begin inline asm
	{  .reg .f32 r0;  .reg .pred p;  shfl.sync.down.b32 r0|p, %f244, %r187, %r191, %r192;  @p add.f32 r0, r0, %f244;  mov.f32 %f247, r0;}
	// end inline asm
	mov.b32 	%r190, 16;
	// begin inline asm
	{  .reg .f32 r0;  .reg .pred p;  shfl.sync.down.b32 r0|p, %f247, %r190, %r191, %r192;  @p add.f32 r0, r0, %f247;  mov.f32 %f536, r0;}
	// end inline asm
	setp.ne.s32 	%p40, %r177, 0;
	@%p40 bra 	$L__BB14_52;
	shr.u32 	%r193, %r36, 3;
	and.b32  	%r194, %r193, 124;
	mov.u32 	%r195, _ZZN3cub18CUB_300001_SM_10006detail6reduce28DeviceReduceSingleTileKernelINS2_10policy_hubIfjN4cuda3std3__44plusIvEEE10Policy1000EPfSC_jS9_ffNS7_10__identityEEEvT0_T1_T2_T3_T4_T6_E12temp_storage;
	add.s32 	%r196, %r195, %r194;
	st.shared.f32 	[%r196+16], %f536;
$L__BB14_52:
	bar.sync 	0;
	setp.ne.s32 	%p41, %r36, 0;
	@%p41 bra 	$L__BB14_74;
	ld.shared.f32 	%f253, [_ZZN3cub18CUB_300001_SM_10006detail6reduce28DeviceReduceSingleTileKernelINS2_10policy_hubIfjN4cuda3std3__44plusIvEEE10Policy1000EPfSC_jS9_ffNS7_10__identityEEEvT0_T1_T2_T3_T4_T6_E12temp_storage+20];
	add.f32 	%f254, %f536, %f253;
	ld.shared.f32 	%f255, [_ZZN3cub18CUB_300001_SM_10006detail6reduce28DeviceReduceSingleTileKernelINS2_10policy_hubIfjN4cuda3std3__44plusIvEEE10Policy1000EPfSC_jS9_ffNS7_10__identityEEEvT0_T1_T2_T3_T4_T6_E12temp_storage+24];
	add.f32 	%f256, %f254, %f255;
	ld.shared.f32 	%f257, [_ZZN3cub18CUB_300001_SM_10006detail6reduce28DeviceReduceSingleTileKernelINS2_10policy_hubIfjN4cuda3std3__44plusIvEEE10Policy1000EPfSC_jS9_ffNS7_10__identityEEEvT0_T1_T2_T3_T4_T6_E12temp_storage+28];
	add.f32 	%f258, %f256, %f257;
	ld.shared.f32 	%f259, [_ZZN3cub18CUB_300001_SM_10006detail6reduce28DeviceReduceSingleTileKernelINS2_10policy_hubIfjN4cuda3std3__44plusIvEEE10Policy1000EPfSC_jS9_ffNS7_10__identityEEEvT0_T1_T2_T3_T4_T6_E12temp_storage+32];
	add.f32 	%f260, %f258, %f259;
	ld.shared.f32 	%f261, [_ZZN3cub18CUB_300001_SM_10006detail6reduce28DeviceReduceSingleTileKernelINS2_10policy_hubIfjN4cuda3std3__44plusIvEEE10Policy1000EPfSC_jS9_ffNS7_10__identityEEEvT0_T1_T2_T3_T4_T6_E12temp_storage+36];
	add.f32 	%f262, %f260, %f261;
	ld.shared.f32 	%f263, [_ZZN3cub18CUB_300001_SM_10006detail6reduce28DeviceReduceSingleTileKernelINS2_10policy_hubIfjN4cuda3std3__44plusIvEEE10Policy1000EPfSC_jS9_ffNS7_10__identityEEEvT0_T1_T2_T3_T4_T6_E12temp_storage+40];
	add.f32 	%f264, %f262, %f263;
	ld.shared.f32 	%f265, [_ZZN3cub18CUB_300001_SM_10006detail6reduce28DeviceReduceSingleTileKernelINS2_10policy_hubIfjN4cuda3std3__44plusIvEEE10Policy1000EPfSC_jS9_ffNS7_10__identityEEEvT0_T1_T2_T3_T4_T6_E12temp_storage+44];
	add.f32 	%f266, %f264, %f265;
	ld.shared.f32 	%f267, [_ZZN3cub18CUB_300001_SM_10006detail6reduce28DeviceReduceSingleTileKernelINS2_10policy_hubIfjN4cuda3std3__44plusIvEEE10Policy1000EPfSC_jS9_ffNS7_10__identityEEEvT0_T1_T2_T3_T4_T6_E12temp_storage+48];
	add.f32 	%f268, %f266, %f267;
	ld.shared.f32 	%f269, [_ZZN3cub18CUB_300001_SM_10006detail6reduce28DeviceReduceSingleTileKernelINS2_10policy_hubIfjN4cuda3std3__44plusIvEEE10Policy1000EPfSC_jS9_ffNS7_10__identityEEEvT0_T1_T2_T3_T4_T6_E12temp_storage+52];
	add.f32 	%f270, %f268, %f269;
	ld.shared.f32 	%f271, [_ZZN3cub18CUB_300001_SM_10006detail6reduce28DeviceReduceSingleTileKernelINS2_10policy_hubIfjN4cuda3std3__44plusIvEEE10Policy1000EPfSC_jS9_ffNS7_10__identityEEEvT0_T1_T2_T3_T4_T6_E12temp_storage+56];
	add.f32 	%f272, %f270, %f271;
	ld.shared.f32 	%f273, [_ZZN3cub18CUB_300001_SM_10006detail6reduce28DeviceReduceSingleTileKernelINS2_10policy_hubIfjN4cuda3std3__44plusIvEEE10Policy1000EPfSC_jS9_ffNS7_10__identityEEEvT0_T1_T2_T3_T4_T6_E12temp_storage+60];
	add.f32 	%f274, %f272, %f273;
	ld.shared.f32 	%f275, [_ZZN3cub18CUB_300001_SM_10006detail6reduce28DeviceReduceSingleTileKernelINS2_10policy_hubIfjN4cuda3std3__44plusIvEEE10Policy1000EPfSC_jS9_ffNS7_10__identityEEEvT0_T1_T2_T3_T4_T6_E12temp_storage+64];
	add.f32 	%f276, %f274, %f275;
	ld.shared.f32 	%f277, [_ZZN3cub18CUB_300001_SM_10006detail6reduce28DeviceReduceSingleTileKernelINS2_10policy_hubIfjN4cuda3std3__44plusIvEEE10Policy1000EPfSC_jS9_ffNS7_10__identityEEEvT0_T1_T2_T3_T4_T6_E12temp_storage+68];
	add.f32 	%f278, %f276, %f277;
	ld.shared.f32 	%f279, [_ZZN3cub18CUB_300001_SM_10006detail6reduce28DeviceReduceSingleTileKernelINS2_10policy_hubIfjN4cuda3std3__44plusIvEEE10Policy1000EPfSC_jS9_ffNS7_10__identityEEEvT0_T1_T2_T3_T4_T6_E12temp_storage+72];
	add.f32 	%f280, %f278, %f279;
	ld.shared.f32 	%f281, [_ZZN3cub18CUB_300001_SM_10006detail6reduce28DeviceReduceSingleTileKernelINS2_10policy_hubIfjN4cuda3std3__44plusIvEEE10Policy1000EPfSC_jS9_ffNS7_10__identityEEEvT0_T1_T2_T3_T4_T6_E12temp_storage+76];
	add.f32 	%f536, %f280, %f281;
	bra.uni 	$L__BB14_74;
$L__BB14_54:
	// begin inline asm
	mov.u32 %r153, %laneid;
	// end inline asm
	and.b32  	%r169, %r36, 992;
	add.s32 	%r170, %r169, 32;
	setp.gt.u32 	%p22, %r170, %r70;
	not.b32 	%r171, %r169;
	add.s32 	%r172, %r70, %r171;
	selp.b32 	%r167, %r172, 31, %p22;
	mov.b32 	%r154, 1;
	mov.b32 	%r168, -1;
	// begin inline asm
	{  .reg .f32 r0;  .reg .pred p;  shfl.sync.down.b32 r0|p, %f528, %r154, %r167, %r168;  @p add.f32 r0, r0, %f528;  mov.f32 %f179, r0;}
	// end inline asm
	mov.b32 	%r157, 2;
	// begin inline asm
	{  .reg .f32 r0;  .reg .pred p;  shfl.sync.down.b32 r0|p, %f179, %r157, %r167, %r168;  @p add.f32 r0, r0, %f179;  mov.f32 %f182, r0;}
	// end inline asm
	mov.b32 	%r160, 4;
	// begin inline asm
	{  .reg .f32 r0;  .reg .pred p;  shfl.sync.down.b32 r0|p, %f182, %r160, %r167, %r168;  @p add.f32 r0, r0, %f182;  mov.f32 %f185, r0;}
	// end inline asm
	mov.b32 	%r163, 8;
	// begin inline asm
	{  .reg .f32 r0;  .reg .pred p;  shfl.sync.down.b32 r0|p, %f185, %r163, %r167, %r168;  @p add.f32 r0, r0, %f185;  mov.f32 %f188, r0;}
	// end inline asm
	mov.b32 	%r166, 16;
	// begin inline asm
	{  .reg .f32 r0;  .reg .pred p;  shfl.sync.down.b32 r0|p, %f188, %r166, %r167, %r168;  @p add.f32 r0, r0, %f188;  mov.f32 %f536, r0;}
	// end inline asm
	setp.ne.s32 	%p23, %r153, 0;
	@%p23 bra 	$L__BB14_56;
	shr.u32 	%r173, %r36, 3;
	and.b32  	%r174, %r173, 124;
	mov.u32 	%r175, _ZZN3cub18CUB_300001_SM_10006detail6reduce28DeviceReduceSingleTileKernelINS2_10policy_hubIfjN4cuda3std3__44plusIvEEE10Policy1000EPfSC_jS9_ffNS7_10__identityEEEvT0_T1_T2_T3_T4_T6_E12temp_storage;
	add.s32 	%r176, %r175, %r174;
	st.shared.f32 	[%r176+16], %f536;
$L__BB14_56:
	bar.sync 	0;
	setp.ne.s32 	%p24, %r36, 0;
	@%p24 bra 	$L__BB14_74;
	setp.gt.u32 	%p25, %r70, 32;
	ld.shared.f32 	%f194, [_ZZN3cub18CUB_300001_SM_10006detail6reduce28DeviceReduceSingleTileKernelINS2_10policy_hubIfjN4cuda3std3__44plusIvEEE10Policy1000EPfSC_jS9_ffNS7_10__identityEEEvT0_T1_T2_T3_T4_T6_E12temp_storage+20];
	add.f32 	%f195, %f536, %f194;
	selp.f32 	%f196, %f195, %f536, %p25;
	setp.gt.u32 	%p26, %r70, 64;
	ld.shared.f32 	%f197, [_ZZN3cub18CUB_300001_SM_10006detail6reduce28DeviceReduceSingleTileKernelINS2_10policy_hubIfjN4cuda3std3__44plusIvEEE10Policy1000EPfSC_jS9_ffNS7_10__identityEEEvT0_T1_T2_T3_T4_T6_E12temp_storage+24];
	add.f32 	%f198, %f197, %f196;
	selp.f32 	%f199, %f198, %f196, %p26;
	setp.gt.u32 	%p27, %r70, 96;
	ld.shared.f32 	%f200, [_ZZN3cub18CUB_300001_SM_10006detail6reduce28DeviceReduceSingleTileKernelINS2_10policy_hubIfjN4cuda3std3__44plusIvEEE10Policy1000EPfSC_jS9_ffNS7_10__identityEEEvT0_T1_T2_T3_T4_T6_E12temp_storage+28];
	add.f32 	%f201, %f200, %f199;
	selp.f32 	%f202, %f201, %f199, %p27;
	setp.gt.u32 	%p28, %r70, 128;
	ld.shared.f32 	%f203, [_ZZN3cub18CUB_300001_SM_10006detail6reduce28DeviceReduceSingleTileKernelINS2_10policy_hubIfjN4cuda3std3__44plusIvEEE10Policy1000EPfSC_jS9_ffNS7_10__identityEEEvT0_T1_T2_T3_T4_T6_E12temp_storage+32];
	add.f32 	%f204, %f203, %f202;
	selp.f32 	%f205, %f204, %f202, %p28;
	setp.gt.u32 	%p29, %r70, 160;
	ld.shared.f32 	%f206, [_ZZN3cub18CUB_300001_SM_10006detail6reduce28DeviceReduceSingleTileKernelINS2_10policy_hubIfjN4cuda3std3__44plusIvEEE10Policy1000EPfSC_jS9_ffNS7_10__identityEEEvT0_T1_T2_T3_T4_T6_E12temp_storage+36];
	add.f32 	%f207, %f206, %f205;
	selp.f32 	%f208, %f207, %f205, %p29;
	setp.gt.u32 	%p30, %r70, 192;
	ld.shared.f32 	%f209, [_ZZN3cub18CUB_300001_SM_10006detail6reduce28DeviceReduceSingleTileKernelINS2_10policy_hubIfjN4cuda3std3__44plusIvEEE10Policy1000EPfSC_jS9_ffNS7_10__identityEEEvT0_T1_T2_T3_T4_T6_E12temp_storage+40];
	add.f32 	%f210, %f209, %f208;
	selp.f32 	%f211, %f210, %f208, %p30;
	setp.gt.u32 	%p31, %r70, 224;
	ld.shared.f32 	%f212, [_ZZN3cub18CUB_300001_SM_10006detail6reduce28DeviceReduceSingleTileKernelINS2_10policy_hubIfjN4cuda3std3__44plusIvEEE10Policy1000EPfSC_jS9_ffNS7_10__identityEEEvT0_T1_T2_T3_T4_T6_E12temp_storage+44];
	add.f32 	%f213, %f212, %f211;
	selp.f32 	%f214, %f213, %f211, %p31;
	setp.gt.u32 	%p32, %r70, 256;
	ld.shared.f32 	%f215, [_ZZN3cub18CUB_300001_SM_10006detail6reduce28DeviceReduceSingleTileKernelINS2_10policy_hubIfjN4cuda3std3__44plusIvEEE10Policy1000EPfSC_jS9_ffNS7_10__identityEEEvT0_T1_T2_T3_T4_T6_E12temp_storage+48];
	add.f32 	%f216, %f215, %f214;
	selp.f32 	%f217, %f216, %f214, %p32;
	setp.gt.u32 	%p33, %r70, 288;
	ld.shared.f32 	%f218, [_ZZN3cub18CUB_300001_SM_10006detail6reduce28DeviceReduceSingleTileKernelINS2_10policy_hubIfjN4cuda3std3__44plusIvEEE10Policy1000EPfSC_jS9_ffNS7_10__identityEEEvT0_T1_T2_T3_T4_T6_E12temp_storage+52];
	add.f32 	%f219, %f218, %f217;
	selp.f32 	%f220, %f219, %f217, %p33;
	setp.gt.u32 	%p34, %r70, 320;
	ld.shared.f32 	%f221, [_ZZN3cub18CUB_300001_SM_10006detail6reduce28DeviceReduceSingleTileKernelINS2_10policy_hubIfjN4cuda3std3__44plusIvEEE10Policy1000EPfSC_jS9_ffNS7_10__identityEEEvT0_T1_T2_T3_T4_T6_E12temp_storage+56];
	add.f32 	%f222, %f221, %f220;
	selp.f32 	%f223, %f222, %f220, %p34;
	setp.gt.u32 	%p35, %r70, 352;
	ld.shared.f32 	%f224, [_ZZN3cub18CUB_300001_SM_10006detail6reduce28DeviceReduceSingleTileKernelINS2_10policy_hubIfjN4cuda3std3__44plusIvEEE10Policy1000EPfSC_jS9_ffNS7_10__identityEEEvT0_T1_T2_T3_T4_T6_E12temp_storage+60];
	add.f32 	%f225, %f224, %f223;
	selp.f32 	%f226, %f225, %f223, %p35;
	setp.gt.u32 	%p36, %r70, 384;
	ld.shared.f32 	%f227, [_ZZN3cub18CUB_300001_SM_10006detail6reduce28DeviceReduceSingleTileKernelINS2_10policy_hubIfjN4cuda3std3__44plusIvEEE10Policy1000EPfSC_jS9_ffNS7_10__identityEEEvT0_T1_T2_T3_T4_T6_E12temp_storage+64];
	add.f32 	%f228, %f227, %f226;
	selp.f32 	%f229, %f228, %f226, %p36;
	setp.gt.u32 	%p37, %r70, 416;
	ld.shared.f32 	%f230, [_ZZN3cub18CUB_300001_SM_10006detail6reduce28DeviceReduceSingleTileKernelINS2_10policy_hubIfjN4cuda3std3__44plusIvEEE10Policy1000EPfSC_jS9_ffNS7_10__identityEEEvT0_T1_T2_T3_T4_T6_E12temp_storage+68];
	add.f32 	%f231, %f230, %f229;
	selp.f32 	%f232, %f231, %f229, %p37;
	setp.gt.u32 	%p38, %r70, 448;
	ld.shared.f32 	%f233, [_ZZN3cub18CUB_300001_SM_10006detail6reduce28DeviceReduceSingleTileKernelINS2_10policy_hubIfjN4cuda3std3__44plusIvEEE10Policy1000EPfSC_jS9_ffNS7_10__identityEEEvT0_T1_T2_T3_T4_T6_E12temp_storage+72];
	add.f32 	%f234, %f233, %f232;
	selp.f32 	%f235, %f234, %f232, %p38;
	setp.gt.u32 	%p39, %r70, 480;
	ld.shared.f32 	%f236, [_ZZN3cub18CUB_300001_SM_10006detail6reduce28DeviceReduceSingleTileKernelINS2_10policy_hubIfjN4cuda3std3__44plusIvEEE10Policy1000EPfSC_jS9_ffNS7_10__identityEEEvT0_T1_T2_T3_T4_T6_E12temp_storage+76];
	add.f32 	%f237, %f236, %f235;
	selp.f32 	%f536, %f237, %f235, %p39;
	bra.uni 	$L__BB14_74;
$L__BB14_58:
	mov.u32 	%r48, %tid.x;
	mul.wide.u32 	%rd34, %r48, 4;
	add.s64 	%rd18, %rd15, %rd34;
	// begin inline asm
	ld.global.nc.u32 %r71, [%rd18];
	// end inline asm
	mov.b32 	%f55, %r71;
	add.s64 	%rd19, %rd18, 2048;
	// begin inline asm
	ld.global.nc.u32 %r72, [%rd19];
	// end inline asm
	mov.b32 	%f56, %r72;
	add.s64 	%rd20, %rd18, 4096;
	// begin inline asm
	ld.global.nc.u32 %r73, [%rd20];
	// end inline asm
	mov.b32 	%f57, %r73;
	add.s64 	%rd21, %rd18, 6144;
	// begin inline asm
	ld.global.nc.u32 %r74, [%rd21];
	// end inline asm
	mov.b32 	%f58, %r74;
	add.s64 	%rd22, %rd18, 8192;
	// begin inline asm
	ld.global.nc.u32 %r75, [%rd22];
	// end inline asm
	mov.b32 	%f59, %r75;
	add.s64 	%rd23, %rd18, 10240;
	// begin inline asm
	ld.global.nc.u32 %r76, [%rd23];
	// end inline asm
	mov.b32 	%f60, %r76;
	add.s64 	%rd24, %rd18, 12288;
	// begin inline asm
	ld.global.nc.u32 %r77, [%rd24];
	// end inline asm
	mov.b32 	%f61, %r77;
	add.s64 	%rd25, %rd18, 14336;
	// begin inline asm
	ld.global.nc.u32 %r78, [%rd25];
	// end inline asm
	mov.b32 	%f62, %r78;
	add.s64 	%rd26, %rd18, 16384;
	// begin inline asm
	ld.global.nc.u32 %r79, [%rd26];
	// end inline asm
	mov.b32 	%f63, %r79;
	add.s64 	%rd27, %rd18, 18432;
	// begin inline asm
	ld.global.nc.u32 %r80, [%rd27];
	// end inline asm
	mov.b32 	%f64, %r80;
	add.s64 	%rd28, %rd18, 20480;
	// begin inline asm
	ld.global.nc.u32 %r81, [%rd28];
	// end inline asm
	mov.b32 	%f65, %r81;
	add.s64 	%rd29, %rd18, 22528;
	// begin inline asm
	ld.global.nc.u32 %r82, [%rd29];
	// end inline asm
	mov.b32 	%f66, %r82;
	add.s64 	%rd30, %rd18, 24576;
	// begin inline asm
	ld.global.nc.u32 %r83, [%rd30];
	// end inline asm
	mov.b32 	%f67, %r83;
	add.s64 	%rd31, %rd18, 26624;
	// begin inline asm
	ld.global.nc.u32 %r84, [%rd31];
	// end inline asm
	mov.b32 	%f68, %r84;
	add.s64 	%rd32, %rd18, 28672;
	// begin inline asm
	ld.global.nc.u32 %r85, [%rd32];
	// end inline asm
	mov.b32 	%f69, %r85;
	add.s64 	%rd33, %rd18, 30720;
	// begin inline asm
	ld.global.nc.u32 %r86, [%rd33];
	// end inline asm
	mov.b32 	%f70, %r86;
	add.f32 	%f71, %f55, %f56;
	add.f32 	%f72, %f57, %f58;
	add.f32 	%f73, %f59, %f60;
	add.f32 	%f74, %f61, %f62;
	add.f32 	%f75, %f63, %f64;
	add.f32 	%f76, %f65, %f66;
	add.f32 	%f77, %f67, %f68;
	add.f32 	%f78, %f69, %f70;
	add.f32 	%f79, %f71, %f72;
	add.f32 	%f80, %f73, %f74;
	add.f32 	%f81, %f75, %f76;
	add.f32 	%f82, %f77, %f78;
	add.f32 	%f83, %f79, %f80;
	add.f32 	%f84, %f81, %f82;
	add.f32 	%f535, %f83, %f84;
	add.s32 	%r49, %r70, -8192;
	setp.lt.u32 	%p4, %r49, 8192;
	mov.b32 	%r344, 8192;
	@%p4 bra 	$L__BB14_62;
	mov.b32 	%r344, 8192;
$L__BB14_60:
	add.s32 	%r105, %r48, %r344;
	mul.wide.u32 	%rd51, %r105, 4;
	add.s64 	%rd35, %rd15, %rd51;
	// begin inline asm
	ld.global.nc.u32 %r89, [%rd35];
	// end inline asm
	mov.b32 	%f85, %r89;
	mul.wide.u32 	%rd52, %r344, 4;
	add.s64 	%rd53, %rd18, %rd52;
	add.s64 	%rd36, %rd53, 2048;
	// begin inline asm
	ld.global.nc.u32 %r90, [%rd36];
	// end inline asm
	mov.b32 	%f86, %r90;
	add.s64 	%rd37, %rd53, 4096;
	// begin inline asm
	ld.global.nc.u32 %r91, [%rd37];
	// end inline asm
	mov.b32 	%f87, %r91;
	add.s64 	%rd38, %rd53, 6144;
	// begin inline asm
	ld.global.nc.u32 %r92, [%rd38];
	// end inline asm
	mov.b32 	%f88, %r92;
	add.s64 	%rd39, %rd53, 8192;
	// begin inline asm
	ld.global.nc.u32 %r93, [%rd39];
	// end inline asm
	mov.b32 	%f89, %r93;
	add.s64 	%rd40, %rd53, 10240;
	// begin inline asm
	ld.global.nc.u32 %r94, [%rd40];
	// end inline asm
	mov.b32 	%f90, %r94;
	add.s64 	%rd41, %rd53, 12288;
	// begin inline asm
	ld.global.nc.u32 %r95, [%rd41];
	// end inline asm
	mov.b32 	%f91, %r95;
	add.s64 	%rd42, %rd53, 14336;
	// begin inline asm
	ld.global.nc.u32 %r96, [%rd42];
	// end inline asm
	mov.b32 	%f92, %r96;
	add.s64 	%rd43, %rd53, 16384;
	// begin inline asm
	ld.global.nc.u32 %r97, [%rd43];
	// end inline asm
	mov.b32 	%f93, %r97;
	add.s64 	%rd44, %rd53, 18432;
	// begin inline asm
	ld.global.nc.u32 %r98, [%rd44];
	// end inline asm
	mov.b32 	%f94, %r98;
	add.s64 	%rd45, %rd53, 20480;
	// begin inline asm
	ld.global.nc.u32 %r99, [%rd45];
	// end inline asm
	mov.b32 	%f95, %r99;
	add.s64 	%rd46, %rd53, 22528;
	// begin inline asm
	ld.global.nc.u32 %r100, [%rd46];
	// end inline asm
	mov.b32 	%f96, %r100;
	add.s64 	%rd47, %rd53, 24576;
	// begin inline asm
	ld.global.nc.u32 %r101, [%rd47];
	// end inline asm
	mov.b32 	%f97, %r101;
	add.s64 	%rd48, %rd53, 26624;
	// begin inline asm
	ld.global.nc.u32 %r102, [%rd48];
	// end inline asm
	mov.b32 	%f98, %r102;
	add.s64 	%rd49, %rd53, 28672;
	// begin inline asm
	ld.global.nc.u32 %r103, [%rd49];
	// end inline asm
	mov.b32 	%f99, %r103;
	add.s64 	%rd50, %rd53, 30720;
	// begin inline asm
	ld.global.nc.u32 %r104, [%rd50];
	// end inline asm
	mov.b32 	%f100, %r104;
	add.f32 	%f101, %f535, %f85;
	add.f32 	%f102, %f86, %f87;
	add.f32 	%f103, %f88, %f89;
	add.f32 	%f104, %f90, %f91;
	add.f32 	%f105, %f92, %f93;
	add.f32 	%f106, %f94, %f95;
	add.f32 	%f107, %f96, %f97;
	add.f32 	%f108, %f98, %f99;
	add.f32 	%f109, %f101, %f102;
	add.f32 	%f110, %f103, %f104;
	add.f32 	%f111, %f105, %f106;
	add.f32 	%f112, %f107, %f108;
	add.f32 	%f113, %f109, %f110;
	add.f32 	%f114, %f111, %f112;
	add.f32 	%f115, %f113, %f114;
	add.f32 	%f535, %f115, %f100;
	sub.s32 	%r106, %r70, %r344;
	setp.lt.u32 	%p5, %r106, 8192;
	@%p5 bra 	$L__BB14_70;
	add.s32 	%r344, %r344, 8192;
	setp.le.u32 	%p6, %r344, %r49;
	@%p6 bra 	$L__BB14_60;
$L__BB14_62:
	setp.le.u32 	%p7, %r70, %r344;
	@%p7 bra 	$L__BB14_70;
	sub.s32 	%r53, %r70, %r344;
	setp.ge.s32 	%p8, %r48, %r53;
	@%p8 bra 	$L__BB14_70;
	not.b32 	%r107, %r48;
	add.s32 	%r108, %r70, %r107;
	sub.s32 	%r54, %r108, %r344;
	and.b32  	%r109, %r54, 1536;
	setp.eq.s32 	%p9, %r109, 1536;
	mov.u32 	%r348, %r48;
	@%p9 bra 	$L__BB14_67;
	add.s32 	%r346, %r48, %r344;
	shr.u32 	%r110, %r54, 9;
	add.s32 	%r111, %r110, 1;
	and.b32  	%r112, %r111, 3;
	neg.s32 	%r345, %r112;
	mov.u32 	%r348, %r48;
$L__BB14_66:
	.pragma "nounroll";
	mul.wide.u32 	%rd55, %r346, 4;
	add.s64 	%rd54, %rd15, %rd55;
	// begin inline asm
	ld.global.nc.u32 %r113, [%rd54];
	// end inline asm
	mov.b32 	%f117, %r113;
	add.f32 	%f535, %f535, %f117;
	add.s32 	%r348, %r348, 512;
	add.s32 	%r346, %r346, 512;
	add.s32 	%r345, %r345, 1;
	setp.ne.s32 	%p10, %r345, 0;
	@%p10 bra 	$L__BB14_66;
$L__BB14_67:
	setp.lt.u32 	%p11, %r54, 1536;
	@%p11 bra 	$L__BB14_70;
	add.s32 	%r350, %r348, 1024;
	add.s32 	%r349, %r348, %r344;
$L__BB14_69:
	mul.wide.u32 	%rd60, %r349, 4;
	add.s64 	%rd56, %rd15, %rd60;
	// begin inline asm
	ld.global.nc.u32 %r114, [%rd56];
	// end inline asm
	mov.b32 	%f118, %r114;
	add.f32 	%f119, %f535, %f118;
	add.s32 	%r118, %r349, 512;
	mul.wide.u32 	%rd61, %r118, 4;
	add.s64 	%rd57, %rd15, %rd61;
	// begin inline asm
	ld.global.nc.u32 %r115, [%rd57];
	// end inline asm
	mov.b32 	%f120, %r115;
	add.f32 	%f121, %f119, %f120;
	add.s32 	%r119, %r349, 1024;
	mul.wide.u32 	%rd62, %r119, 4;
	add.s64 	%rd58, %rd15, %rd62;
	// begin inline asm
	ld.global.nc.u32 %r116, [%rd58];
	// end inline asm
	mov.b32 	%f122, %r116;
	add.f32 	%f123, %f121, %f122;
	add.s32 	%r120, %r349, 1536;
	mul.wide.u32 	%rd63, %r120, 4;
	add.s64 	%rd59, %rd15, %rd63;
	// begin inline asm
	ld.global.nc.u32 %r117, [%rd59];
	// end inline asm
	mov.b32 	%f124, %r117;
	add.f32 	%f535, %f123, %f124;
	add.s32 	%r68, %r350, 2048;
	add.s32 	%r121, %r350, 1024;
	add.s32 	%r349, %r349, 2048;
	setp.lt.s32 	%p12, %r121, %r53;
	mov.u32 	%r350, %r68;
	@%p12 bra 	$L__BB14_69;
$L__BB14_70:
	// begin inline asm
	mov.u32 %r122, %laneid;
	// end inline asm
	mov.b32 	%r123, 1;
	mov.b32 	%r136, 31;
	mov.b32 	%r137, -1;
	// begin inline asm
	{  .reg .f32 r0;  .reg .pred p;  shfl.sync.down.b32 r0|p, %f535, %r123, %r136, %r137;  @p add.f32 r0, r0, %f535;  mov.f32 %f125, r0;}
	// end inline asm
	mov.b32 	%r126, 2;
	// begin inline asm
	{  .reg .f32 r0;  .reg .pred p;  shfl.sync.down.b32 r0|p, %f125, %r126, %r136, %r137;  @p add.f32 r0, r0, %f125;  mov.f32 %f128, r0;}
	// end inline asm
	mov.b32 	%r129, 4;
	// begin inline asm
	{  .reg .f32 r0;  .reg .pred p;  shfl.sync.down.b32 r0|p, %f128, %r129, %r136, %r137;  @p add.f32 r0, r0, %f128;  mov.f32 %f131, r0;}
	// end inline asm
	mov.b32 	%r132, 8;
	// begin inline asm
	{  .reg .f32 r0;  .reg .pred p;  shfl.sync.down.b32 r0|p, %f131, %r132, %r136, %r137;  @p add.f32 r0, r0, %f131;  mov.f32 %f134, r0;}
	// end inline asm
	mov.b32 	%r135, 16;
	// begin inline asm
	{  .reg .f32 r0;  .reg .pred p;  shfl.sync.down.b32 r0|p, %f134, %r135, %r136, %r137;  @p add.f32 r0, r0, %f134;  mov.f32 %f536, r0;}
	// end inline asm
	setp.ne.s32 	%p13, %r122, 0;
	@%p13 bra 	$L__BB14_72;
	shr.u32 	%r138, %r48, 3;
	and.b32  	%r139, %r138, 124;
	mov.u32 	%r140, _ZZN3cub18CUB_300001_SM_10006detail6reduce28DeviceReduceSingleTileKernelINS2_10policy_hubIfjN4cuda3std3__44plusIvEEE10Policy1000EPfSC_jS9_ffNS7_10__identityEEEvT0_T1_T2_T3_T4_T6_E12temp_storage;
	add.s32 	%r141, %r140, %r139;
	st.shared.f32 	[%r141+16], %f536;
$L__BB14_72:
	bar.sync 	0;
	setp.ne.s32 	%p14, %r48, 0;
	@%p14 bra 	$L__BB14_74;
	ld.shared.f32 	%f140, [_ZZN3cub18CUB_300001_SM_10006detail6reduce28DeviceReduceSingleTileKernelINS2_10policy_hubIfjN4cuda3std3__44plusIvEEE10Policy1000EPfSC_jS9_ffNS7_10__identityEEEvT0_T1_T2_T3_T4_T6_E12temp_storage+20];
	add.f32 	%f141, %f536, %f140;
	ld.shared.f32 	%f142, [_ZZN3cub18CUB_300001_SM_10006detail6reduce28DeviceReduceSingleTileKernelINS2_10policy_hubIfjN4cuda3std3__44plusIvEEE10Policy1000EPfSC_jS9_ffNS7_10__identityEEEvT0_T1_T2_T3_T4_T6_E12temp_storage+24];
	add.f32 	%f143, %f141, %f142;
	ld.shared.f32 	%f144, [_ZZN3cub18CUB_300001_SM_10006detail6reduce28DeviceReduceSingleTileKernelINS2_10policy_hubIfjN4cuda3std3__44plusIvEEE10Policy1000EPfSC_jS9_ffNS7_10__identityEEEvT0_T1_T2_T3_T4_T6_E12temp_storage+28];
	add.f32 	%f145, %f143, %f144;
	ld.shared.f32 	%f146, [_ZZN3cub18CUB_300001_SM_10006detail6reduce28DeviceReduceSingleTileKernelINS2_10policy_hubIfjN4cuda3std3__44plusIvEEE10Policy1000EPfSC_jS9_ffNS7_10__identityEEEvT0_T1_T2_T3_T4_T6_E12temp_storage+32];
	add.f32 	%f147, %f145, %f146;
	ld.shared.f32 	%f148, [_ZZN3cub18CUB_300001_SM_10006detail6reduce28DeviceReduceSingleTileKernelINS2_10policy_hubIfjN4cuda3std3__44plusIvEEE10Policy1000EPfSC_jS9_ffNS7_10__identityEEEvT0_T1_T2_T3_T4_T6_E12temp_storage+36];
	add.f32 	%f149, %f147, %f148;
	ld.shared.f32 	%f150, [_ZZN3cub18CUB_300001_SM_10006detail6reduce28DeviceReduceSingleTileKernelINS2_10policy_hubIfjN4cuda3std3__44plusIvEEE10Policy1000EPfSC_jS9_ffNS7_10__identityEEEvT0_T1_T2_T3_T4_T6_E12temp_storage+40];
	add.f32 	%f151, %f149, %f150;
	ld.shared.f32 	%f152, [_ZZN3cub18CUB_300001_SM_10006detail6reduce28DeviceReduceSingleTileKernelINS2_10policy_hubIfjN4cuda3std3__44plusIvEEE10Policy1000EPfSC_jS9_ffNS7_10__identityEEEvT0_T1_T2_T3_T4_T6_E12temp_storage+44];
	add.f32 	%f153, %f151, %f152;
	ld.shared.f32 	%f154, [_ZZN3cub18CUB_300001_SM_10006detail6reduce28DeviceReduceSingleTileKernelINS2_10policy_hubIfjN4cuda3std3__44plusIvEEE10Policy1000EPfSC_jS9_ffNS7_10__identityEEEvT0_T1_T2_T3_T4_T6_E12temp_storage+48];
	add.f32 	%f155, %f153, %f154;
	ld.shared.f32 	%f156, [_ZZN3cub18CUB_300001_SM_10006detail6reduce28DeviceReduceSingleTileKernelINS2_10policy_hubIfjN4cuda3std3__44plusIvEEE10Policy1000EPfSC_jS9_ffNS7_10__identityEEEvT0_T1_T2_T3_T4_T6_E12temp_storage+52];
	add.f32 	%f157, %f155, %f156;
	ld.shared.f32 	%f158, [_ZZN3cub18CUB_300001_SM_10006detail6reduce28DeviceReduceSingleTileKernelINS2_10policy_hubIfjN4cuda3std3__44plusIvEEE10Policy1000EPfSC_jS9_ffNS7_10__identityEEEvT0_T1_T2_T3_T4_T6_E12temp_storage+56];
	add.f32 	%f159, %f157, %f158;
	ld.shared.f32 	%f160, [_ZZN3cub18CUB_300001_SM_10006detail6reduce28DeviceReduceSingleTileKernelINS2_10policy_hubIfjN4cuda3std3__44plusIvEEE10Policy1000EPfSC_jS9_ffNS7_10__identityEEEvT0_T1_T2_T3_T4_T6_E12temp_storage+60];
	add.f32 	%f161, %f159, %f160;
	ld.shared.f32 	%f162, [_ZZN3cub18CUB_300001_SM_10006detail6reduce28DeviceReduceSingleTileKernelINS2_10policy_hubIfjN4cuda3std3__44plusIvEEE10Policy1000EPfSC_jS9_ffNS7_10__identityEEEvT0_T1_T2_T3_T4_T6_E12temp_storage+64];
	add.f32 	%f163, %f161, %f162;
	ld.shared.f32 	%f164, [_ZZN3cub18CUB_300001_SM_10006detail6reduce28DeviceReduceSingleTileKernelINS2_10policy_hubIfjN4cuda3std3__44plusIvEEE10Policy1000EPfSC_jS9_ffNS7_10__identityEEEvT0_T1_T2_T3_T4_T6_E12temp_storage+68];
	add.f32 	%f165, %f163, %f164;
	ld.shared.f32 	%f166, [_ZZN3cub18CUB_300001_SM_10006detail6reduce28DeviceReduceSingleTileKernelINS2_10policy_hubIfjN4cuda3std3__44plusIvEEE10Policy1000EPfSC_jS9_ffNS7_10__identityEEEvT0_T1_T2_T3_T4_T6_E12temp_storage+72];
	add.f32 	%f167, %f165, %f166;
	ld.shared.f32 	%f168, [_ZZN3cub18CUB_300001_SM_10006detail6reduce28DeviceReduceSingleTileKernelINS2_10policy_hubIfjN4cuda3std3__44plusIvEEE10Policy1000EPfSC_jS9_ffNS7_10__identityEEEvT0_T1_T2_T3_T4_T6_E12temp_storage+76];
	add.f32 	%f536, %f167, %f168;
$L__BB14_74:
	mov.u32 	%r323, %tid.x;
	setp.ne.s32 	%p81, %r323, 0;
	@%p81 bra 	$L__BB14_76;
	add.f32 	%f509, %f54, %f536;
	st.global.f32 	[%rd1], %f509;
$L__BB14_76:
	ret;

}
	// .globl	_ZN3cub18CUB_300001_SM_10006detail6reduce18DeviceReduceKernelINS2_10policy_hubIfjN4cuda3std3__44plusIvEEE10Policy1000EPfjS9_fNS7_10__identityEEEvT0_PT3_T1_NS0_13GridEvenShareISH_EET2_T4_
.visible .entry _ZN3cub18CUB_300001_SM_10006detail6reduce18DeviceReduceKernelINS2_10policy_hubIfjN4cuda3std3__44plusIvEEE10Policy1000EPfjS9_fNS7_10__identityEEEvT0_PT3_T1_NS0_13GridEvenShareISH_EET2_T4_(
	.param .u64 .ptr .align 1 _ZN3cub18CUB_300001_SM_10006detail6reduce18DeviceReduceKernelINS2_10policy_hubIfjN4cuda3std3__44plusIvEEE10Policy1000EPfjS9_fNS7_10__identityEEEvT0_PT3_T1_NS0_13GridEvenShareISH_EET2_T4__param_0,
	.param .u64 .ptr .align 1 _ZN3cub18CUB_300001_SM_10006detail6reduce18DeviceReduceKernelINS2_10policy_hubIfjN4cuda3std3__44plusIvEEE10Policy1000EPfjS9_fNS7_10__identityEEEvT0_PT3_T1_NS0_13GridEvenShareISH_EET2_T4__param_1,
	.param .u32 _ZN3cub18CUB_300001_SM_10006detail6reduce18DeviceReduceKernelINS2_10policy_hubIfjN4cuda3std3__44plusIvEEE10Policy1000EPfjS9_fNS7_10__identityEEEvT0_PT3_T1_NS0_13GridEvenShareISH_EET2_T4__param_2,
	.param .align 4 .b8 _ZN3cub18CUB_300001_SM_10006detail6reduce18DeviceReduceKernelINS2_10policy_hubIfjN4cuda3std3__44plusIvEEE10Policy1000EPfjS9_fNS7_10__identityEEEvT0_PT3_T1_NS0_13GridEvenShareISH_EET2_T4__param_3[40],
	.param .align 1 .b8 _ZN3cub18CUB_300001_SM_10006detail6reduce18DeviceReduceKernelINS2_10policy_hubIfjN4cuda3std3__44plusIvEEE10Policy1000EPfjS9_fNS7_10__identityEEEvT0_PT3_T1_NS0_13GridEvenShareISH_EET2_T4__param_4[1],
	.param .align 1 .b8 _ZN3cub18CUB_300001_SM_10006detail6reduce18DeviceReduceKernelINS2_10policy_hubIfjN4cuda3std3__44plusIvEEE10Policy1000EPfjS9_fNS7_10__identityEEEvT0_PT3_T1_NS0_13GridEvenShareISH_EET2_T4__param_5[1]
)
.maxntid 512
{
	.reg .pred 	%p<81>;
	.reg .b32 	%r<410>;
	.reg .b32 	%f<531>;
	.reg .b64 	%rd<120>;
	// demoted variable
	.shared .align 4 .b8 _ZZN3cub18CUB_300001_SM_10006detail6reduce18DeviceReduceKernelINS2_10policy_hubIfjN4cuda3std3__44plusIvEEE10Policy1000EPfjS9_fNS7_10__identityEEEvT0_PT3_T1_NS0_13GridEvenShareISH_EET2_T4_E12temp_storage[84];
	ld.param.u32 	%r1, [_ZN3cub18CUB_300001_SM_10006detail6reduce18DeviceReduceKernelINS2_10policy_hubIfjN4cuda3std3__44plusIvEEE10Policy1000EPfjS9_fNS7_10__identityEEEvT0_PT3_T1_NS0_13GridEvenShareISH_EET2_T4__param_3+20];
	ld.param.u64 	%rd1, [_ZN3cub18CUB_300001_SM_10006detail6reduce18DeviceReduceKernelINS2_10policy_hubIfjN4cuda3std3__44plusIvEEE10Policy1000EPfjS9_fNS7_10__identityEEEvT0_PT3_T1_NS0_13GridEvenShareISH_EET2_T4__param_0];
	ld.param.u32 	%r2, [_ZN3cub18CUB_300001_SM_10006detail6reduce18DeviceReduceKernelINS2_10policy_hubIfjN4cuda3std3__44plusIvEEE10Policy1000EPfjS9_fNS7_10__identityEEEvT0_PT3_T1_NS0_13GridEvenShareISH_EET2_T4__param_3+24];
	mov.u32 	%r3, %ctaid.x;
	shl.b32 	%r4, %r2, 13;
	shl.b32 	%r5, %r3, 13;
	and.b64  	%rd3, %rd1, 7;
	setp.ne.s64 	%p1, %rd3, 0;
	@%p1 bra 	$L__BB15_36;
	sub.s32 	%r6, %r1, %r5;
	setp.gt.u32 	%p41, %r6, 8191;
	@%p41 bra 	$L__BB15_20;
	mov.u32 	%r7, %tid.x;
	setp.ge.u32 	%p53, %r7, %r6;
	mov.f32 	%f511, 0f00000000;
	mov.u32 	%r380, %r7;
	@%p53 bra 	$L__BB15_4;
	add.s32 	%r315, %r5, %r7;
	mul.wide.u32 	%rd105, %r315, 4;
	add.s64 	%rd104, %rd1, %rd105;
	// begin inline asm
	ld.global.nc.u32 %r314, [%rd104];
	// end inline asm
	mov.b32 	%f511, %r314;
	add.s32 	%r380, %r7, 512;
$L__BB15_4:
	setp.ge.u32 	%p54, %r380, %r6;
	@%p54 bra 	$L__BB15_11;
	not.b32 	%r316, %r380;
	add.s32 	%r10, %r1, %r316;
	and.b32  	%r317, %r10, 1536;
	setp.eq.s32 	%p55, %r317, 1536;
	@%p55 bra 	$L__BB15_8;
	add.s32 	%r378, %r380, %r5;
	shr.u32 	%r318, %r10, 9;
	add.s32 	%r319, %r318, 1;
	and.b32  	%r320, %r319, 3;
	neg.s32 	%r377, %r320;
$L__BB15_7:
	.pragma "nounroll";
	mul.wide.u32 	%rd107, %r378, 4;
	add.s64 	%rd106, %rd1, %rd107;
	// begin inline asm
	ld.global.nc.u32 %r321, [%rd106];
	// end inline asm
	mov.b32 	%f395, %r321;
	add.f32 	%f511, %f511, %f395;
	add.s32 	%r380, %r380, 512;
	add.s32 	%r378, %r378, 512;
	add.s32 	%r377, %r377, 1;
	setp.ne.s32 	%p56, %r377, 0;
	@%p56 bra 	$L__BB15_7;
$L__BB15_8:
	sub.s32 	%r322, %r10, %r5;
	setp.lt.u32 	%p57, %r322, 1536;
	@%p57 bra 	$L__BB15_11;
	add.s32 	%r382, %r380, 1024;
	add.s32 	%r381, %r380, %r5;
$L__BB15_10:
	mul.wide.u32 	%rd112, %r381, 4;
	add.s64 	%rd108, %rd1, %rd112;
	// begin inline asm
	ld.global.nc.u32 %r323, [%rd108];
	// end inline asm
	mov.b32 	%f396, %r323;
	add.f32 	%f397, %f511, %f396;
	add.s32 	%r327, %r381, 512;
	mul.wide.u32 	%rd113, %r327, 4;
	add.s64 	%rd109, %rd1, %rd113;
	// begin inline asm
	ld.global.nc.u32 %r324, [%rd109];
	// end inline asm
	mov.b32 	%f398, %r324;
	add.f32 	%f399, %f397, %f398;
	add.s32 	%r328, %r381, 1024;
	mul.wide.u32 	%rd114, %r328, 4;
	add.s64 	%rd110, %rd1, %rd114;
	// begin inline asm
	ld.global.nc.u32 %r325, [%rd110];
	// end inline asm
	mov.b32 	%f400, %r325;
	add.f32 	%f401, %f399, %f400;
	add.s32 	%r329, %r381, 1536;
	mul.wide.u32 	%rd115, %r329, 4;
	add.s64 	%rd111, %rd1, %rd115;
	// begin inline asm
	ld.global.nc.u32 %r326, [%rd111];
	// end inline asm
	mov.b32 	%f402, %r326;
	add.f32 	%f511, %f401, %f402;
	add.s32 	%r24, %r382, 2048;
	add.s32 	%r330, %r382, 1024;
	add.s32 	%r381, %r381, 2048;
	setp.lt.s32 	%p58, %r330, %r6;
	mov.u32 	%r382, %r24;
	@%p58 bra 	$L__BB15_10;
$L__BB15_11:
	setp.lt.u32 	%p59, %r6, 512;
	@%p59 bra 	$L__BB15_16;
	// begin inline asm
	mov.u32 %r355, %laneid;
	// end inline asm
	mov.b32 	%r356, 1;
	mov.b32 	%r369, 31;
	mov.b32 	%r370, -1;
	// begin inline asm
	{  .reg .f32 r0;  .reg .pred p;  shfl.sync.down.b32 r0|p, %f511, %r356, %r369, %r370;  @p add.f32 r0, r0, %f511;  mov.f32 %f462, r0;}
	// end inline asm
	mov.b32 	%r359, 2;
	// begin inline asm
	{  .reg .f32 r0;  .reg .pred p;  shfl.sync.down.b32 r0|p, %f462, %r359, %r369, %r370;  @p add.f32 r0, r0, %f462;  mov.f32 %f465, r0;}
	// end inline asm
	mov.b32 	%r362, 4;
	// begin inline asm
	{  .reg .f32 r0;  .reg .pred p;  shfl.sync.down.b32 r0|p, %f465, %r362, %r369, %r370;  @p add.f32 r0, r0, %f465;  mov.f32 %f468, r0;}
	// end inline asm
	mov.b32 	%r365, 8;
	// begin inline asm
	{  .reg .f32 r0;  .reg .pred p;  shfl.sync.down.b32 r0|p, %f468, %r365, %r369, %r370;  @p add.f32 r0, r0, %f468;  mov.f32 %f471, r0;}
	// end inline asm
	mov.b32 	%r368, 16;
	// begin inline asm
	{  .reg .f32 r0;  .reg .pred p;  shfl.sync.down.b32 r0|p, %f471, %r368, %r369, %r370;  @p add.f32 r0, r0, %f471;  mov.f32 %f530, r0;}
	// end inline asm
	setp.ne.s32 	%p78, %r355, 0;
	@%p78 bra 	$L__BB15_14;
	shr.u32 	%r371, %r7, 3;
	and.b32  	%r372, %r371, 124;
	mov.u32 	%r373, _ZZN3cub18CUB_300001_SM_10006detail6reduce18DeviceReduceKernelINS2_10policy_hubIfjN4cuda3std3__44plusIvEEE10Policy1000EPfjS9_fNS7_10__identityEEEvT0_PT3_T1_NS0_13GridEvenShareISH_EET2_T4_E12temp_storage;
	add.s32 	%r374, %r373, %r372;
	st.shared.f32 	[%r374+16], %f530;
$L__BB15_14:
	bar.sync 	0;
	setp.ne.s32 	%p79, %r7, 0;
	@%p79 bra 	$L__BB15_71;
	ld.shared.f32 	%f477, [_ZZN3cub18CUB_300001_SM_10006detail6reduce18DeviceReduceKernelINS2_10policy_hubIfjN4cuda3std3__44plusIvEEE10Policy1000EPfjS9_fNS7_10__identityEEEvT0_PT3_T1_NS0_13GridEvenShareISH_EET2_T4_E12temp_storage+20];
	add.f32 	%f478, %f530, %f477;
	ld.shared.f32 	%f479, [_ZZN3cub18CUB_300001_SM_10006detail6reduce18DeviceReduceKernelINS2_10policy_hubIfjN4cuda3std3__44plusIvEEE10Policy1000EPfjS9_fNS7_10__identityEEEvT0_PT3_T1_NS0_13GridEvenShareISH_EET2_T4_E12temp_storage+24];
	add.f32 	%f480, %f478, %f479;
	ld.shared.f32 	%f481, [_ZZN3cub18CUB_300001_SM_10006detail6reduce18DeviceReduceKernelINS2_10policy_hubIfjN4cuda3std3__44plusIvEEE10Policy1000EPfjS9_fNS7_10__identityEEEvT0_PT3_T1_NS0_13GridEvenShareISH_EET2_T4_E12temp_storage+28];
	add.f32 	%f482, %f480, %f481;
	ld.shared.f32 	%f483, [_ZZN3cub18CUB_300001_SM_10006detail6reduce18DeviceReduceKernelINS2_10policy_hubIfjN4cuda3std3__44plusIvEEE10Policy1000EPfjS9_fNS7_10__identityEEEvT0_PT3_T1_NS0_13GridEvenShareISH_EET2_T4_E12temp_storage+32];
	add.f32 	%f484, %f482, %f483;
	ld.shared.f32 	%f485, [_ZZN3cub18CUB_300001_SM_10006detail6reduce18DeviceReduceKernelINS2_10policy_hubIfjN4cuda3std3__44plusIvEEE10Policy1000EPfjS9_fNS7_10__identityEEEvT0_PT3_T1_NS0_13GridEvenShareISH_EET2_T4_E12temp_storage+36];
	add.f32 	%f486, %f484, %f485;
	ld.shared.f32 	%f487, [_ZZN3cub18CUB_300001_SM_10006detail6reduce18DeviceReduceKernelINS2_10policy_hubIfjN4cuda3std3__44plusIvEEE10Policy1000EPfjS9_fNS7_10__identityEEEvT0_PT3_T1_NS0_13GridEvenShareISH_EET2_T4_E12temp_storage+40];
	add.f32 	%f488, %f486, %f487;
	ld.shared.f32 	%f489, [_ZZN3cub18CUB_300001_SM_10006detail6reduce18DeviceReduceKernelINS2_10policy_hubIfjN4cuda3std3__44plusIvEEE10Policy1000EPfjS9_fNS7_10__identityEEEvT0_PT3_T1_NS0_13GridEvenShareISH_EET2_T4_E12temp_storage+44];
	add.f32 	%f490, %f488, %f489;
	ld.shared.f32 	%f491, [_ZZN3cub18CUB_300001_SM_10006detail6reduce18DeviceReduceKernelINS2_10policy_hubIfjN4cuda3std3__44plusIvEEE10Policy1000EPfjS9_fNS7_10__identityEEEvT0_PT3_T1_NS0_13GridEvenShareISH_EET2_T4_E12temp_storage+48];
	add.f32 	%f492, %f490, %f491;
	ld.shared.f32 	%f493, [_ZZN3cub18CUB_300001_SM_10006detail6reduce18DeviceReduceKernelINS2_10policy_hubIfjN4cuda3std3__44plusIvEEE10Policy1000EPfjS9_fNS7_10__identityEEEvT0_PT3_T1_NS0_13GridEvenShareISH_EET2_T4_E12temp_storage+52];
	add.f32 	%f494, %f492, %f493;
	ld.shared.f32 	%f495, [_ZZN3cub18CUB_300001_SM_10006detail6reduce18DeviceReduceKernelINS2_10policy_hubIfjN4cuda3std3__44plusIvEEE10Policy1000EPfjS9_fNS7_10__identityEEEvT0_PT3_T1_NS0_13GridEvenShareISH_EET2_T4_E12temp_storage+56];
	add.f32 	%f496, %f494, %f495;
	ld.shared.f32 	%f497, [_ZZN3cub18CUB_300001_SM_10006detail6reduce18DeviceReduceKernelINS2_10policy_hubIfjN4cuda3std3__44plusIvEEE10Policy1000EPfjS9_fNS7_10__identityEEEvT0_PT3_T1_NS0_13GridEvenShareISH_EET2_T4_E12temp_storage+60];
	add.f32 	%f498, %f496, %f497;
	ld.shared.f32 	%f499, [_ZZN3cub18CUB_300001_SM_10006detail6reduce18DeviceReduceKernelINS2_10policy_hubIfjN4cuda3std3__44plusIvEEE10Policy1000EPfjS9_fNS7_10__identityEEEvT0_PT3_T1_NS0_13GridEvenShareISH_EET2_T4_E12temp_storage+64];
	add.f32 	%f500, %f498, %f499;
	ld.shared.f32 	%f501, [_ZZN3cub18CUB_300001_SM_10006detail6reduce18DeviceReduceKernelINS2_10policy_hubIfjN4cuda3std3__44plusIvEEE10Policy1000EPfjS9_fNS7_10__identityEEEvT0_PT3_T1_NS0_13GridEvenShareISH_EET2_T4_E12temp_storage+68];
	add.f32 	%f502, %f500, %f501;
	ld.shared.f32 	%f503, [_ZZN3cub18CUB_300001_SM_10006detail6reduce18DeviceReduceKernelINS2_10policy_hubIfjN4cuda3std3__44plusIvEEE10Policy1000EPfjS9_fNS7_10__identityEEEvT0_PT3_T1_NS0_13GridEvenShareISH_EET2_T4_E12temp_storage+72];
	add.f32 	%f504, %f502, %f503;
	ld.shared.f32 	%f505, [_ZZN3cub18CUB_300001_SM_10006detail6reduce18DeviceReduceKernelINS2_10policy_hubIfjN4cuda3std3__44plusIvEEE10Policy1000EPfjS9_fNS7_10__identityEEEvT0_PT3_T1_NS0_13GridEvenShareISH_EET2_T4_E12temp_storage+76];
	add.f32 	%f530, %f504, %f505;
	bra.uni 	$L__BB15_71;
$L__BB15_16:
	// begin inline asm
	mov.u32 %r331, %laneid;
	// end inline asm
	and.b32  	%r347, %r7, 992;
	add.s32 	%r348, %r347, 32;
	setp.gt.u32 	%p60, %r348, %r6;
	not.b32 	%r349, %r347;
	add.s32 	%r350, %r6, %r349;
	selp.b32 	%r345, %r350, 31, %p60;
	mov.b32 	%r332, 1;
	mov.b32 	%r346, -1;
	// begin inline asm
	{  .reg .f32 r0;  .reg .pred p;  shfl.sync.down.b32 r0|p, %f511, %r332, %r345, %r346;  @p add.f32 r0, r0, %f511;  mov.f32 %f403, r0;}
	// end inline asm
	mov.b32 	%r335, 2;
	// begin inline asm
	{  .reg .f32 r0;  .reg .pred p;  shfl.sync.down.b32 r0|p, %f403, %r335, %r345, %r346;  @p add.f32 r0, r0, %f403;  mov.f32 %f406, r0;}
	// end inline asm
	mov.b32 	%r338, 4;
	// begin inline asm
	{  .reg .f32 r0;  .reg .pred p;  shfl.sync.down.b32 r0|p, %f406, %r338, %r345, %r346;  @p add.f32 r0, r0, %f406;  mov.f32 %f409, r0;}
	// end inline asm
	mov.b32 	%r341, 8;
	// begin inline asm
	{  .reg .f32 r0;  .reg .pred p;  shfl.sync.down.b32 r0|p, %f409, %r341, %r345, %r346;  @p add.f32 r0, r0, %f409;  mov.f32 %f412, r0;}
	// end inline asm
	mov.b32 	%r344, 16;
	// begin inline asm
	{  .reg .f32 r0;  .reg .pred p;  shfl.sync.down.b32 r0|p, %f412, %r344, %r345, %r346;  @p add.f32 r0, r0, %f412;  mov.f32 %f530, r0;}
	// end inline asm
	setp.ne.s32 	%p61, %r331, 0;
	@%p61 bra 	$L__BB15_18;
	shr.u32 	%r351, %r7, 3;
	and.b32  	%r352, %r351, 124;
	mov.u32 	%r353, _ZZN3cub18CUB_300001_SM_10006detail6reduce18DeviceReduceKernelINS2_10policy_hubIfjN4cuda3std3__44plusIvEEE10Policy1000EPfjS9_fNS7_10__identityEEEvT0_PT3_T1_NS0_13GridEvenShareISH_EET2_T4_E12temp_storage;
	add.s32 	%r354, %r353, %r352;
	st.shared.f32 	[%r354+16], %f530;
$L__BB15_18:
	bar.sync 	0;
	setp.ne.s32 	%p62, %r7, 0;
	@%p62 bra 	$L__BB15_71;
	setp.gt.u32 	%p63, %r6, 32;
	ld.shared.f32 	%f418, [_ZZN3cub18CUB_300001_SM_10006detail6reduce18DeviceReduceKernelINS2_10policy_hubIfjN4cuda3std3__44plusIvEEE10Policy1000EPfjS9_fNS7_10__identityEEEvT0_PT3_T1_NS0_13GridEvenShareISH_EET2_T4_E12temp_storage+20];
	add.f32 	%f419, %f530, %f418;
	selp.f32 	%f420, %f419, %f530, %p63;
	setp.gt.u32 	%p64, %r6, 64;
	ld.shared.f32 	%f421, [_ZZN3cub18CUB_300001_SM_10006detail6reduce18DeviceReduceKernelINS2_10policy_hubIfjN4cuda3std3__44plusIvEEE10Policy1000EPfjS9_fNS7_10__identityEEEvT0_PT3_T1_NS0_13GridEvenShareISH_EET2_T4_E12temp_storage+24];
	add.f32 	%f422, %f421, %f420;
	selp.f32 	%f423, %f422, %f420, %p64;
	setp.gt.u32 	%p65, %r6, 96;
	ld.shared.f32 	%f424, [_ZZN3cub18CUB_300001_SM_10006detail6reduce18DeviceReduceKernelINS2_10policy_hubIfjN4cuda3std3__44plusIvEEE10Policy1000EPfjS9_fNS7_10__identityEEEvT0_PT3_T1_NS0_13GridEvenShareISH_EET2_T4_E12temp_storage+28];
	add.f32 	%f425, %f424, %f423;
	selp.f32 	%f426, %f425, %f423, %p65;
	setp.gt.u32 	%p66, %r6, 128;
	ld.shared.f32 	%f427, [_ZZN3cub18CUB_300001_SM_10006detail6reduce18DeviceReduceKernelINS2_10policy_hubIfjN4cuda3std3__44plusIvEEE10Policy1000EPfjS9_fNS7_10__identityEEEvT0_PT3_T1_NS0_13GridEvenShareISH_EET2_T4_E12temp_storage+32];
	add.f32 	%f428, %f427, %f426;
	selp.f32 	%f429, %f428, %f426, %p66;
	setp.gt.u32 	%p67, %r6, 160;
	ld.shared.f32 	%f430, [_ZZN3cub18CUB_300001_SM_10006detail6reduce18DeviceReduceKernelINS2_10policy_hubIfjN4cuda3std3__44plusIvEEE10Policy1000EPfjS9_fNS7_10__identityEEEvT0_PT3_T1_NS0_13GridEvenShareISH_EET2_T4_E12temp_storage+36];
	add.f32 	%f431, %f430, %f429;
	selp.f32 	%f432, %f431, %f429, %p67;
	setp.gt.u32 	%p68, %r6, 192;
	ld.shared.f32 	%f433, [_ZZN3cub18CUB_300001_SM_10006detail6reduce18DeviceReduceKernelINS2_10policy_hubIfjN4cuda3std3__44plusIvEEE10Policy1000EPfjS9_fNS7_10__identityEEEvT0_PT3_T1_NS0_13GridEvenShareISH_EET2_T4_E12temp_storage+40];
	add.f32 	%f434, %f433, %f432;
	selp.f32 	%f435, %f434, %f432, %p68;
	setp.gt.u32 	%p69, %r6, 224;
	ld.shared.f32 	%f436, [_ZZN3cub18CUB_300001_SM_10006detail6reduce18DeviceReduceKernelINS2_10policy_hubIfjN4cuda3std3__44plusIvEEE10Policy1000EPfjS9_fNS7_10__identityEEEvT0_PT3_T1_NS0_13GridEvenShareISH_EET2_T4_E12temp_storage+44];
	add.f32 	%f437, %f436, %f435;
	selp.f32 	%f438, %f437, %f435, %p69;
	setp.gt.u32 	%p70, %r6, 256;
	ld.shared.f32 	%f439, [_ZZN3cub18CUB_300001_SM_10006detail6reduce18DeviceReduceKernelINS2_10policy_hubIfjN4cuda3std3__44plusIvEEE10Policy1000EPfjS9_fNS7_10__identityEEEvT0_PT3_T1_NS0_13GridEvenShareISH_EET2_T4_E12temp_storage+48];
	add.f32 	%f440, %f439, %f438;
	selp.f32 	%f441, %f440, %f438, %p70;
	setp.gt.u32 	%p71, %r6, 288;
	ld.shared.f32 	%f442, [_ZZN3cub18CUB_300001_SM_10006detail6reduce18DeviceReduceKernelINS2_10policy_hubIfjN4cuda3std3__44plusIvEEE10Policy1000EPfjS9_fNS7_10__identityEEEvT0_PT3_T1_NS0_13GridEvenShareISH_EET2_T4_E12temp_storage+52];
	add.f32 	%f443, %f442, %f441;
	selp.f32 	%f444, %f443, %f441, %p71;
	setp.gt.u32 	%p72, %r6, 320;
	ld.shared.f32 	%f445, [_ZZN3cub18CUB_300001_SM_10006detail6reduce18DeviceReduceKernelINS2_10policy_hubIfjN4cuda3std3__44plusIvEEE10Policy1000EPfjS9_fNS7_10__identityEEEvT0_PT3_T1_NS0_13GridEvenShareISH_EET2_T4_E12temp_storage+56];
	add.f32 	%f446, %f445, %f444;
	selp.f32 	%f447, %f446, %f444, %p72;
	setp.gt.u32 	%p73, %r6, 352;
	ld.shared.f32 	%f448, [_ZZN3cub18CUB_300001_SM_10006detail6reduce18DeviceReduceKernelINS2_10policy_hubIfjN4cuda3std3__44plusIvEEE10Policy1000EPfjS9_fNS7_10__identityEEEvT0_PT3_T1_NS0_13GridEvenShareISH_EET2_T4_E12temp_storage+60];
	add.f32 	%f449, %f448, %f447;
	selp.f32 	%f450, %f449, %f447, %p73;
	setp.gt.u32 	%p74, %r6, 384;
	ld.shared.f32 	%f451, [_ZZN3cub18CUB_300001_SM_10006detail6reduce18DeviceReduceKernelINS2_10policy_hubIfjN4cuda3std3__44plusIvEEE10Policy1000EPfjS9_fNS7_10__identityEEEvT0_PT3_T1_NS0_13GridEvenShareISH_EET2_T4_E12temp_storage+64];
	add.f32 	%f452, %f451, %f450;
	selp.f32 	%f453, %f452, %f450, %p74;
	setp.gt.u32 	%p75, %r6, 416;
	ld.shared.f32 	%f454, [_ZZN3cub18CUB_300001_SM_10006detail6reduce18DeviceReduceKernelINS2_10policy_hubIfjN4cuda3std3__44plusIvEEE10Policy1000EPfjS9_fNS7_10__identityEEEvT0_PT3_T1_NS0_13GridEvenShareISH_EET2_T4_E12temp_storage+68];
	add.f32 	%f455, %f454, %f453;
	selp.f32 	%f456, %f455, %f453, %p75;
	setp.gt.u32 	%p76, %r6, 448;
	ld.shared.f32 	%f457, [_ZZN3cub18CUB_300001_SM_10006detail6reduce18DeviceReduceKernelINS2_10policy_hubIfjN4cuda3std3__44plusIvEEE10Policy1000EPfjS9_fNS7_10__identityEEEvT0_PT3_T1_NS0_13GridEvenShareISH_EET2_T4_E12temp_storage+72];
	add.f32 	%f458, %f457, %f456;
	selp.f32 	%f459, %f458, %f456, %p76;
	setp.gt.u32 	%p77, %r6, 480;
	ld.shared.f32 	%f460, [_ZZN3cub18CUB_300001_SM_10006detail6reduce18DeviceReduceKernelINS2_10policy_hubIfjN4cuda3std3__44plusIvEEE10Policy1000EPfjS9_fNS7_10__identityEEEvT0_PT3_T1_NS0_13GridEvenShareISH_EET2_T4_E12temp_storage+76];
	add.f32 	%f461, %f460, %f459;
	selp.f32 	%f530, %f461, %f459, %p77;
	bra.uni 	$L__BB15_71;
$L__BB15_20:
	mov.u32 	%r26, %tid.x;
	shl.b32 	%r27, %r26, 1;
	add.s32 	%r240, %r5, %r27;
	mul.wide.u32 	%rd76, %r240, 4;
	add.s64 	%rd61, %rd1, %rd76;
	// begin inline asm
	ld.global.nc.u64 %rd60, [%rd61];
	// end inline asm
	mov.b64 	{%r241, %r242}, %rd60;
	mov.b32 	%f279, %r242;
	mov.b32 	%f280, %r241;
	add.s64 	%rd63, %rd61, 4096;
	// begin inline asm
	ld.global.nc.u64 %rd62, [%rd63];
	// end inline asm
	mov.b64 	{%r243, %r244}, %rd62;
	mov.b32 	%f281, %r244;
	mov.b32 	%f282, %r243;
	add.s64 	%rd65, %rd61, 8192;
	// begin inline asm
	ld.global.nc.u64 %rd64, [%rd65];
	// end inline asm
	mov.b64 	{%r245, %r246}, %rd64;
	mov.b32 	%f283, %r246;
	mov.b32 	%f284, %r245;
	add.s64 	%rd67, %rd61, 12288;
	// begin inline asm
	ld.global.nc.u64 %rd66, [%rd67];
	// end inline asm
	mov.b64 	{%r247, %r248}, %rd66;
	mov.b32 	%f285, %r248;
	mov.b32 	%f286, %r247;
	add.s64 	%rd69, %rd61, 16384;
	// begin inline asm
	ld.global.nc.u64 %rd68, [%rd69];
	// end inline asm
	mov.b64 	{%r249, %r250}, %rd68;
	mov.b32 	%f287, %r250;
	mov.b32 	%f288, %r249;
	add.s64 	%rd71, %rd61, 20480;
	// begin inline asm
	ld.global.nc.u64 %rd70, [%rd71];
	// end inline asm
	mov.b64 	{%r251, %r252}, %rd70;
	mov.b32 	%f289, %r252;
	mov.b32 	%f290, %r251;
	add.s64 	%rd73, %rd61, 24576;
	// begin inline asm
	ld.global.nc.u64 %rd72, [%rd73];
	// end inline asm
	mov.b64 	{%r253, %r254}, %rd72;
	mov.b32 	%f291, %r254;
	mov.b32 	%f292, %r253;
	add.s64 	%rd75, %rd61, 28672;
	// begin inline asm
	ld.global.nc.u64 %rd74, [%rd75];
	// end inline asm
	mov.b64 	{%r255, %r256}, %rd74;
	mov.b32 	%f293, %r256;
	mov.b32 	%f294, %r255;
	add.f32 	%f295, %f280, %f279;
	add.f32 	%f296, %f282, %f281;
	add.f32 	%f297, %f284, %f283;
	add.f32 	%f298, %f286, %f285;
	add.f32 	%f299, %f288, %f287;
	add.f32 	%f300, %f290, %f289;
	add.f32 	%f301, %f292, %f291;
	add.f32 	%f302, %f294, %f293;
	add.f32 	%f303, %f295, %f296;
	add.f32 	%f304, %f297, %f298;
	add.f32 	%f305, %f299, %f300;
	add.f32 	%f306, %f301, %f302;
	add.f32 	%f307, %f303, %f304;
	add.f32 	%f308, %f305, %f306;
	add.f32 	%f517, %f307, %f308;
	setp.lt.u32 	%p42, %r6, %r4;
	@%p42 bra 	$L__BB15_32;
	add.s32 	%r28, %r4, %r5;
	add.s32 	%r384, %r28, 512;
	add.s32 	%r383, %r28, %r26;
	mov.b32 	%r385, 0;
$L__BB15_22:
	add.s32 	%r5, %r5, %r4;
	add.s32 	%r258, %r1, -8192;
	setp.gt.u32 	%p43, %r5, %r258;
	@%p43 bra 	$L__BB15_24;
	add.s32 	%r259, %r5, %r27;
	mul.wide.u32 	%rd93, %r259, 4;
	add.s64 	%rd78, %rd1, %rd93;
	// begin inline asm
	ld.global.nc.u64 %rd77, [%rd78];
	// end inline asm
	mov.b64 	{%r260, %r261}, %rd77;
	mov.b32 	%f309, %r261;
	mov.b32 	%f310, %r260;
	add.s64 	%rd80, %rd78, 4096;
	// begin inline asm
	ld.global.nc.u64 %rd79, [%rd80];
	// end inline asm
	mov.b64 	{%r262, %r263}, %rd79;
	mov.b32 	%f311, %r263;
	mov.b32 	%f312, %r262;
	add.s64 	%rd82, %rd78, 8192;
	// begin inline asm
	ld.global.nc.u64 %rd81, [%rd82];
	// end inline asm
	mov.b64 	{%r264, %r265}, %rd81;
	mov.b32 	%f313, %r265;
	mov.b32 	%f314, %r264;
	add.s64 	%rd84, %rd78, 12288;
	// begin inline asm
	ld.global.nc.u64 %rd83, [%rd84];
	// end inline asm
	mov.b64 	{%r266, %r267}, %rd83;
	mov.b32 	%f315, %r267;
	mov.b32 	%f316, %r266;
	add.s64 	%rd86, %rd78, 16384;
	// begin inline asm
	ld.global.nc.u64 %rd85, [%rd86];
	// end inline asm
	mov.b64 	{%r268, %r269}, %rd85;
	mov.b32 	%f317, %r269;
	mov.b32 	%f318, %r268;
	add.s64 	%rd88, %rd78, 20480;
	// begin inline asm
	ld.global.nc.u64 %rd87, [%rd88];
	// end inline asm
	mov.b64 	{%r270, %r271}, %rd87;
	mov.b32 	%f319, %r271;
	mov.b32 	%f320, %r270;
	add.s64 	%rd90, %rd78, 24576;
	// begin inline asm
	ld.global.nc.u64 %rd89, [%rd90];
	// end inline asm
	mov.b64 	{%r272, %r273}, %rd89;
	mov.b32 	%f321, %r273;
	mov.b32 	%f322, %r272;
	add.s64 	%rd92, %rd78, 28672;
	// begin inline asm
	ld.global.nc.u64 %rd91, [%rd92];
	// end inline asm
	mov.b64 	{%r274, %r275}, %rd91;
	mov.b32 	%f323, %r275;
	mov.b32 	%f324, %r274;
	add.f32 	%f325, %f517, %f310;
	add.f32 	%f326, %f309, %f312;
	add.f32 	%f327, %f311, %f314;
	add.f32 	%f328, %f313, %f316;
	add.f32 	%f329, %f315, %f318;
	add.f32 	%f330, %f317, %f320;
	add.f32 	%f331, %f319, %f322;
	add.f32 	%f332, %f321, %f324;
	add.f32 	%f333, %f325, %f326;
	add.f32 	%f334, %f327, %f328;
	add.f32 	%f335, %f329, %f330;
	add.f32 	%f336, %f331, %f332;
	add.f32 	%f337, %f333, %f334;
	add.f32 	%f338, %f335, %f336;
	add.f32 	%f339, %f337, %f338;
	add.f32 	%f517, %f339, %f323;
	sub.s32 	%r276, %r1, %r5;
	setp.lt.u32 	%p44, %r276, %r4;
	add.s32 	%r385, %r385, 1;
	add.s32 	%r384, %r384, %r4;
	add.s32 	%r383, %r383, %r4;
	@%p44 bra 	$L__BB15_32;
	bra.uni 	$L__BB15_22;
$L__BB15_24:
	setp.le.u32 	%p45, %r1, %r5;
	@%p45 bra 	$L__BB15_32;
	sub.s32 	%r39, %r1, %r5;
	setp.ge.s32 	%p46, %r26, %r39;
	@%p46 bra 	$L__BB15_32;
	not.b32 	%r277, %r26;
	add.s32 	%r278, %r1, %r277;
	sub.s32 	%r279, %r278, %r28;
	mul.lo.s32 	%r280, %r2, %r385;
	shl.b32 	%r281, %r280, 13;
	sub.s32 	%r40, %r279, %r281;
	shr.u32 	%r282, %r278, 9;
	add.s32 	%r41, %r282, 1;
	and.b32  	%r283, %r278, 1536;
	setp.eq.s32 	%p47, %r283, 1536;
	mov.u32 	%r390, %r26;
	@%p47 bra 	$L__BB15_29;
	and.b32  	%r284, %r41, 3;
	neg.s32 	%r387, %r284;
	mov.u32 	%r390, %r26;
$L__BB15_28:
	.pragma "nounroll";
	mul.wide.u32 	%rd95, %r383, 4;
	add.s64 	%rd94, %rd1, %rd95;
	// begin inline asm
	ld.global.nc.u32 %r285, [%rd94];
	// end inline asm
	mov.b32 	%f341, %r285;
	add.f32 	%f517, %f517, %f341;
	add.s32 	%r390, %r390, 512;
	add.s32 	%r383, %r383, 512;
	add.s32 	%r387, %r387, 1;
	setp.ne.s32 	%p48, %r387, 0;
	@%p48 bra 	$L__BB15_28;
$L__BB15_29:
	setp.lt.u32 	%p49, %r40, 1536;
	@%p49 bra 	$L__BB15_32;
	add.s32 	%r392, %r390, 1024;
	add.s32 	%r391, %r390, %r384;
$L__BB15_31:
	add.s32 	%r290, %r391, -512;
	mul.wide.u32 	%rd100, %r290, 4;
	add.s64 	%rd96, %rd1, %rd100;
	// begin inline asm
	ld.global.nc.u32 %r286, [%rd96];
	// end inline asm
	mov.b32 	%f342, %r286;
	add.f32 	%f343, %f517, %f342;
	mul.wide.u32 	%rd101, %r391, 4;
	add.s64 	%rd97, %rd1, %rd101;
	// begin inline asm
	ld.global.nc.u32 %r287, [%rd97];
	// end inline asm
	mov.b32 	%f344, %r287;
	add.f32 	%f345, %f343, %f344;
	add.s32 	%r291, %r391, 512;
	mul.wide.u32 	%rd102, %r291, 4;
	add.s64 	%rd98, %rd1, %rd102;
	// begin inline asm
	ld.global.nc.u32 %r288, [%rd98];
	// end inline asm
	mov.b32 	%f346, %r288;
	add.f32 	%f347, %f345, %f346;
	add.s32 	%r292, %r391, 1024;
	mul.wide.u32 	%rd103, %r292, 4;
	add.s64 	%rd99, %rd1, %rd103;
	// begin inline asm
	ld.global.nc.u32 %r289, [%rd99];
	// end inline asm
	mov.b32 	%f348, %r289;
	add.f32 	%f517, %f347, %f348;
	add.s32 	%r54, %r392, 2048;
	add.s32 	%r293, %r392, 1024;
	add.s32 	%r391, %r391, 2048;
	setp.lt.s32 	%p50, %r293, %r39;
	mov.u32 	%r392, %r54;
	@%p50 bra 	$L__BB15_31;
$L__BB15_32:
	// begin inline asm
	mov.u32 %r294, %laneid;
	// end inline asm
	mov.b32 	%r295, 1;
	mov.b32 	%r308, 31;
	mov.b32 	%r309, -1;
	// begin inline asm
	{  .reg .f32 r0;  .reg .pred p;  shfl.sync.down.b32 r0|p, %f517, %r295, %r308, %r309;  @p add.f32 r0, r0, %f517;  mov.f32 %f349, r0;}
	// end inline asm
	mov.b32 	%r298, 2;
	// begin inline asm
	{  .reg .f32 r0;  .reg .pred p;  shfl.sync.down.b32 r0|p, %f349, %r298, %r308, %r309;  @p add.f32 r0, r0, %f349;  mov.f32 %f352, r0;}
	// end inline asm
	mov.b32 	%r301, 4;
	// begin inline asm
	{  .reg .f32 r0;  .reg .pred p;  shfl.sync.down.b32 r0|p, %f352, %r301, %r308, %r309;  @p add.f32 r0, r0, %f352;  mov.f32 %f355, r0;}
	// end inline asm
	mov.b32 	%r304, 8;
	// begin inline asm
	{  .reg .f32 r0;  .reg .pred p;  shfl.sync.down.b32 r0|p, %f355, %r304, %r308, %r309;  @p add.f32 r0, r0, %f355;  mov.f32 %f358, r0;}
	// end inline asm
	mov.b32 	%r307, 16;
	// begin inline asm
	{  .reg .f32 r0;  .reg .pred p;  shfl.sync.down.b32 r0|p, %f358, %r307, %r308, %r309;  @p add.f32 r0, r0, %f358;  mov.f32 %f530, r0;}
	// end inline asm
	setp.ne.s32 	%p51, %r294, 0;
	@%p51 bra 	$L__BB15_34;
	shr.u32 	%r310, %r26, 3;
	and.b32  	%r311, %r310, 124;
	mov.u32 	%r312, _ZZN3cub18CUB_300001_SM_10006detail6reduce18DeviceReduceKernelINS2_10policy_hubIfjN4cuda3std3__44plusIvEEE10Policy1000EPfjS9_fNS7_10__identityEEEvT0_PT3_T1_NS0_13GridEvenShareISH_EET2_T4_E12temp_storage;
	add.s32 	%r313, %r312, %r311;
	st.shared.f32 	[%r313+16], %f530;
$L__BB15_34:
	bar.sync 	0;
	setp.ne.s32 	%p52, %r26, 0;
	@%p52 bra 	$L__BB15_71;
	ld.shared.f32 	%f364, [_ZZN3cub18CUB_300001_SM_10006detail6reduce18DeviceReduceKernelINS2_10policy_hubIfjN4cuda3std3__44plusIvEEE10Policy1000EPfjS9_fNS7_10__identityEEEvT0_PT3_T1_NS0_13GridEvenShareISH_EET2_T4_E12temp_storage+20];
	add.f32 	%f365, %f530, %f364;
	ld.shared.f32 	%f366, [_ZZN3cub18CUB_300001_SM_10006detail6reduce18DeviceReduceKernelINS2_10policy_hubIfjN4cuda3std3__44plusIvEEE10Policy1000EPfjS9_fNS7_10__identityEEEvT0_PT3_T1_NS0_13GridEvenShareISH_EET2_T4_E12temp_storage+24];
	add.f32 	%f367, %f365, %f366;
	ld.shared.f32 	%f368, [_ZZN3cub18CUB_300001_SM_10006detail6reduce18DeviceReduceKernelINS2_10policy_hubIfjN4cuda3std3__44plusIvEEE10Policy1000EPfjS9_fNS7_10__identityEEEvT0_PT3_T1_NS0_13GridEvenShareISH_EET2_T4_E12temp_storage+28];
	add.f32 	%f369, %f367, %f368;
	ld.shared.f32 	%f370, [_ZZN3cub18CUB_300001_SM_10006detail6reduce18DeviceReduceKernelINS2_10policy_hubIfjN4cuda3std3__44plusIvEEE10Policy1000EPfjS9_fNS7_10__identityEEEvT0_PT3_T1_NS0_13GridEvenShareISH_EET2_T4_E12temp_storage+32];
	add.f32 	%f371, %f369, %f370;
	ld.shared.f32 	%f372, [_ZZN3cub18CUB_300001_SM_10006detail6reduce18DeviceReduceKernelINS2_10policy_hubIfjN4cuda3std3__44plusIvEEE10Policy1000EPfjS9_fNS7_10__identityEEEvT0_PT3_T1_NS0_13GridEvenShareISH_EET2_T4_E12temp_storage+36];
	add.f32 	%f373, %f371, %f372;
	ld.shared.f32 	%f374, [_ZZN3cub18CUB_300001_SM_10006detail6reduce18DeviceReduceKernelINS2_10policy_hubIfjN4cuda3std3__44plusIvEEE10Policy1000EPfjS9_fNS7_10__identityEEEvT0_PT3_T1_NS0_13GridEvenShareISH_EET2_T4_E12temp_storage+40];
	add.f32 	%f375, %f373, %f374;
	ld.shared.f32 	%f376, [_ZZN3cub18CUB_300001_SM_10006detail6reduce18DeviceReduceKernelINS2_10policy_hubIfjN4cuda3std3__44plusIvEEE10Policy1000EPfjS9_fNS7_10__identityEEEvT0_PT3_T1_NS0_13GridEvenShareISH_EET2_T4_E12temp_storage+44];
	add.f32 	%f377, %f375, %f376;
	ld.shared.f32 	%f378, [_ZZN3cub18CUB_300001_SM_10006detail6reduce18DeviceReduceKernelINS2_10policy_hubIfjN4cuda3std3__44plusIvEEE10Policy1000EPfjS9_fNS7_10__identityEEEvT0_PT3_T1_NS0_13GridEvenShareISH_EET2_T4_E12temp_storage+48];
	add.f32 	%f379, %f377, %f378;
	ld.shared.f32 	%f380, [_ZZN3cub18CUB_300001_SM_10006detail6reduce18DeviceReduceKernelINS2_10policy_hubIfjN4cuda3std3__44plusIvEEE10Policy1000EPfjS9_fNS7_10__identityEEEvT0_PT3_T1_NS0_13GridEvenShareISH_EET2_T4_E12temp_storage+52];
	add.f32 	%f381, %f379, %f380;
	ld.shared.f32 	%f382, [_ZZN3cub18CUB_300001_SM_10006detail6reduce18DeviceReduceKernelINS2_10policy_hubIfjN4cuda3std3__44plusIvEEE10Policy1000EPfjS9_fNS7_10__identityEEEvT0_PT3_T1_NS0_13GridEvenShareISH_EET2_T4_E12temp_storage+56];
	add.f32 	%f383, %f381, %f382;
	ld.shared.f32 	%f384, [_ZZN3cub18CUB_300001_SM_10006detail6reduce18DeviceReduceKernelINS2_10policy_hubIfjN4cuda3std3__44plusIvEEE10Policy1000EPfjS9_fNS7_10__identityEEEvT0_PT3_T1_NS0_13GridEvenShareISH_EET2_T4_E12temp_storage+60];
	add.f32 	%f385, %f383, %f384;
	ld.shared.f32 	%f386, [_ZZN3cub18CUB_300001_SM_10006detail6reduce18DeviceReduceKernelINS2_10policy_hubIfjN4cuda3std3__44plusIvEEE10Policy1000EPfjS9_fNS7_10__identityEEEvT0_PT3_T1_NS0_13GridEvenShareISH_EET2_T4_E12temp_storage+64];
	add.f32 	%f387, %f385, %f386;
	ld.shared.f32 	%f388, [_ZZN3cub18CUB_300001_SM_10006detail6reduce18DeviceReduceKernelINS2_10policy_hubIfjN4cuda3std3__44plusIvEEE10Policy1000EPfjS9_fNS7_10__identityEEEvT0_PT3_T1_NS0_13GridEvenShareISH_EET2_T4_E12temp_storage+68];
	add.f32 	%f389, %f387, %f388;
	ld.shared.f32 	%f390, [_ZZN3cub18CUB_300001_SM_10006detail6reduce18DeviceReduceKernelINS2_10policy_hubIfjN4cuda3std3__44plusIvEEE10Policy1000EPfjS9_fNS7_10__identityEEEvT0_PT3_T1_NS0_13GridEvenShareISH_EET2_T4_E12temp_storage+72];
	add.f32 	%f391, %f389, %f390;
	ld.shared.f32 	%f392, [_ZZN3cub18CUB_300001_SM_10006detail6reduce18DeviceReduceKernelINS2_10policy_hubIfjN4cuda3std3__44plusIvEEE10Policy1000EPfjS9_fNS7_10__identityEEEvT0_PT3_T1_NS0_13GridEvenShareISH_EET2_T4_E12temp_storage+76];
	add.f32 	%f530, %f391, %f392;
	bra.uni 	$L__BB15_71;
$L__BB15_36:
	sub.s32 	%r56, %r1, %r5;
	setp.gt.u32 	%p2, %r56, 8191;
	@%p2 bra 	$L__BB15_55;
	mov.u32 	%r57, %tid.x;
	setp.ge.u32 	%p14, %r57, %r56;
	mov.f32 	%f523, 0f00000000;
	mov.u32 	%r397, %r57;
	@%p14 bra 	$L__BB15_39;
	add.s32 	%r180, %r5, %r57;
	mul.wide.u32 	%rd49, %r180, 4;
	add.s64 	%rd48, %rd1, %rd49;
	// begin inline asm
	ld.global.nc.u32 %r179, [%rd48];
	// end inline asm
	mov.b32 	%f523, %r179;
	add.s32 	%r397, %r57, 512;
$L__BB15_39:
	setp.ge.u32 	%p15, %r397, %r56;
	@%p15 bra 	$L__BB15_46;
	not.b32 	%r181, %r397;
	add.s32 	%r60, %r1, %r181;
	and.b32  	%r182, %r60, 1536;
	setp.eq.s32 	%p16, %r182, 1536;
	@%p16 bra 	$L__BB15_43;
	add.s32 	%r395, %r397, %r5;
	shr.u32 	%r183, %r60, 9;
	add.s32 	%r184, %r183, 1;
	and.b32  	%r185, %r184, 3;
	neg.s32 	%r394, %r185;
$L__BB15_42:
	.pragma "nounroll";
	mul.wide.u32 	%rd51, %r395, 4;
	add.s64 	%rd50, %rd1, %rd51;
	// begin inline asm
	ld.global.nc.u32 %r186, [%rd50];
	// end inline asm
	mov.b32 	%f168, %r186;
	add.f32 	%f523, %f523, %f168;
	add.s32 	%r397, %r397, 512;
	add.s32 	%r395, %r395, 512;
	add.s32 	%r394, %r394, 1;
	setp.ne.s32 	%p17, %r394, 0;
	@%p17 bra 	$L__BB15_42;
$L__BB15_43:
	sub.s32 	%r187, %r60, %r5;
	setp.lt.u32 	%p18, %r187, 1536;
	@%p18 bra 	$L__BB15_46;
	add.s32 	%r399, %r397, 1024;
	add.s32 	%r398, %r397, %r5;
$L__BB15_45:
	mul.wide.u32 	%rd56, %r398, 4;
	add.s64 	%rd52, %rd1, %rd56;
	// begin inline asm
	ld.global.nc.u32 %r188, [%rd52];
	// end inline asm
	mov.b32 	%f169, %r188;
	add.f32 	%f170, %f523, %f169;
	add.s32 	%r192, %r398, 512;
	mul.wide.u32 	%rd57, %r192, 4;
	add.s64 	%rd53, %rd1, %rd57;
	// begin inline asm
	ld.global.nc.u32 %r189, [%rd53];
	// end inline asm
	mov.b32 	%f171, %r189;
	add.f32 	%f172, %f170, %f171;
	add.s32 	%r193, %r398, 1024;
	mul.wide.u32 	%rd58, %r193, 4;
	add.s64 	%rd54, %rd1, %rd58;
	// begin inline asm
	ld.global.nc.u32 %r190, [%rd54];
	// end inline asm
	mov.b32 	%f173, %r190;
	add.f32 	%f174, %f172, %f173;
	add.s32 	%r194, %r398, 1536;
	mul.wide.u32 	%rd59, %r194, 4;
	add.s64 	%rd55, %rd1, %rd59;
	// begin inline asm
	ld.global.nc.u32 %r191, [%rd55];
	// end inline asm
	mov.b32 	%f175, %r191;
	add.f32 	%f523, %f174, %f175;
	add.s32 	%r74, %r399, 2048;
	add.s32 	%r195, %r399, 1024;
	add.s32 	%r398, %r398, 2048;
	setp.lt.s32 	%p19, %r195, %r56;
	mov.u32 	%r399, %r74;
	@%p19 bra 	$L__BB15_45;
$L__BB15_46:
	setp.lt.u32 	%p20, %r56, 512;
	@%p20 bra 	$L__BB15_51;
	// begin inline asm
	mov.u32 %r220, %laneid;
	// end inline asm
	mov.b32 	%r221, 1;
	mov.b32 	%r234, 31;
	mov.b32 	%r235, -1;
	// begin inline asm
	{  .reg .f32 r0;  .reg .pred p;  shfl.sync.down.b32 r0|p, %f523, %r221, %r234, %r235;  @p add.f32 r0, r0, %f523;  mov.f32 %f235, r0;}
	// end inline asm
	mov.b32 	%r224, 2;
	// begin inline asm
	{  .reg .f32 r0;  .reg .pred p;  shfl.sync.down.b32 r0|p, %f235, %r224, %r234, %r235;  @p add.f32 r0, r0, %f235;  mov.f32 %f238, r0;}
	// end inline asm
	mov.b32 	%r227, 4;
	// begin inline asm
	{  .reg .f32 r0;  .reg .pred p;  shfl.sync.down.b32 r0|p, %f238, %r227, %r234, %r235;  @p add.f32 r0, r0, %f238;  mov.f32 %f241, r0;}
	// end inline asm
	mov.b32 	%r230, 8;
	// begin inline asm
	{  .reg .f32 r0;  .reg .pred p;  shfl.sync.down.b32 r0|p, %f241, %r230, %r234, %r235;  @p add.f32 r0, r0, %f241;  mov.f32 %f244, r0;}
	// end inline asm
	mov.b32 	%r233, 16;
	// begin inline asm
	{  .reg .f32 r0;  .reg .pred p;  shfl.sync.down.b32 r0|p, %f244, %r233, %r234, %r235;  @p add.f32 r0, r0, %f244;  mov.f32 %f530, r0;}
	// end inline asm
	setp.ne.s32 	%p39, %r220, 0;
	@%p39 bra 	$L__BB15_49;
	shr.u32 	%r236, %r57, 3;
	and.b32  	%r237, %r236, 124;
	mov.u32 	%r238, _ZZN3cub18CUB_300001_SM_10006detail6reduce18DeviceReduceKernelINS2_10policy_hubIfjN4cuda3std3__44plusIvEEE10Policy1000EPfjS9_fNS7_10__identityEEEvT0_PT3_T1_NS0_13GridEvenShareISH_EET2_T4_E12temp_storage;
	add.s32 	%r239, %r238, %r237;
	st.shared.f32 	[%r239+16], %f530;
$L__BB15_49:
	bar.sync 	0;
	setp.ne.s32 	%p40, %r57, 0;
	@%p40 bra 	$L__BB15_71;
	ld.shared.f32 	%f250, [_ZZN3cub18CUB_300001_SM_10006detail6reduce18DeviceReduceKernelINS2_10policy_hubIfjN4cuda3std3__44plusIvEEE10Policy1000EPfjS9_fNS7_10__identityEEEvT0_PT3_T1_NS0_13GridEvenShareISH_EET2_T4_E12temp_storage+20];
	add.f32 	%f251, %f530, %f250;
	ld.shared.f32 	%f252, [_ZZN3cub18CUB_300001_SM_10006detail6reduce18DeviceReduceKernelINS2_10policy_hubIfjN4cuda3std3__44plusIvEEE10Policy1000EPfjS9_fNS7_10__identityEEEvT0_PT3_T1_NS0_13GridEvenShareISH_EET2_T4_E12temp_storage+24];
	add.f32 	%f253, %f251, %f252;
	ld.shared.f32 	%f254, [_ZZN3cub18CUB_300001_SM_10006detail6reduce18DeviceReduceKernelINS2_10policy_hubIfjN4cuda3std3__44plusIvEEE10Policy1000EPfjS9_fNS7_10__identityEEEvT0_PT3_T1_NS0_13GridEvenShareISH_EET2_T4_E12temp_storage+28];
	add.f32 	%f255, %f253, %f254;
	ld.shared.f32 	%f256, [_ZZN3cub18CUB_300001_SM_10006detail6reduce18DeviceReduceKernelINS2_10policy_hubIfjN4cuda3std3__44plusIvEEE10Policy1000EPfjS9_fNS7_10__identityEEEvT0_PT3_T1_NS0_13GridEvenShareISH_EET2_T4_E12temp_storage+32];
	add.f32 	%f257, %f255, %f256;
	ld.shared.f32 	%f258, [_ZZN3cub18CUB_300001_SM_10006detail6reduce18DeviceReduceKernelINS2_10policy_hubIfjN4cuda3std3__44plusIvEEE10Policy1000EPfjS9_fNS7_10__identityEEEvT0_PT3_T1_NS0_13GridEvenShareISH_EET2_T4_E12temp_storage+36];
	add.f32 	%f259, %f257, %f258;
	ld.shared.f32 	%f260, [_ZZN3cub18CUB_300001_SM_10006detail6reduce18DeviceReduceKernelINS2_10policy_hubIfjN4cuda3std3__44plusIvEEE10Policy1000EPfjS9_fNS7_10__identityEEEvT0_PT3_T1_NS0_13GridEvenShareISH_EET2_T4_E12temp_storage+40];
	add.f32 	%f261, %f259, %f260;
	ld.shared.f32 	%f262, [_ZZN3cub18CUB_300001_SM_10006detail6reduce18DeviceReduceKernelINS2_10policy_hubIfjN4cuda3std3__44plusIvEEE10Policy1000EPfjS9_fNS7_10__identityEEEvT0_PT3_T1_NS0_13GridEvenShareISH_EET2_T4_E12temp_storage+44];
	add.f32 	%f263, %f261, %f262;
	ld.shared.f32 	%f264, [_ZZN3cub18CUB_300001_SM_10006detail6reduce18DeviceReduceKernelINS2_10policy_hubIfjN4cuda3std3__44plusIvEEE10Policy1000EPfjS9_fNS7_10__identityEEEvT0_PT3_T1_NS0_13GridEvenShareISH_EET2_T4_E12temp_storage+48];
	add.f32 	%f265, %f263, %f264;
	ld.shared.f32 	%f266, [_ZZN3cub18CUB_300001_SM_10006detail6reduce18DeviceReduceKernelINS2_10policy_hubIfjN4cuda3std3__44plusIvEEE10Policy1000EPfjS9_fNS7_10__identityEEEvT0_PT3_T1_NS0_13GridEvenShareISH_EET2_T4_E12temp_storage+52];
	add.f32 	%f267, %f265, %f266;
	ld.shared.f32 	%f268, [_ZZN3cub18CUB_300001_SM_10006detail6reduce18DeviceReduceKernelINS2_10policy_hubIfjN4cuda3std3__44plusIvEEE10Policy1000EPfjS9_fNS7_10__identityEEEvT0_PT3_T1_NS0_13GridEvenShareISH_EET2_T4_E12temp_storage+56];
	add.f32 	%f269, %f267, %f268;
	ld.shared.f32 	%f270, [_ZZN3cub18CUB_300001_SM_10006detail6reduce18DeviceReduceKernelINS2_10policy_hubIfjN4cuda3std3__44plusIvEEE10Policy1000EPfjS9_fNS7_10__identityEEEvT0_PT3_T1_NS0_13GridEvenShareISH_EET2_T4_E12temp_storage+60];
	add.f32 	%f271, %f269, %f270;
	ld.shared.f32 	%f272, [_ZZN3cub18CUB_300001_SM_10006detail6reduce18DeviceReduceKernelINS2_10policy_hubIfjN4cuda3std3__44plusIvEEE10Policy1000EPfjS9_fNS7_10__identityEEEvT0_PT3_T1_NS0_13GridEvenShareISH_EET2_T4_E12temp_storage+64];
	add.f32 	%f273, %f271, %f272;
	ld.shared.f32 	%f274, [_ZZN3cub18CUB_300001_SM_10006detail6reduce18DeviceReduceKernelINS2_10policy_hubIfjN4cuda3std3__44plusIvEEE10Policy1000EPfjS9_fNS7_10__identityEEEvT0_PT3_T1_NS0_13GridEvenShareISH_EET2_T4_E12temp_storage+68];
	add.f32 	%f275, %f273, %f274;
	ld.shared.f32 	%f276, [_ZZN3cub18CUB_300001_SM_10006detail6reduce18DeviceReduceKernelINS2_10policy_hubIfjN4cuda3std3__44plusIvEEE10Policy1000EPfjS9_fNS7_10__identityEEEvT0_PT3_T1_NS0_13GridEvenShareISH_EET2_T4_E12temp_storage+72];
	add.f32 	%f277, %f275, %f276;
	ld.shared.f32 	%f278, [_ZZN3cub18CUB_300001_SM_10006detail6reduce18DeviceReduceKernelINS2_10policy_hubIfjN4cuda3std3__44plusIvEEE10Policy1000EPfjS9_fNS7_10__identityEEEvT0_PT3_T1_NS0_13GridEvenShareISH_EET2_T4_E12temp_storage+76];
	add.f32 	%f530, %f277, %f278;
	bra.uni 	$L__BB15_71;
$L__BB15_51:
	// begin inline asm
	mov.u32 %r196, %laneid;
	// end inline asm
	and.b32  	%r212, %r57, 992;
	add.s32 	%r213, %r212, 32;
	setp.gt.u32 	%p21, %r213, %r56;
	not.b32 	%r214, %r212;
	add.s32 	%r215, %r56, %r214;
	selp.b32 	%r210, %r215, 31, %p21;
	mov.b32 	%r197, 1;
	mov.b32 	%r211, -1;
	// begin inline asm
	{  .reg .f32 r0;  .reg .pred p;  shfl.sync.down.b32 r0|p, %f523, %r197, %r210, %r211;  @p add.f32 r0, r0, %f523;  mov.f32 %f176, r0;}
	// end inline asm
	mov.b32 	%r200, 2;
	// begin inline asm
	{  .reg .f32 r0;  .reg .pred p;  shfl.sync.down.b32 r0|p, %f176, %r200, %r210, %r211;  @p add.f32 r0, r0, %f176;  mov.f32 %f179, r0;}
	// end inline asm
	mov.b32 	%r203, 4;
	// begin inline asm
	{  .reg .f32 r0;  .reg .pred p;  shfl.sync.down.b32 r0|p, %f179, %r203, %r210, %r211;  @p add.f32 r0, r0, %f179;  mov.f32 %f182, r0;}
	// end inline asm
	mov.b32 	%r206, 8;
	// begin inline asm
	{  .reg .f32 r0;  .reg .pred p;  shfl.sync.down.b32 r0|p, %f182, %r206, %r210, %r211;  @p add.f32 r0, r0, %f182;  mov.f32 %f185, r0;}
	// end inline asm
	mov.b32 	%r209, 16;
	// begin inline asm
	{  .reg .f32 r0;  .reg .pred p;  shfl.sync.down.b32 r0|p, %f185, %r209, %r210, %r211;  @p add.f32 r0, r0, %f185;  mov.f32 %f530, r0;}
	// end inline asm
	setp.ne.s32 	%p22, %r196, 0;
	@%p22 bra 	$L__BB15_53;
	shr.u32 	%r216, %r57, 3;
	and.b32  	%r217, %r216, 124;
	mov.u32 	%r218, _ZZN3cub18CUB_300001_SM_10006detail6reduce18DeviceReduceKernelINS2_10policy_hubIfjN4cuda3std3__44plusIvEEE10Policy1000EPfjS9_fNS7_10__identityEEEvT0_PT3_T1_NS0_13GridEvenShareISH_EET2_T4_E12temp_storage;
	add.s32 	%r219, %r218, %r217;
	st.shared.f32 	[%r219+16], %f530;
$L__BB15_53:
	bar.sync 	0;
	setp.ne.s32 	%p23, %r57, 0;
	@%p23 bra 	$L__BB15_71;
	setp.gt.u32 	%p24, %r56, 32;
	ld.shared.f32 	%f191, [_ZZN3cub18CUB_300001_SM_10006detail6reduce18DeviceReduceKernelINS2_10policy_hubIfjN4cuda3std3__44plusIvEEE10Policy1000EPfjS9_fNS7_10__identityEEEvT0_PT3_T1_NS0_13GridEvenShareISH_EET2_T4_E12temp_storage+20];
	add.f32 	%f192, %f530, %f191;
	selp.f32 	%f193, %f192, %f530, %p24;
	setp.gt.u32 	%p25, %r56, 64;
	ld.shared.f32 	%f194, [_ZZN3cub18CUB_300001_SM_10006detail6reduce18DeviceReduceKernelINS2_10policy_hubIfjN4cuda3std3__44plusIvEEE10Policy1000EPfjS9_fNS7_10__identityEEEvT0_PT3_T1_NS0_13GridEvenShareISH_EET2_T4_E12temp_storage+24];
	add.f32 	%f195, %f194, %f193;
	selp.f32 	%f196, %f195, %f193, %p25;
	setp.gt.u32 	%p26, %r56, 96;
	ld.shared.f32 	%f197, [_ZZN3cub18CUB_300001_SM_10006detail6reduce18DeviceReduceKernelINS2_10policy_hubIfjN4cuda3std3__44plusIvEEE10Policy1000EPfjS9_fNS7_10__identityEEEvT0_PT3_T1_NS0_13GridEvenShareISH_EET2_T4_E12temp_storage+28];
	add.f32 	%f198, %f197, %f196;
	selp.f32 	%f199, %f198, %f196, %p26;
	setp.gt.u32 	%p27, %r56, 128;
	ld.shared.f32 	%f200, [_ZZN3cub18CUB_300001_SM_10006detail6reduce18DeviceReduceKernelINS2_10policy_hubIfjN4cuda3std3__44plusIvEEE10Policy1000EPfjS9_fNS7_10__identityEEEvT0_PT3_T1_NS0_13GridEvenShareISH_EET2_T4_E12temp_storage+32];
	add.f32 	%f201, %f200, %f199;
	selp.f32 	%f202, %f201, %f199, %p27;
	setp.gt.u32 	%p28, %r56, 160;
	ld.shared.f32 	%f203, [_ZZN3cub18CUB_300001_SM_10006detail6reduce18DeviceReduceKernelINS2_10policy_hubIfjN4cuda3std3__44plusIvEEE10Policy1000EPfjS9_fNS7_10__identityEEEvT0_PT3_T1_NS0_13GridEvenShareISH_EET2_T4_E12temp_storage+36];
	add.f32 	%f204, %f203, %f202;
	selp.f32 	%f205, %f204, %f202, %p28;
	setp.gt.u32 	%p29, %r56, 192;
	ld.shared.f32 	%f206, [_ZZN3cub18CUB_300001_SM_10006detail6reduce18DeviceReduceKernelINS2_10policy_hubIfjN4cuda3std3__44plusIvEEE10Policy1000EPfjS9_fNS7_10__identityEEEvT0_PT3_T1_NS0_13GridEvenShareISH_EET2_T4_E12temp_storage+40];
	add.f32 	%f207, %f206, %f205;
	selp.f32 	%f208, %f207, %f205, %p29;
	setp.gt.u32 	%p30, %r56, 224;
	ld.shared.f32 	%f209, [_ZZN3cub18CUB_300001_SM_10006detail6reduce18DeviceReduceKernelINS2_10policy_hubIfjN4cuda3std3__44plusIvEEE10Policy1000EPfjS9_fNS7_10__identityEEEvT0_PT3_T1_NS0_13GridEvenShareISH_EET2_T4_E12temp_storage+44];
	add.f32 	%f210, %f209, %f208;
	selp.f32 	%f211, %f210, %f208, %p30;
	setp.gt.u32 	%p31, %r56, 256;
	ld.shared.f32 	%f212, [_ZZN3cub18CUB_300001_SM_10006detail6reduce18DeviceReduceKernelINS2_10policy_hubIfjN4cuda3std3__44plusIvEEE10Policy1000EPfjS9_fNS7_10__identityEEEvT0_PT3_T1_NS0_13GridEvenShareISH_EET2_T4_E12temp_storage+48];
	add.f32 	%f213, %f212, %f211;
	selp.f32 	%f214, %f213, %f211, %p31;
	setp.gt.u32 	%p32, %r56, 288;
	ld.shared.f32 	%f215, [_ZZN3cub18CUB_300001_SM_10006detail6reduce18DeviceReduceKernelINS2_10policy_hubIfjN4cuda3std3__44plusIvEEE10Policy1000EPfjS9_fNS7_10__identityEEEvT0_PT3_T1_NS0_13GridEvenShareISH_EET2_T4_E12temp_storage+52];
	add.f32 	%f216, %f215, %f214;
	selp.f32 	%f217, %f216, %f214, %p32;
	setp.gt.u32 	%p33, %r56, 320;
	ld.shared.f32 	%f218, [_ZZN3cub18CUB_300001_SM_10006detail6reduce18DeviceReduceKernelINS2_10policy_hubIfjN4cuda3std3__44plusIvEEE10Policy1000EPfjS9_fNS7_10__identityEEEvT0_PT3_T1_NS0_13GridEvenShareISH_EET2_T4_E12temp_storage+56];
	add.f32 	%f219, %f218, %f217;
	selp.f32 	%f220, %f219, %f217, %p33;
	setp.gt.u32 	%p34, %r56, 352;
	ld.shared.f32 	%f221, [_ZZN3cub18CUB_300001_SM_10006detail6reduce18DeviceReduceKernelINS2_10policy_hubIfjN4cuda3std3__44plusIvEEE10Policy1000EPfjS9_fNS7_10__identityEEEvT0_PT3_T1_NS0_13GridEvenShareISH_EET2_T4_E12temp_storage+60];
	add.f32 	%f222, %f221, %f220;
	selp.f32 	%f223, %f222, %f220, %p34;
	setp.gt.u32 	%p35, %r56, 384;
	ld.shared.f32 	%f224, [_ZZN3cub18CUB_300001_SM_10006detail6reduce18DeviceReduceKernelINS2_10policy_hubIfjN4cuda3std3__44plusIvEEE10Policy1000EPfjS9_fNS7_10__identityEEEvT0_PT3_T1_NS0_13GridEvenShareISH_EET2_T4_E12temp_storage+64];
	add.f32 	%f225, %f224, %f223;
	selp.f32 	%f226, %f225, %f223, %p35;
	setp.gt.u32 	%p36, %r56, 416;
	ld.shared.f32 	%f227, [_ZZN3cub18CUB_300001_SM_10006detail6reduce18DeviceReduceKernelINS2_10policy_hubIfjN4cuda3std3__44plusIvEEE10Policy1000EPfjS9_fNS7_10__identityEEEvT0_PT3_T1_NS0_13GridEvenShareISH_EET2_T4_E12temp_storage+68];
	add.f32 	%f228, %f227, %f226;
	selp.f32 	%f229, %f228, %f226, %p36;
	setp.gt.u32 	%p37, %r56, 448;
	ld.shared.f32 	%f230, [_ZZN3cub18CUB_300001_SM_10006detail6reduce18DeviceReduceKernelINS2_10policy_hubIfjN4cuda3std3__44plusIvEEE10Policy1000EPfjS9_fNS7_10__identityEEEvT0_PT3_T1_NS0_13GridEvenShareISH_EET2_T4_E12temp_storage+72];
	add.f32 	%f231, %f230, %f229;
	selp.f32 	%f232, %f231, %f229, %p37;
	setp.gt.u32 	%p38, %r56, 480;
	ld.shared.f32 	%f233, [_ZZN3cub18CUB_300001_SM_10006detail6reduce18DeviceReduceKernelINS2_10policy_hubIfjN4cuda3std3__44plusIvEEE10Policy1000EPfjS9_fNS7_10__identityEEEvT0_PT3_T1_NS0_13GridEvenShareISH_EET2_T4_E12temp_storage+76];
	add.f32 	%f234, %f233, %f232;
	selp.f32 	%f530, %f234, %f232, %p38;
	bra.uni 	$L__BB15_71;
$L__BB15_55:
	mov.u32 	%r76, %tid.x;
	add.s32 	%r121, %r76, %r5;
	mul.wide.u32 	%rd20, %r121, 4;
	add.s64 	%rd4, %rd1, %rd20;
	// begin inline asm
	ld.global.nc.u32 %r105, [%rd4];
	// end inline asm
	mov.b32 	%f52, %r105;
	add.s64 	%rd5, %rd4, 2048;
	// begin inline asm
	ld.global.nc.u32 %r106, [%rd5];
	// end inline asm
	mov.b32 	%f53, %r106;
	add.s64 	%rd6, %rd4, 4096;
	// begin inline asm
	ld.global.nc.u32 %r107, [%rd6];
	// end inline asm
	mov.b32 	%f54, %r107;
	add.s64 	%rd7, %rd4, 6144;
	// begin inline asm
	ld.global.nc.u32 %r108, [%rd7];
	// end inline asm
	mov.b32 	%f55, %r108;
	add.s64 	%rd8, %rd4, 8192;
	// begin inline asm
	ld.global.nc.u32 %r109, [%rd8];
	// end inline asm
	mov.b32 	%f56, %r109;
	add.s64 	%rd9, %rd4, 10240;
	// begin inline asm
	ld.global.nc.u32 %r110, [%rd9];
	// end inline asm
	mov.b32 	%f57, %r110;
	add.s64 	%rd10, %rd4, 12288;
	// begin inline asm
	ld.global.nc.u32 %r111, [%rd10];
	// end inline asm
	mov.b32 	%f58, %r111;
	add.s64 	%rd11, %rd4, 14336;
	// begin inline asm
	ld.global.nc.u32 %r112, [%rd11];
	// end inline asm
	mov.b32 	%f59, %r112;
	add.s64 	%rd12, %rd4, 16384;
	// begin inline asm
	ld.global.nc.u32 %r113, [%rd12];
	// end inline asm
	mov.b32 	%f60, %r113;
	add.s64 	%rd13, %rd4, 18432;
	// begin inline asm
	ld.global.nc.u32 %r114, [%rd13];
	// end inline asm
	mov.b32 	%f61, %r114;
	add.s64 	%rd14, %rd4, 20480;
	// begin inline asm
	ld.global.nc.u32 %r115, [%rd14];
	// end inline asm
	mov.b32 	%f62, %r115;
	add.s64 	%rd15, %rd4, 22528;
	// begin inline asm
	ld.global.nc.u32 %r116, [%rd15];
	// end inline asm
	mov.b32 	%f63, %r116;
	add.s64 	%rd16, %rd4, 24576;
	// begin inline asm
	ld.global.nc.u32 %r117, [%rd16];
	// end inline asm
	mov.b32 	%f64, %r117;
	add.s64 	%rd17, %rd4, 26624;
	// begin inline asm
	ld.global.nc.u32 %r118, [%rd17];
	// end inline asm
	mov.b32 	%f65, %r118;
	add.s64 	%rd18, %rd4, 28672;
	// begin inline asm
	ld.global.nc.u32 %r119, [%rd18];
	// end inline asm
	mov.b32 	%f66, %r119;
	add.s64 	%rd19, %rd4, 30720;
	// begin inline asm
	ld.global.nc.u32 %r120, [%rd19];
	// end inline asm
	mov.b32 	%f67, %r120;
	add.f32 	%f68, %f52, %f53;
	add.f32 	%f69, %f54, %f55;
	add.f32 	%f70, %f56, %f57;
	add.f32 	%f71, %f58, %f59;
	add.f32 	%f72, %f60, %f61;
	add.f32 	%f73, %f62, %f63;
	add.f32 	%f74, %f64, %f65;
	add.f32 	%f75, %f66, %f67;
	add.f32 	%f76, %f68, %f69;
	add.f32 	%f77, %f70, %f71;
	add.f32 	%f78, %f72, %f73;
	add.f32 	%f79, %f74, %f75;
	add.f32 	%f80, %f76, %f77;
	add.f32 	%f81, %f78, %f79;
	add.f32 	%f529, %f80, %f81;
	setp.lt.u32 	%p3, %r56, %r4;
	@%p3 bra 	$L__BB15_67;
	add.s32 	%r77, %r4, %r5;
	add.s32 	%r401, %r77, 512;
	add.s32 	%r400, %r77, %r76;
	mov.b32 	%r402, 0;
$L__BB15_57:
	add.s32 	%r5, %r5, %r4;
	add.s32 	%r123, %r1, -8192;
	setp.gt.u32 	%p4, %r5, %r123;
	@%p4 bra 	$L__BB15_59;
	add.s32 	%r140, %r76, %r5;
	mul.wide.u32 	%rd37, %r140, 4;
	add.s64 	%rd21, %rd1, %rd37;
	// begin inline asm
	ld.global.nc.u32 %r124, [%rd21];
	// end inline asm
	mov.b32 	%f82, %r124;
	add.s64 	%rd22, %rd21, 2048;
	// begin inline asm
	ld.global.nc.u32 %r125, [%rd22];
	// end inline asm
	mov.b32 	%f83, %r125;
	add.s64 	%rd23, %rd21, 4096;
	// begin inline asm
	ld.global.nc.u32 %r126, [%rd23];
	// end inline asm
	mov.b32 	%f84, %r126;
	add.s64 	%rd24, %rd21, 6144;
	// begin inline asm
	ld.global.nc.u32 %r127, [%rd24];
	// end inline asm
	mov.b32 	%f85, %r127;
	add.s64 	%rd25, %rd21, 8192;
	// begin inline asm
	ld.global.nc.u32 %r128, [%rd25];
	// end inline asm
	mov.b32 	%f86, %r128;
	add.s64 	%rd26, %rd21, 10240;
	// begin inline asm
	ld.global.nc.u32 %r129, [%rd26];
	// end inline asm
	mov.b32 	%f87, %r129;
	add.s64 	%rd27, %rd21, 12288;
	// begin inline asm
	ld.global.nc.u32 %r130, [%rd27];
	// end inline asm
	mov.b32 	%f88, %r130;
	add.s64 	%rd28, %rd21, 14336;
	// begin inline asm
	ld.global.nc.u32 %r131, [%rd28];
	// end inline asm
	mov.b32 	%f89, %r131;
	add.s64 	%rd29, %rd21, 16384;
	// begin inline asm
	ld.global.nc.u32 %r132, [%rd29];
	// end inline asm
	mov.b32 	%f90, %r132;
	add.s64 	%rd30, %rd21, 18432;
	// begin inline asm
	ld.global.nc.u32 %r133, [%rd30];
	// end inline asm
	mov.b32 	%f91, %r133;
	add.s64 	%rd31, %rd21, 20480;
	// begin inline asm
	ld.global.nc.u32 %r134, [%rd31];
	// end inline asm
	mov.b32 	%f92, %r134;
	add.s64 	%rd32, %rd21, 22528;
	// begin inline asm
	ld.global.nc.u32 %r135, [%rd32];
	// end inline asm
	mov.b32 	%f93, %r135;
	add.s64 	%rd33, %rd21, 24576;
	// begin inline asm
	ld.global.nc.u32 %r136, [%rd33];
	// end inline asm
	mov.b32 	%f94, %r136;
	add.s64 	%rd34, %rd21, 26624;
	// begin inline asm
	ld.global.nc.u32 %r137, [%rd34];
	// end inline asm
	mov.b32 	%f95, %r137;
	add.s64 	%rd35, %rd21, 28672;
	// begin inline asm
	ld.global.nc.u32 %r138, [%rd35];
	// end inline asm
	mov.b32 	%f96, %r138;
	add.s64 	%rd36, %rd21, 30720;
	// begin inline asm
	ld.global.nc.u32 %r139, [%rd36];
	// end inline asm
	mov.b32 	%f97, %r139;
	add.f32 	%f98, %f529, %f82;
	add.f32 	%f99, %f83, %f84;
	add.f32 	%f100, %f85, %f86;
	add.f32 	%f101, %f87, %f88;
	add.f32 	%f102, %f89, %f90;
	add.f32 	%f103, %f91, %f92;
	add.f32 	%f104, %f93, %f94;
	add.f32 	%f105, %f95, %f96;
	add.f32 	%f106, %f98, %f99;
	add.f32 	%f107, %f100, %f101;
	add.f32 	%f108, %f102, %f103;
	add.f32 	%f109, %f104, %f105;
	add.f32 	%f110, %f106, %f107;
	add.f32 	%f111, %f108, %f109;
	add.f32 	%f112, %f110, %f111;
	add.f32 	%f529, %f112, %f97;
	sub.s32 	%r141, %r1, %r5;
	setp.lt.u32 	%p5, %r141, %r4;
	add.s32 	%r402, %r402, 1;
	add.s32 	%r401, %r401, %r4;
	add.s32 	%r400, %r400, %r4;
	@%p5 bra 	$L__BB15_67;
	bra.uni 	$L__BB15_57;
$L__BB15_59:
	setp.le.u32 	%p6, %r1, %r5;
	@%p6 bra 	$L__BB15_67;
	sub.s32 	%r88, %r1, %r5;
	setp.ge.s32 	%p7, %r76, %r88;
	@%p7 bra 	$L__BB15_67;
	not.b32 	%r142, %r76;
	add.s32 	%r143, %r1, %r142;
	sub.s32 	%r144, %r143, %r77;
	mul.lo.s32 	%r145, %r2, %r402;
	shl.b32 	%r146, %r145, 13;
	sub.s32 	%r89, %r144, %r146;
	shr.u32 	%r147, %r143, 9;
	add.s32 	%r90, %r147, 1;
	and.b32  	%r148, %r143, 1536;
	setp.eq.s32 	%p8, %r148, 1536;
	mov.u32 	%r407, %r76;
	@%p8 bra 	$L__BB15_64;
	and.b32  	%r149, %r90, 3;
	neg.s32 	%r404, %r149;
	mov.u32 	%r407, %r76;
$L__BB15_63:
	.pragma "nounroll";
	mul.wide.u32 	%rd39, %r400, 4;
	add.s64 	%rd38, %rd1, %rd39;
	// begin inline asm
	ld.global.nc.u32 %r150, [%rd38];
	// end inline asm
	mov.b32 	%f114, %r150;
	add.f32 	%f529, %f529, %f114;
	add.s32 	%r407, %r407, 512;
	add.s32 	%r400, %r400, 512;
	add.s32 	%r404, %r404, 1;
	setp.ne.s32 	%p9, %r404, 0;
	@%p9 bra 	$L__BB15_63;
$L__BB15_64:
	setp.lt.u32 	%p10, %r89, 1536;
	@%p10 bra 	$L__BB15_67;
	add.s32 	%r409, %r407, 1024;
	add.s32 	%r408, %r407, %r401;
$L__BB15_66:
	add.s32 	%r155, %r408, -512;
	mul.wide.u32 	%rd44, %r155, 4;
	add.s64 	%rd40, %rd1, %rd44;
	// begin inline asm
	ld.global.nc.u32 %r151, [%rd40];
	// end inline asm
	mov.b32 	%f115, %r151;
	add.f32 	%f116, %f529, %f115;
	mul.wide.u32 	%rd45, %r408, 4;
	add.s64 	%rd41, %rd1, %rd45;
	// begin inline asm
	ld.global.nc.u32 %r152, [%rd41];
	// end inline asm
	mov.b32 	%f117, %r152;
	add.f32 	%f118, %f116, %f117;
	add.s32 	%r156, %r408, 512;
	mul.wide.u32 	%rd46, %r156, 4;
	add.s64 	%rd42, %rd1, %rd46;
	// begin inline asm
	ld.global.nc.u32 %r153, [%rd42];
	// end inline asm
	mov.b32 	%f119, %r153;
	add.f32 	%f120, %f118, %f119;
	add.s32 	%r157, %r408, 1024;
	mul.wide.u32 	%rd47, %r157, 4;
	add.s64 	%rd43, %rd1, %rd47;
	// begin inline asm
	ld.global.nc.u32 %r154, [%rd43];
	// end inline asm
	mov.b32 	%f121, %r154;
	add.f32 	%f529, %f120, %f121;
	add.s32 	%r103, %r409, 2048;
	add.s32 	%r158, %r409, 1024;
	add.s32 	%r408, %r408, 2048;
	setp.lt.s32 	%p11, %r158, %r88;
	mov.u32 	%r409, %r103;
	@%p11 bra 	$L__BB15_66;
$L__BB15_67:
	// begin inline asm
	mov.u32 %r159, %laneid;
	// end inline asm
	mov.b32 	%r160, 1;
	mov.b32 	%r173, 31;
	mov.b32 	%r174, -1;
	// begin inline asm
	{  .reg .f32 r0;  .reg .pred p;  shfl.sync.down.b32 r0|p, %f529, %r160, %r173, %r174;  @p add.f32 r0, r0, %f529;  mov.f32 %f122, r0;}
	// end inline asm
	mov.b32 	%r163, 2;
	// begin inline asm
	{  .reg .f32 r0;  .reg .pred p;  shfl.sync.down.b32 r0|p, %f122, %r163, %r173, %r174;  @p add.f32 r0, r0, %f122;  mov.f32 %f125, r0;}
	// end inline asm
	mov.b32 	%r166, 4;
	// begin inline asm
	{  .reg .f32 r0;  .reg .pred p;  shfl.sync.down.b32 r0|p, %f125, %r166, %r173, %r174;  @p add.f32 r0, r0, %f125;  mov.f32 %f128, r0;}
	// end inline asm
	mov.b32 	%r169, 8;
	// begin inline asm
	{  .reg .f32 r0;  .reg .pred p;  shfl.sync.down.b32 r0|p, %f128, %r169, %r173, %r174;  @p add.f32 r0, r0, %f128;  mov.f32 %f131, r0;}
	// end inline asm
	mov.b32 	%r172, 16;
	// begin inline asm
	{  .reg .f32 r0;  .reg .pred p;  shfl.sync.down.b32 r0|p, %f131, %r172, %r173, %r174;  @p add.f32 r0, r0, %f131;  mov.f32 %f530, r0;}
	// end inline asm
	setp.ne.s32 	%p12, %r159, 0;
	@%p12 bra 	$L__BB15_69;
	shr.u32 	%r175, %r76, 3;
	and.b32  	%r176, %r175, 124;
	mov.u32 	%r177, _ZZN3cub18CUB_300001_SM_10006detail6reduce18DeviceReduceKernelINS2_10policy_hubIfjN4cuda3std3__44plusIvEEE10Policy1000EPfjS9_fNS7_10__identityEEEvT0_PT3_T1_NS0_13GridEvenShareISH_EET2_T4_E12temp_storage;
	add.s32 	%r178, %r177, %r176;
	st.shared.f32 	[%r178+16], %f530;
$L__BB15_69:
	bar.sync 	0;
	setp.ne.s32 	%p13, %r76, 0;
	@%p13 bra 	$L__BB15_71;
	ld.shared.f32 	%f137, [_ZZN3cub18CUB_300001_SM_10006detail6reduce18DeviceReduceKernelINS2_10policy_hubIfjN4cuda3std3__44plusIvEEE10Policy1000EPfjS9_fNS7_10__identityEEEvT0_PT3_T1_NS0_13GridEvenShareISH_EET2_T4_E12temp_storage+20];
	add.f32 	%f138, %f530, %f137;
	ld.shared.f32 	%f139, [_ZZN3cub18CUB_300001_SM_10006detail6reduce18DeviceReduceKernelINS2_10policy_hubIfjN4cuda3std3__44plusIvEEE10Policy1000EPfjS9_fNS7_10__identityEEEvT0_PT3_T1_NS0_13GridEvenShareISH_EET2_T4_E12temp_storage+24];
	add.f32 	%f140, %f138, %f139;
	ld.shared.f32 	%f141, [_ZZN3cub18CUB_300001_SM_10006detail6reduce18DeviceReduceKernelINS2_10policy_hubIfjN4cuda3std3__44plusIvEEE10Policy1000EPfjS9_fNS7_10__identityEEEvT0_PT3_T1_NS0_13GridEvenShareISH_EET2_T4_E12temp_storage+28];
	add.f32 	%f142, %f140, %f141;
	ld.shared.f32 	%f143, [_ZZN3cub18CUB_300001_SM_10006detail6reduce18DeviceReduceKernelINS2_10policy_hubIfjN4cuda3std3__44plusIvEEE10Policy1000EPfjS9_fNS7_10__identityEEEvT0_PT3_T1_NS0_13GridEvenShareISH_EET2_T4_E12temp_storage+32];
	add.f32 	%f144, %f142, %f143;
	ld.shared.f32 	%f145, [_ZZN3cub18CUB_300001_SM_10006detail6reduce18DeviceReduceKernelINS2_10policy_hubIfjN4cuda3std3__44plusIvEEE10Policy1000EPfjS9_fNS7_10__identityEEEvT0_PT3_T1_NS0_13GridEvenShareISH_EET2_T4_E12temp_storage+36];
	add.f32 	%f146, %f144, %f145;
	ld.shared.f32 	%f147, [_ZZN3cub18CUB_300001_SM_10006detail6reduce18DeviceReduceKernelINS2_10policy_hubIfjN4cuda3std3__44plusIvEEE10Policy1000EPfjS9_fNS7_10__identityEEEvT0_PT3_T1_NS0_13GridEvenShareISH_EET2_T4_E12temp_storage+40];
	add.f32 	%f148, %f146, %f147;
	ld.shared.f32 	%f149, [_ZZN3cub18CUB_300001_SM_10006detail6reduce18DeviceReduceKernelINS2_10policy_hubIfjN4cuda3std3__44plusIvEEE10Policy1000EPfjS9_fNS7_10__identityEEEvT0_PT3_T1_NS0_13GridEvenShareISH_EET2_T4_E12temp_storage+44];
	add.f32 	%f150, %f148, %f149;
	ld.shared.f32 	%f151, [_ZZN3cub18CUB_300001_SM_10006detail6reduce18DeviceReduceKernelINS2_10policy_hubIfjN4cuda3std3__44plusIvEEE10Policy1000EPfjS9_fNS7_10__identityEEEvT0_PT3_T1_NS0_13GridEvenShareISH_EET2_T4_E12temp_storage+48];
	add.f32 	%f152, %f150, %f151;
	ld.shared.f32 	%f153, [_ZZN3cub18CUB_300001_SM_10006detail6reduce18DeviceReduceKernelINS2_10policy_hubIfjN4cuda3std3__44plusIvEEE10Policy1000EPfjS9_fNS7_10__identityEEEvT0_PT3_T1_NS0_13GridEvenShareISH_EET2_T4_E12temp_storage+52];
	add.f32 	%f154, %f152, %f153;
	ld.shared.f32 	%f155, [_ZZN3cub18CUB_300001_SM_10006detail6reduce18DeviceReduceKernelINS2_10policy_hubIfjN4cuda3std3__44plusIvEEE10Policy1000EPfjS9_fNS7_10__identityEEEvT0_PT3_T1_NS0_13GridEvenShareISH_EET2_T4_E12temp_storage+56];
	add.f32 	%f156, %f154, %f155;
	ld.shared.f32 	%f157, [_ZZN3cub18CUB_300001_SM_10006detail6reduce18DeviceReduceKernelINS2_10policy_hubIfjN4cuda3std3__44plusIvEEE10Policy1000EPfjS9_fNS7_10__identityEEEvT0_PT3_T1_NS0_13GridEvenShareISH_EET2_T4_E12temp_storage+60];
	add.f32 	%f158, %f156, %f157;
	ld.shared.f32 	%f159, [_ZZN3cub18CUB_300001_SM_10006detail6reduce18DeviceReduceKernelINS2_10policy_hubIfjN4cuda3std3__44plusIvEEE10Policy1000EPfjS9_fNS7_10__identityEEEvT0_PT3_T1_NS0_13GridEvenShareISH_EET2_T4_E12temp_storage+64];
	add.f32 	%f160, %f158, %f159;
	ld.shared.f32 	%f161, [_ZZN3cub18CUB_300001_SM_10006detail6reduce18DeviceReduceKernelINS2_10policy_hubIfjN4cuda3std3__44plusIvEEE10Policy1000EPfjS9_fNS7_10__identityEEEvT0_PT3_T1_NS0_13GridEvenShareISH_EET2_T4_E12temp_storage+68];
	add.f32 	%f162, %f160, %f161;
	ld.shared.f32 	%f163, [_ZZN3cub18CUB_300001_SM_10006detail6reduce18DeviceReduceKernelINS2_10policy_hubIfjN4cuda3std3__44plusIvEEE10Policy1000EPfjS9_fNS7_10__identityEEEvT0_PT3_T1_NS0_13GridEvenShareISH_EET2_T4_E12temp_storage+72];
	add.f32 	%f164, %f162, %f163;
	ld.shared.f32 	%f165, [_ZZN3cub18CUB_300001_SM_10006detail6reduce18DeviceReduceKernelINS2_10policy_hubIfjN4cuda3std3__44plusIvEEE10Policy1000EPfjS9_fNS7_10__identityEEEvT0_PT3_T1_NS0_13GridEvenShareISH_EET2_T4_E12temp_storage+76];
	add.f32 	%f530, %f164, %f165;
$L__BB15_71:
	mov.u32 	%r375, %tid.x;
	setp.ne.s32 	%p80, %r375, 0;
	@%p80 bra 	$L__BB15_73;
	ld.param.u64 	%rd119, [_ZN3cub18CUB_300001_SM_10006detail6reduce18DeviceReduceKernelINS2_10policy_hubIfjN4cuda3std3__44plusIvEEE10Policy1000EPfjS9_fNS7_10__identityEEEvT0_PT3_T1_NS0_13GridEvenShareISH_EET2_T4__param_1];
	cvta.to.global.u64 	%rd116, %rd119;
	mul.wide.u32 	%rd117, %r3, 4;
	add.s64 	%rd118, %rd116, %rd117;
	st.global.f32 	[%rd118], %f530;
$L__BB15_73:
	ret;

}
	// .globl	_ZN3cub18CUB_300001_SM_10006detail6reduce28DeviceReduceSingleTileKernelINS2_10policy_hubIfjN4cuda3std3__44plusIvEEE10Policy1000EPfSC_iS9_ffNS7_10__identityEEEvT0_T1_T2_T3_T4_T6_
.visible .entry _ZN3cub18CUB_300001_SM_10006detail6reduce28DeviceReduceSingleTileKernelINS2_10policy_hubIfjN4cuda3std3__44plusIvEEE10Policy1000EPfSC_iS9_ffNS7_10__identityEEEvT0_T1_T2_T3_T4_T6_(
	.param .u64 .ptr .align 1 _ZN3cub18CUB_300001_SM_10006detail6reduce28DeviceReduceSingleTileKernelINS2_10policy_hubIfjN4cuda3std3__44plusIvEEE10Policy1000EPfSC_iS9_ffNS7_10__identityEEEvT0_T1_T2_T3_T4_T6__param_0,
	.param .u64 .ptr .align 1 _ZN3cub18CUB_300001_SM_10006detail6reduce28DeviceReduceSingleTileKernelINS2_10policy_hubIfjN4cuda3std3__44plusIvEEE10Policy1000EPfSC_iS9_ffNS7_10__identityEEEvT0_T1_T2_T3_T4_T6__param_1,
	.param .u32 _ZN3cub18CUB_300001_SM_10006detail6reduce28DeviceReduceSingleTileKernelINS2_10policy_hubIfjN4cuda3std3__44plusIvEEE10Policy1000EPfSC_iS9_ffNS7_10__identityEEEvT0_T1_T2_T3_T4_T6__param_2,
	.param .align 1 .b8 _ZN3cub18CUB_300001_SM_10006detail6reduce28DeviceReduceSingleTileKernelINS2_10policy_hubIfjN4cuda3std3__44plusIvEEE10Policy1000EPfSC_iS9_ffNS7_10__identityEEEvT0_T1_T2_T3_T4_T6__param_3[1],
	.param .f32 _ZN3cub18CUB_300001_SM_10006detail6reduce28DeviceReduceSingleTileKernelINS2_10policy_hubIfjN4cuda3std3__44plusIvEEE10Policy1000EPfSC_iS9_ffNS7_10__identityEEEvT0_T1_T2_T3_T4_T6__param_4,
	.param .align 1 .b8 _ZN3cub18CUB_300001_SM_10006detail6reduce28DeviceReduceSingleTileKernelINS2_10policy_hubIfjN4cuda3std3__44plusIvEEE10Policy1000EPfSC_iS9_ffNS7_10__identityEEEvT0_T1_T2_T3_T4_T6__param_5[1]
)
.maxntid 512
.minnctapersm 1
{
	.reg .pred 	%p<83>;
	.reg .b32 	%r<339>;
	.reg .b32 	%f<537>;
	.reg .b64 	%rd<133>;
	// demoted variable
	.shared .align 4 .b8 _ZZN3cub18CUB_300001_SM_10006detail6reduce28DeviceReduceSingleTileKernelINS2_10policy_hubIfjN4cuda3std3__44plusIvEEE10Policy1000EPfSC_iS9_ffNS7_10__identityEEEvT0_T1_T2_T3_T4_T6_E12temp_storage[84];
	ld.param.u64 	%rd16, [_ZN3cub18CUB_300001_SM_10006detail6reduce28DeviceReduceSingleTileKernelINS2_10policy_hubIfjN4cuda3std3__44plusIvEEE10Policy1000EPfSC_iS9_ffNS7_10__identityEEEvT0_T1_T2_T3_T4_T6__param_0];
	ld.param.u64 	%rd17, [_ZN3cub18CUB_300001_SM_10006detail6reduce28DeviceReduceSingleTileKernelINS2_10policy_hubIfjN4cuda3std3__44plusIvEEE10Policy1000EPfSC_iS9_ffNS7_10__identityEEEvT0_T1_T2_T3_T4_T6__param_1];
	ld.param.u32 	%r67, [_ZN3cub18CUB_300001_SM_10006detail6reduce28DeviceReduceSingleTileKernelINS2_10policy_hubIfjN4cuda3std3__44plusIvEEE10Policy1000EPfSC_iS9_ffNS7_10__identityEEEvT0_T1_T2_T3_T4_T6__param_2];
	ld.param.f32 	%f54, [_ZN3cub18CUB_300001_SM_10006detail6reduce28DeviceReduceSingleTileKernelINS2_10policy_hubIfjN4cuda3std3__44plusIvEEE10Policy1000EPfSC_iS9_ffNS7_10__identityEEEvT0_T1_T2_T3_T4_T6__param_4];
	cvta.to.global.u64 	%rd1, %rd17;
	setp.ne.s32 	%p1, %r67, 0;
	@%p1 bra 	$L__BB16_3;
	mov.u32 	%r312, %tid.x;
	setp.ne.s32 	%p82, %r312, 0;
	@%p82 bra 	$L__BB16_74;
	st.global.f32 	[%rd1], %f54;
	bra.uni 	$L__BB16_74;
$L__BB16_3:
	and.b64  	%rd18, %rd16, 7;
	setp.ne.s64 	%p2, %rd18, 0;
	@%p2 bra 	$L__BB16_38;
	setp.gt.s32 	%p42, %r67, 8191;
	@%p42 bra 	$L__BB16_22;
	mov.u32 	%r1, %tid.x;
	setp.ge.s32 	%p54, %r1, %r67;
	mov.f32 	%f515, 0f00000000;
	mov.u32 	%r316, %r1;
	@%p54 bra 	$L__BB16_7;
	mul.wide.u32 	%rd121, %r1, 4;
	add.s64 	%rd120, %rd16, %rd121;
	// begin inline asm
	ld.global.nc.u32 %r256, [%rd120];
	// end inline asm
	mov.b32 	%f515, %r256;
	add.s32 	%r316, %r1, 512;
$L__BB16_7:
	setp.ge.s32 	%p55, %r316, %r67;
	@%p55 bra 	$L__BB16_13;
	not.b32 	%r257, %r316;
	add.s32 	%r4, %r67, %r257;
	and.b32  	%r258, %r4, 1536;
	setp.eq.s32 	%p56, %r258, 1536;
	@%p56 bra 	$L__BB16_11;
	mul.wide.u32 	%rd122, %r316, 4;
	add.s64 	%rd129, %rd16, %rd122;
	shr.u32 	%r259, %r4, 9;
	add.s32 	%r260, %r259, 1;
	and.b32  	%r261, %r260, 3;
	neg.s32 	%r314, %r261;
$L__BB16_10:
	.pragma "nounroll";
	// begin inline asm
	ld.global.nc.u32 %r262, [%rd129];
	// end inline asm
	mov.b32 	%f398, %r262;
	add.f32 	%f515, %f515, %f398;
	add.s32 	%r316, %r316, 512;
	add.s64 	%rd129, %rd129, 2048;
	add.s32 	%r314, %r314, 1;
	setp.ne.s32 	%p57, %r314, 0;
	@%p57 bra 	$L__BB16_10;
$L__BB16_11:
	setp.lt.u32 	%p58, %r4, 1536;
	@%p58 bra 	$L__BB16_13;
$L__BB16_12:
	mul.wide.s32 	%rd128, %r316, 4;
	add.s64 	%rd124, %rd16, %rd128;
	// begin inline asm
	ld.global.nc.u32 %r263, [%rd124];
	// end inline asm
	mov.b32 	%f399, %r263;
	add.f32 	%f400, %f515, %f399;
	add.s64 	%rd125, %rd124, 2048;
	// begin inline asm
	ld.global.nc.u32 %r264, [%rd125];
	// end inline asm
	mov.b32 	%f401, %r264;
	add.f32 	%f402, %f400, %f401;
	add.s64 	%rd126, %rd124, 4096;
	// begin inline asm
	ld.global.nc.u32 %r265, [%rd126];
	// end inline asm
	mov.b32 	%f403, %r265;
	add.f32 	%f404, %f402, %f403;
	add.s64 	%rd127, %rd124, 6144;
	// begin inline asm
	ld.global.nc.u32 %r266, [%rd127];
	// end inline asm
	mov.b32 	%f405, %r266;
	add.f32 	%f515, %f404, %f405;
	add.s32 	%r316, %r316, 2048;
	setp.lt.s32 	%p59, %r316, %r67;
	@%p59 bra 	$L__BB16_12;
$L__BB16_13:
	setp.lt.s32 	%p60, %r67, 512;
	@%p60 bra 	$L__BB16_18;
	// begin inline asm
	mov.u32 %r291, %laneid;
	// end inline asm
	mov.b32 	%r292, 1;
	mov.b32 	%r305, 31;
	mov.b32 	%r306, -1;
	// begin inline asm
	{  .reg .f32 r0;  .reg .pred p;  shfl.sync.down.b32 r0|p, %f515, %r292, %r305, %r306;  @p add.f32 r0, r0, %f515;  mov.f32 %f465, r0;}
	// end inline asm
	mov.b32 	%r295, 2;
	// begin inline asm
	{  .reg .f32 r0;  .reg .pred p;  shfl.sync.down.b32 r0|p, %f465, %r295, %r305, %r306;  @p add.f32 r0, r0, %f465;  mov.f32 %f468, r0;}
	// end inline asm
	mov.b32 	%r298, 4;
	// begin inline asm
	{  .reg .f32 r0;  .reg .pred p;  shfl.sync.down.b32 r0|p, %f468, %r298, %r305, %r306;  @p add.f32 r0, r0, %f468;  mov.f32 %f471, r0;}
	// end inline asm
	mov.b32 	%r301, 8;
	// begin inline asm
	{  .reg .f32 r0;  .reg .pred p;  shfl.sync.down.b32 r0|p, %f471, %r301, %r305, %r306;  @p add.f32 r0, r0, %f471;  mov.f32 %f474, r0;}
	// end inline asm
	mov.b32 	%r304, 16;
	// begin inline asm
	{  .reg .f32 r0;  .reg .pred p;  shfl.sync.down.b32 r0|p, %f474, %r304, %r305, %r306;  @p add.f32 r0, r0, %f474;  mov.f32 %f536, r0;}
	// end inline asm
	setp.ne.s32 	%p79, %r291, 0;
	@%p79 bra 	$L__BB16_16;
	shr.u32 	%r307, %r1, 3;
	and.b32  	%r308, %r307, 124;
	mov.u32 	%r309, _ZZN3cub18CUB_300001_SM_10006detail6reduce28DeviceReduceSingleTileKernelINS2_10policy_hubIfjN4cuda3std3__44plusIvEEE10Policy1000EPfSC_iS9_ffNS7_10__identityEEEvT0_T1_T2_T3_T4_T6_E12temp_storage;
	add.s32 	%r310, %r309, %r308;
	st.shared.f32 	[%r310+16], %f536;
$L__BB16_16:
	bar.sync 	0;
	setp.ne.s32 	%p80, %r1, 0;
	@%p80 bra 	$L__BB16_72;
	ld.shared.f32 	%f480, [_ZZN3cub18CUB_300001_SM_10006detail6reduce28DeviceReduceSingleTileKernelINS2_10policy_hubIfjN4cuda3std3__44plusIvEEE10Policy1000EPfSC_iS9_ffNS7_10__identityEEEvT0_T1_T2_T3_T4_T6_E12temp_storage+20];
	add.f32 	%f481, %f536, %f480;
	ld.shared.f32 	%f482, [_ZZN3cub18CUB_300001_SM_10006detail6reduce28DeviceReduceSingleTileKernelINS2_10policy_hubIfjN4cuda3std3__44plusIvEEE10Policy1000EPfSC_iS9_ffNS7_10__identityEEEvT0_T1_T2_T3_T4_T6_E12temp_storage+24];
	add.f32 	%f483, %f481, %f482;
	ld.shared.f32 	%f484, [_ZZN3cub18CUB_300001_SM_10006detail6reduce28DeviceReduceSingleTileKernelINS2_10policy_hubIfjN4cuda3std3__44plusIvEEE10Policy1000EPfSC_iS9_ffNS7_10__identityEEEvT0_T1_T2_T3_T4_T6_E12temp_storage+28];
	add.f32 	%f485, %f483, %f484;
	ld.shared.f32 	%f486, [_ZZN3cub18CUB_300001_SM_10006detail6reduce28DeviceReduceSingleTileKernelINS2_10policy_hubIfjN4cuda3std3__44plusIvEEE10Policy1000EPfSC_iS9_ffNS7_10__identityEEEvT0_T1_T2_T3_T4_T6_E12temp_storage+32];
	add.f32 	%f487, %f485, %f486;
	ld.shared.f32 	%f488, [_ZZN3cub18CUB_300001_SM_10006detail6reduce28DeviceReduceSingleTileKernelINS2_10policy_hubIfjN4cuda3std3__44plusIvEEE10Policy1000EPfSC_iS9_ffNS7_10__identityEEEvT0_T1_T2_T3_T4_T6_E12temp_storage+36];
	add.f32 	%f489, %f487, %f488;
	ld.shared.f32 	%f490, [_ZZN3cub18CUB_300001_SM_10006detail6reduce28DeviceReduceSingleTileKernelINS2_10policy_hubIfjN4cuda3std3__44plusIvEEE10Policy1000EPfSC_iS9_ffNS7_10__identityEEEvT0_T1_T2_T3_T4_T6_E12temp_storage+40];
	add.f32 	%f491, %f489, %f490;
	ld.shared.f32 	%f492, [_ZZN3cub18CUB_300001_SM_10006detail6reduce28DeviceReduceSingleTileKernelINS2_10policy_hubIfjN4cuda3std3__44plusIvEEE10Policy1000EPfSC_iS9_ffNS7_10__identityEEEvT0_T1_T2_T3_T4_T6_E12temp_storage+44];
	add.f32 	%f493, %f491, %f492;
	ld.shared.f32 	%f494, [_ZZN3cub18CUB_300001_SM_10006detail6reduce28DeviceReduceSingleTileKernelINS2_10policy_hubIfjN4cuda3std3__44plusIvEEE10Policy1000EPfSC_iS9_ffNS7_10__identityEEEvT0_T1_T2_T3_T4_T6_E12temp_storage+48];
	add.f32 	%f495, %f493, %f494;
	ld.shared.f32 	%f496, [_ZZN3cub18CUB_300001_SM_10006detail6reduce28DeviceReduceSingleTileKernelINS2_10policy_hubIfjN4cuda3std3__44plusIvEEE10Policy1000EPfSC_iS9_ffNS7_10__identityEEEvT0_T1_T2_T3_T4_T6_E12temp_storage+52];
	add.f32 	%f497, %f495, %f496;
	ld.shared.f32 	%f498, [_ZZN3cub18CUB_300001_SM_10006detail6reduce28DeviceReduceSingleTileKernelINS2_10policy_hubIfjN4cuda3std3__44plusIvEEE10Policy1000EPfSC_iS9_ffNS7_10__identityEEEvT0_T1_T2_T3_T4_T6_E12temp_storage+56];
	add.f32 	%f499, %f497, %f498;
	ld.shared.f32 	%f500, [_ZZN3cub18CUB_300001_SM_10006detail6reduce28DeviceReduceSingleTileKernelINS2_10policy_hubIfjN4cuda3std3__44plusIvEEE10Policy1000EPfSC_iS9_ffNS7_10__identityEEEvT0_T1_T2_T3_T4_T6_E12temp_storage+60];
	add.f32 	%f501, %f499, %f500;
	ld.shared.f32 	%f502, [_ZZN3cub18CUB_300001_SM_10006detail6reduce28DeviceReduceSingleTileKernelINS2_10policy_hubIfjN4cuda3std3__44plusIvEEE10Policy1000EPfSC_iS9_ffNS7_10__identityEEEvT0_T1_T2_T3_T4_T6_E12temp_storage+64];
	add.f32 	%f503, %f501, %f502;
	ld.shared.f32 	%f504, [_ZZN3cub18CUB_300001_SM_10006detail6reduce28DeviceReduceSingleTileKernelINS2_10policy_hubIfjN4cuda3std3__44plusIvEEE10Policy1000EPfSC_iS9_ffNS7_10__identityEEEvT0_T1_T2_T3_T4_T6_E12temp_storage+68];
	add.f32 	%f505, %f503, %f504;
	ld.shared.f32 	%f506, [_ZZN3cub18CUB_300001_SM_10006detail6reduce28DeviceReduceSingleTileKernelINS2_10policy_hubIfjN4cuda3std3__44plusIvEEE10Policy1000EPfSC_iS9_ffNS7_10__identityEEEvT0_T1_T2_T3_T4_T6_E12temp_storage+72];
	add.f32 	%f507, %f505, %f506;
	ld.shared.f32 	%f508, [_ZZN3cub18CUB_300001_SM_10006detail6reduce28DeviceReduceSingleTileKernelINS2_10policy_hubIfjN4cuda3std3__44plusIvEEE10Policy1000EPfSC_iS9_ffNS7_10__identityEEEvT0_T1_T2_T3_T4_T6_E12temp_storage+76];
	add.f32 	%f536, %f507, %f508;
	bra.uni 	$L__BB16_72;
$L__BB16_18:
	// begin inline asm
	mov.u32 %r267, %laneid;
	// end inline asm
	and.b32  	%r283, %r1, 992;
	add.s32 	%r284, %r283, 32;
	setp.gt.s32 	%p61, %r284, %r67;
	not.b32 	%r285, %r283;
	add.s32 	%r286, %r67, %r285;
	selp.b32 	%r281, %r286, 31, %p61;
	mov.b32 	%r268, 1;
	mov.b32 	%r282, -1;
	// begin inline asm
	{  .reg .f32 r0;  .reg .pred p;  shfl.sync.down.b32 r0|p, %f515, %r268, %r281, %r282;  @p add.f32 r0, r0, %f515;  mov.f32 %f406, r0;}
	// end inline asm
	mov.b32 	%r271, 2;
	// begin inline asm
	{  .reg .f32 r0;  .reg .pred p;  shfl.sync.down.b32 r0|p, %f406, %r271, %r281, %r282;  @p add.f32 r0, r0, %f406;  mov.f32 %f409, r0;}
	// end inline asm
	mov.b32 	%r274, 4;
	// begin inline asm
	{  .reg .f32 r0;  .reg .pred p;  shfl.sync.down.b32 r0|p, %f409, %r274, %r281, %r282;  @p add.f32 r0, r0, %f409;  mov.f32 %f412, r0;}
	// end inline asm
	mov.b32 	%r277, 8;
	// begin inline asm
	{  .reg .f32 r0;  .reg .pred p;  shfl.sync.down.b32 r0|p, %f412, %r277, %r281, %r282;  @p add.f32 r0, r0, %f412;  mov.f32 %f415, r0;}
	// end inline asm
	mov.b32 	%r280, 16;
	// begin inline asm
	{  .reg .f32 r0;  .reg .pred p;  shfl.sync.down.b32 r0|p, %f415, %r280, %r281, %r282;  @p add.f32 r0, r0, %f415;  mov.f32 %f536, r0;}
	// end inline asm
	setp.ne.s32 	%p62, %r267, 0;
	@%p62 bra 	$L__BB16_20;
	shr.u32 	%r287, %r1, 3;
	and.b32  	%r288, %r287, 124;
	mov.u32 	%r289, _ZZN3cub18CUB_300001_SM_10006detail6reduce28DeviceReduceSingleTileKernelINS2_10policy_hubIfjN4cuda3std3__44plusIvEEE10Policy1000EPfSC_iS9_ffNS7_10__identityEEEvT0_T1_T2_T3_T4_T6_E12temp_storage;
	add.s32 	%r290, %r289, %r288;
	st.shared.f32 	[%r290+16], %f536;
$L__BB16_20:
	bar.sync 	0;
	setp.ne.s32 	%p63, %r1, 0;
	@%p63 bra 	$L__BB16_72;
	setp.gt.s32 	%p64, %r67, 32;
	ld.shared.f32 	%f421, [_ZZN3cub18CUB_300001_SM_10006detail6reduce28DeviceReduceSingleTileKernelINS2_10policy_hubIfjN4cuda3std3__44plusIvEEE10Policy1000EPfSC_iS9_ffNS7_10__identityEEEvT0_T1_T2_T3_T4_T6_E12temp_storage+20];
	add.f32 	%f422, %f536, %f421;
	selp.f32 	%f423, %f422, %f536, %p64;
	setp.gt.s32 	%p65, %r67, 64;
	ld.shared.f32 	%f424, [_ZZN3cub18CUB_300001_SM_10006detail6reduce28DeviceReduceSingleTileKernelINS2_10policy_hubIfjN4cuda3std3__44plusIvEEE10Policy1000EPfSC_iS9_ffNS7_10__identityEEEvT0_T1_T2_T3_T4_T6_E12temp_storage+24];
	add.f32 	%f425, %f424, %f423;
	selp.f32 	%f426, %f425, %f423, %p65;
	setp.gt.s32 	%p66, %r67, 96;
	ld.shared.f32 	%f427, [_ZZN3cub18CUB_300001_SM_10006detail6reduce28DeviceReduceSingleTileKernelINS2_10policy_hubIfjN4cuda3std3__44plusIvEEE10Policy1000EPfSC_iS9_ffNS7_10__identityEEEvT0_T1_T2_T3_T4_T6_E12temp_storage+28];
	add.f32 	%f428, %f427, %f426;
	selp.f32 	%f429, %f428, %f426, %p66;
	setp.gt.s32 	%p67, %r67, 128;
	ld.shared.f32 	%f430, [_ZZN3cub18CUB_300001_SM_10006detail6reduce28DeviceReduceSingleTileKernelINS2_10policy_hubIfjN4cuda3std3__44plusIvEEE10Policy1000EPfSC_iS9_ffNS7_10__identityEEEvT0_T1_T2_T3_T4_T6_E12temp_storage+32];
	add.f32 	%f431, %f430, %f429;
	selp.f32 	%f432, %f431, %f429, %p67;
	setp.gt.s32 	%p68, %r67, 160;
	ld.shared.f32 	%f433, [_ZZN3cub18CUB_300001_SM_10006detail6reduce28DeviceReduceSingleTileKernelINS2_10policy_hubIfjN4cuda3std3__44plusIvEEE10Policy1000EPfSC_iS9_ffNS7_10__identityEEEvT0_T1_T2_T3_T4_T6_E12temp_storage+36];
	add.f32 	%f434, %f433, %f432;
	selp.f32 	%f435, %f434, %f432, %p68;
	setp.gt.s32 	%p69, %r67, 192;
	ld.shared.f32 	%f436, [_ZZN3cub18CUB_300001_SM_10006detail6reduce28DeviceReduceSingleTileKernelINS2_10policy_hubIfjN4cuda3std3__44plusIvEEE10Policy1000EPfSC_iS9_ffNS7_10__identityEEEvT0_T1_T2_T3_T4_T6_E12temp_storage+40];
	add.f32 	%f437, %f436, %f435;
	selp.f32 	%f438, %f437, %f435, %p69;
	setp.gt.s32 	%p70, %r67, 224;
	ld.shared.f32 	%f439, [_ZZN3cub18CUB_300001_SM_10006detail6reduce28DeviceReduceSingleTileKernelINS2_10policy_hubIfjN4cuda3std3__44plusIvEEE10Policy1000EPfSC_iS9_ffNS7_10__identityEEEvT0_T1_T2_T3_T4_T6_E12temp_storage+44];
	add.f32 	%f440, %f439, %f438;
	selp.f32 	%f441, %f440, %f438, %p70;
	setp.gt.s32 	%p71, %r67, 256;
	ld.shared.f32 	%f442, [_ZZN3cub18CUB_300001_SM_10006detail6reduce28DeviceReduceSingleTileKernelINS2_10policy_hubIfjN4cuda3std3__44plusIvEEE10Policy1000EPfSC_iS9_ffNS7_10__identityEEEvT0_T1_T2_T3_T4_T6_E12temp_storage+48];
	add.f32 	%f443, %f442, %f441;
	selp.f32 	%f444, %f443, %f441, %p71;
	setp.gt.s32 	%p72, %r67, 288;
	ld.shared.f32 	%f445, [_ZZN3cub18CUB_300001_SM_10006detail6reduce28DeviceReduceSingleTileKernelINS2_10policy_hubIfjN4cuda3std3__44plusIvEEE10Policy1000EPfSC_iS9_ffNS7_10__identityEEEvT0_T1_T2_T3_T4_T6_E12temp_storage+52];
	add.f32 	%f446, %f445, %f444;
	selp.f32 	%f447, %f446, %f444, %p72;
	setp.gt.s32 	%p73, %r67, 320;
	ld.shared.f32 	%f448, [_ZZN3cub18CUB_300001_SM_10006detail6reduce28DeviceReduceSingleTileKernelINS2_10policy_hubIfjN4cuda3std3__44plusIvEEE10Policy1000EPfSC_iS9_ffNS7_10__identityEEEvT0_T1_T2_T3_T4_T6_E12temp_storage+56];
	add.f32 	%f449, %f448, %f447;
	selp.f32 	%f450, %f449, %f447, %p73;
	setp.gt.s32 	%p74, %r67, 352;
	ld.shared.f32 	%f451, [_ZZN3cub18CUB_300001_SM_10006detail6reduce28DeviceReduceSingleTileKernelINS2_10policy_hubIfjN4cuda3std3__44plusIvEEE10Policy1000EPfSC_iS9_ffNS7_10__identityEEEvT0_T1_T2_T3_T4_T6_E12temp_storage+60];
	add.f32 	%f452, %f451, %f450;
	selp.f32 	%f453, %f452, %f450, %p74;
	setp.gt.s32 	%p75, %r67, 384;
	ld.shared.f32 	%f454, [_ZZN3cub18CUB_300001_SM_10006detail6reduce28DeviceReduceSingleTileKernelINS2_10policy_hubIfjN4cuda3std3__44plusIvEEE10Policy1000EPfSC_iS9_ffNS7_10__identityEEEvT0_T1_T2_T3_T4_T6_E12temp_storage+64];
	add.f32 	%f455, %f454, %f453;
	selp.f32 	%f456, %f455, %f453, %p75;
	setp.gt.s32 	%p76, %r67, 416;
	ld.shared.f32 	%f457, [_ZZN3cub18CUB_300001_SM_10006detail6reduce28DeviceReduceSingleTileKernelINS2_10policy_hubIfjN4cuda3std3__44plusIvEEE10Policy1000EPfSC_iS9_ffNS7_10__identityEEEvT0_T1_T2_T3_T4_T6_E12temp_storage+68];
	add.f32 	%f458, %f457, %f456;
	selp.f32 	%f459, %f458, %f456, %p76;
	setp.gt.s32 	%p77, %r67, 448;
	ld.shared.f32 	%f460, [_ZZN3cub18CUB_300001_SM_10006detail6reduce28DeviceReduceSingleTileKernelINS2_10policy_hubIfjN4cuda3std3__44plusIvEEE10Policy1000EPfSC_iS9_ffNS7_10__identityEEEvT0_T1_T2_T3_T4_T6_E12temp_storage+72];
	add.f32 	%f461, %f460, %f459;
	selp.f32 	%f462, %f461, %f459, %p77;
	setp.gt.s32 	%p78, %r67, 480;
	ld.shared.f32 	%f463, [_ZZN3cub18CUB_300001_SM_10006detail6reduce28DeviceReduceSingleTileKernelINS2_10policy_hubIfjN4cuda3std3__44plusIvEEE10Policy1000EPfSC_iS9_ffNS7_10__identityEEEvT0_T1_T2_T3_T4_T6_E12temp_storage+76];
	add.f32 	%f464, %f463, %f462;
	selp.f32 	%f536, %f464, %f462, %p78;
	bra.uni 	$L__BB16_72;
$L__BB16_22:
	mov.u32 	%r13, %tid.x;
	shl.b32 	%r190, %r13, 1;
	mul.wide.u32 	%rd90, %r190, 4;
	add.s64 	%rd75, %rd16, %rd90;
	// begin inline asm
	ld.global.nc.u64 %rd74, [%rd75];
	// end inline asm
	mov.b64 	{%r191, %r192}, %rd74;
	mov.b32 	%f282, %r192;
	mov.b32 	%f283, %r191;
	add.s64 	%rd77, %rd75, 4096;
	// begin inline asm
	ld.global.nc.u64 %rd76, [%rd77];
	// end inline asm
	mov.b64 	{%r193, %r194}, %rd76;
	mov.b32 	%f284, %r194;
	mov.b32 	%f285, %r193;
	add.s64 	%rd79, %rd75, 8192;
	// begin inline asm
	ld.global.nc.u64 %rd78, [%rd79];
	// end inline asm
	mov.b64 	{%r195, %r196}, %rd78;
	mov.b32 	%f286, %r196;
	mov.b32 	%f287, %r195;
	add.s64 	%rd81, %rd75, 12288;
	// begin inline asm
	ld.global.nc.u64 %rd80, [%rd81];
	// end inline asm
	mov.b64 	{%r197, %r198}, %rd80;
	mov.b32 	%f288, %r198;
	mov.b32 	%f289, %r197;
	add.s64 	%rd83, %rd75, 16384;
	// begin inline asm
	ld.global.nc.u64 %rd82, [%rd83];
	// end inline asm
	mov.b64 	{%r199, %r200}, %rd82;
	mov.b32 	%f290, %r200;
	mov.b32 	%f291, %r199;
	add.s64 	%rd85, %rd75, 20480;
	// begin inline asm
	ld.global.nc.u64 %rd84, [%rd85];
	// end inline asm
	mov.b64 	{%r201, %r202}, %rd84;
	mov.b32 	%f292, %r202;
	mov.b32 	%f293, %r201;
	add.s64 	%rd87, %rd75, 24576;
	// begin inline asm
	ld.global.nc.u64 %rd86, [%rd87];
	// end inline asm
	mov.b64 	{%r203, %r204}, %rd86;
	mov.b32 	%f294, %r204;
	mov.b32 	%f295, %r203;
	add.s64 	%rd89, %rd75, 28672;
	// begin inline asm
	ld.global.nc.u64 %rd88, [%rd89];
	// end inline asm
	mov.b64 	{%r205, %r206}, %rd88;
	mov.b32 	%f296, %r206;
	mov.b32 	%f297, %r205;
	add.f32 	%f298, %f283, %f282;
	add.f32 	%f299, %f285, %f284;
	add.f32 	%f300, %f287, %f286;
	add.f32 	%f301, %f289, %f288;
	add.f32 	%f302, %f291, %f290;
	add.f32 	%f303, %f293, %f292;
	add.f32 	%f304, %f295, %f294;
	add.f32 	%f305, %f297, %f296;
	add.f32 	%f306, %f298, %f299;
	add.f32 	%f307, %f300, %f301;
	add.f32 	%f308, %f302, %f303;
	add.f32 	%f309, %f304, %f305;
	add.f32 	%f310, %f306, %f307;
	add.f32 	%f311, %f308, %f309;
	add.f32 	%f522, %f310, %f311;
	setp.lt.u32 	%p43, %r67, 16384;
	mov.b32 	%r319, 8192;
	@%p43 bra 	$L__BB16_26;
	add.s32 	%r14, %r67, -8192;
	mov.b32 	%r319, 8192;
$L__BB16_24:
	mul.wide.s32 	%rd107, %r319, 4;
	add.s64 	%rd92, %rd75, %rd107;
	// begin inline asm
	ld.global.nc.u64 %rd91, [%rd92];
	// end inline asm
	mov.b64 	{%r208, %r209}, %rd91;
	mov.b32 	%f312, %r209;
	mov.b32 	%f313, %r208;
	add.s64 	%rd94, %rd92, 4096;
	// begin inline asm
	ld.global.nc.u64 %rd93, [%rd94];
	// end inline asm
	mov.b64 	{%r210, %r211}, %rd93;
	mov.b32 	%f314, %r211;
	mov.b32 	%f315, %r210;
	add.s64 	%rd96, %rd92, 8192;
	// begin inline asm
	ld.global.nc.u64 %rd95, [%rd96];
	// end inline asm
	mov.b64 	{%r212, %r213}, %rd95;
	mov.b32 	%f316, %r213;
	mov.b32 	%f317, %r212;
	add.s64 	%rd98, %rd92, 12288;
	// begin inline asm
	ld.global.nc.u64 %rd97, [%rd98];
	// end inline asm
	mov.b64 	{%r214, %r215}, %rd97;
	mov.b32 	%f318, %r215;
	mov.b32 	%f319, %r214;
	add.s64 	%rd100, %rd92, 16384;
	// begin inline asm
	ld.global.nc.u64 %rd99, [%rd100];
	// end inline asm
	mov.b64 	{%r216, %r217}, %rd99;
	mov.b32 	%f320, %r217;
	mov.b32 	%f321, %r216;
	add.s64 	%rd102, %rd92, 20480;
	// begin inline asm
	ld.global.nc.u64 %rd101, [%rd102];
	// end inline asm
	mov.b64 	{%r218, %r219}, %rd101;
	mov.b32 	%f322, %r219;
	mov.b32 	%f323, %r218;
	add.s64 	%rd104, %rd92, 24576;
	// begin inline asm
	ld.global.nc.u64 %rd103, [%rd104];
	// end inline asm
	mov.b64 	{%r220, %r221}, %rd103;
	mov.b32 	%f324, %r221;
	mov.b32 	%f325, %r220;
	add.s64 	%rd106, %rd92, 28672;
	// begin inline asm
	ld.global.nc.u64 %rd105, [%rd106];
	// end inline asm
	mov.b64 	{%r222, %r223}, %rd105;
	mov.b32 	%f326, %r223;
	mov.b32 	%f327, %r222;
	add.f32 	%f328, %f522, %f313;
	add.f32 	%f329, %f312, %f315;
	add.f32 	%f330, %f314, %f317;
	add.f32 	%f331, %f316, %f319;
	add.f32 	%f332, %f318, %f321;
	add.f32 	%f333, %f320, %f323;
	add.f32 	%f334, %f322, %f325;
	add.f32 	%f335, %f324, %f327;
	add.f32 	%f336, %f328, %f329;
	add.f32 	%f337, %f330, %f331;
	add.f32 	%f338, %f332, %f333;
	add.f32 	%f339, %f334, %f335;
	add.f32 	%f340, %f336, %f337;
	add.f32 	%f341, %f338, %f339;
	add.f32 	%f342, %f340, %f341;
	add.f32 	%f522, %f342, %f326;
	sub.s32 	%r224, %r67, %r319;
	setp.lt.s32 	%p44, %r224, 8192;
	@%p44 bra 	$L__BB16_34;
	add.s32 	%r319, %r319, 8192;
	setp.le.s32 	%p45, %r319, %r14;
	@%p45 bra 	$L__BB16_24;
$L__BB16_26:
	setp.le.s32 	%p46, %r67, %r319;
	@%p46 bra 	$L__BB16_34;
	sub.s32 	%r18, %r67, %r319;
	setp.ge.s32 	%p47, %r13, %r18;
	@%p47 bra 	$L__BB16_34;
	not.b32 	%r225, %r13;
	add.s32 	%r226, %r67, %r225;
	sub.s32 	%r19, %r226, %r319;
	and.b32  	%r227, %r19, 1536;
	setp.eq.s32 	%p48, %r227, 1536;
	mov.u32 	%r323, %r13;
	@%p48 bra 	$L__BB16_31;
	add.s32 	%r321, %r13, %r319;
	shr.u32 	%r228, %r19, 9;
	add.s32 	%r229, %r228, 1;
	and.b32  	%r230, %r229, 3;
	neg.s32 	%r320, %r230;
	mov.u32 	%r323, %r13;
$L__BB16_30:
	.pragma "nounroll";
	mul.wide.u32 	%rd109, %r321, 4;
	add.s64 	%rd108, %rd16, %rd109;
	// begin inline asm
	ld.global.nc.u32 %r231, [%rd108];
	// end inline asm
	mov.b32 	%f344, %r231;
	add.f32 	%f522, %f522, %f344;
	add.s32 	%r323, %r323, 512;
	add.s32 	%r321, %r321, 512;
	add.s32 	%r320, %r320, 1;
	setp.ne.s32 	%p49, %r320, 0;
	@%p49 bra 	$L__BB16_30;
$L__BB16_31:
	setp.lt.u32 	%p50, %r19, 1536;
	@%p50 bra 	$L__BB16_34;
	cvt.u64.u32 	%rd110, %r323;
	cvt.u64.u32 	%rd111, %r319;
	add.s64 	%rd112, %rd110, %rd111;
	shl.b64 	%rd113, %rd112, 2;
	add.s64 	%rd114, %rd113, %rd16;
	add.s64 	%rd130, %rd114, 4096;
	add.s32 	%r324, %r323, %r319;
$L__BB16_33:
	mul.wide.u32 	%rd119, %r324, 4;
	add.s64 	%rd115, %rd16, %rd119;
	// begin inline asm
	ld.global.nc.u32 %r232, [%rd115];
	// end inline asm
	mov.b32 	%f345, %r232;
	add.f32 	%f346, %f522, %f345;
	add.s64 	%rd116, %rd130, -2048;
	// begin inline asm
	ld.global.nc.u32 %r233, [%rd116];
	// end inline asm
	mov.b32 	%f347, %r233;
	add.f32 	%f348, %f346, %f347;
	// begin inline asm
	ld.global.nc.u32 %r234, [%rd130];
	// end inline asm
	mov.b32 	%f349, %r234;
	add.f32 	%f350, %f348, %f349;
	add.s64 	%rd118, %rd130, 2048;
	// begin inline asm
	ld.global.nc.u32 %r235, [%rd118];
	// end inline asm
	mov.b32 	%f351, %r235;
	add.f32 	%f522, %f350, %f351;
	add.s32 	%r323, %r323, 2048;
	add.s64 	%rd130, %rd130, 8192;
	add.s32 	%r324, %r324, 2048;
	setp.lt.s32 	%p51, %r323, %r18;
	@%p51 bra 	$L__BB16_33;
$L__BB16_34:
	// begin inline asm
	mov.u32 %r236, %laneid;
	// end inline asm
	mov.b32 	%r237, 1;
	mov.b32 	%r250, 31;
	mov.b32 	%r251, -1;
	// begin inline asm
	{  .reg .f32 r0;  .reg .pred p;  shfl.sync.down.b32 r0|p, %f522, %r237, %r250, %r251;  @p add.f32 r0, r0, %f522;  mov.f32 %f352, r0;}
	// end inline asm
	mov.b32 	%r240, 2;
	// begin inline asm
	{  .reg .f32 r0;  .reg .pred p;  shfl.sync.down.b32 r0|p, %f352, %r240, %r250, %r251;  @p add.f32 r0, r0, %f352;  mov.f32 %f355, r0;}
	// end inline asm
	mov.b32 	%r243, 4;
	// begin inline asm
	{  .reg .f32 r0;  .reg .pred p;  shfl.sync.down.b32 r0|p, %f355, %r243, %r250, %r251;  @p add.f32 r0, r0, %f355;  mov.f32 %f358, r0;}
	// end inline asm
	mov.b32 	%r246, 8;
	// begin inline asm
	{  .reg .f32 r0;  .reg .pred p;  shfl.sync.down.b32 r0|p, %f358, %r246, %r250, %r251;  @p add.f32 r0, r0, %f358;  mov.f32 %f361, r0;}
	// end inline asm
	mov.b32 	%r249, 16;
	// begin inline asm
	{  .reg .f32 r0;  .reg .pred p;  shfl.sync.down.b32 r0|p, %f361, %r249, %r250, %r251;  @p add.f32 r0, r0, %f361;  mov.f32 %f536, r0;}
	// end inline asm
	setp.ne.s32 	%p52, %r236, 0;
	@%p52 bra 	$L__BB16_36;
	shr.u32 	%r252, %r13, 3;
	and.b32  	%r253, %r252, 124;
	mov.u32 	%r254, _ZZN3cub18CUB_300001_SM_10006detail6reduce28DeviceReduceSingleTileKernelINS2_10policy_hubIfjN4cuda3std3__44plusIvEEE10Policy1000EPfSC_iS9_ffNS7_10__identityEEEvT0_T1_T2_T3_T4_T6_E12temp_storage;
	add.s32 	%r255, %r254, %r253;
	st.shared.f32 	[%r255+16], %f536;
$L__BB16_36:
	bar.sync 	0;
	setp.ne.s32 	%p53, %r13, 0;
	@%p53 bra 	$L__BB16_72;
	ld.shared.f32 	%f367, [_ZZN3cub18CUB_300001_SM_10006detail6reduce28DeviceReduceSingleTileKernelINS2_10policy_hubIfjN4cuda3std3__44plusIvEEE10Policy1000EPfSC_iS9_ffNS7_10__identityEEEvT0_T1_T2_T3_T4_T6_E12temp_storage+20];
	add.f32 	%f368, %f536, %f367;
	ld.shared.f32 	%f369, [_ZZN3cub18CUB_300001_SM_10006detail6reduce28DeviceReduceSingleTileKernelINS2_10policy_hubIfjN4cuda3std3__44plusIvEEE10Policy1000EPfSC_iS9_ffNS7_10__identityEEEvT0_T1_T2_T3_T4_T6_E12temp_storage+24];
	add.f32 	%f370, %f368, %f369;
	ld.shared.f32 	%f371, [_ZZN3cub18CUB_300001_SM_10006detail6reduce28DeviceReduceSingleTileKernelINS2_10policy_hubIfjN4cuda3std3__44plusIvEEE10Policy1000EPfSC_iS9_ffNS7_10__identityEEEvT0_T1_T2_T3_T4_T6_E12temp_storage+28];
	add.f32 	%f372, %f370, %f371;
	ld.shared.f32 	%f373, [_ZZN3cub18CUB_300001_SM_10006detail6reduce28DeviceReduceSingleTileKernelINS2_10policy_hubIfjN4cuda3std3__44plusIvEEE10Policy1000EPfSC_iS9_ffNS7_10__identityEEEvT0_T1_T2_T3_T4_T6_E12temp_storage+32];
	add.f32 	%f374, %f372, %f373;
	ld.shared.f32 	%f375, [_ZZN3cub18CUB_300001_SM_10006detail6reduce28DeviceReduceSingleTileKernelINS2_10policy_hubIfjN4cuda3std3__44plusIvEEE10Policy1000EPfSC_iS9_ffNS7_10__identityEEEvT0_T1_T2_T3_T4_T6_E12temp_storage+36];
	add.f32 	%f376, %f374, %f375;
	ld.shared.f32 	%f377, [_ZZN3cub18CUB_300001_SM_10006detail6reduce28DeviceReduceSingleTileKernelINS2_10policy_hubIfjN4cuda3std3__44plusIvEEE10Policy1000EPfSC_iS9_ffNS7_10__identityEEEvT0_T1_T2_T3_T4_T6_E12temp_storage+40];
	add.f32 	%f378, %f376, %f377;
	ld.shared.f32 	%f379, [_ZZN3cub18CUB_300001_SM_10006detail6reduce28DeviceReduceSingleTileKernelINS2_10policy_hubIfjN4cuda3std3__44plusIvEEE10Policy1000EPfSC_iS9_ffNS7_10__identityEEEvT0_T1_T2_T3_T4_T6_E12temp_storage+44];
	add.f32 	%f380, %f378, %f379;
	ld.shared.f32 	%f381, [_ZZN3cub18CUB_300001_SM_10006detail6reduce28DeviceReduceSingleTileKernelINS2_10policy_hubIfjN4cuda3std3__44plusIvEEE10Policy1000EPfSC_iS9_ffNS7_10__identityEEEvT0_T1_T2_T3_T4_T6_E12temp_storage+48];
	add.f32 	%f382, %f380, %f381;
	ld.shared.f32 	%f383, [_ZZN3cub18CUB_300001_SM_10006detail6reduce28DeviceReduceSingleTileKernelINS2_10policy_hubIfjN4cuda3std3__44plusIvEEE10Policy1000EPfSC_iS9_ffNS7_10__identityEEEvT0_T1_T2_T3_T4_T6_E12temp_storage+52];
	add.f32 	%f384, %f382, %f383;
	ld.shared.f32 	%f385, [_ZZN3cub18CUB_300001_SM_10006detail6reduce28DeviceReduceSingleTileKernelINS2_10policy_hubIfjN4cuda3std3__44plusIvEEE10Policy1000EPfSC_iS9_ffNS7_10__identityEEEvT0_T1_T2_T3_T4_T6_E12temp_storage+56];
	add.f32 	%f386, %f384, %f385;
	ld.shared.f32 	%f387, [_ZZN3cub18CUB_300001_SM_10006detail6reduce28DeviceReduceSingleTileKernelINS2_10policy_hubIfjN4cuda3std3__44plusIvEEE10Policy1000EPfSC_iS9_ffNS7_10__identityEEEvT0_T1_T2_T3_T4_T6_E12temp_storage+60];
	add.f32 	%f388, %f386, %f387;
	ld.shared.f32 	%f389, [_ZZN3cub18CUB_300001_SM_10006detail6reduce28DeviceReduceSingleTileKernelINS2_10policy_hubIfjN4cuda3std3__44plusIvEEE10Policy1000EPfSC_iS9_ffNS7_10__identityEEEvT0_T1_T2_T3_T4_T6_E12temp_storage+64];
	add.f32 	%f390, %f388, %f389;
	ld.shared.f32 	%f391, [_ZZN3cub18CUB_300001_SM_10006detail6reduce28DeviceReduceSingleTileKernelINS2_10policy_hubIfjN4cuda3std3__44plusIvEEE10Policy1000EPfSC_iS9_ffNS7_10__identityEEEvT0_T1_T2_T3_T4_T6_E12temp_storage+68];
	add.f32 	%f392, %f390, %f391;
	ld.shared.f32 	%f393, [_ZZN3cub18CUB_300001_SM_10006detail6reduce28DeviceReduceSingleTileKernelINS2_10policy_hubIfjN4cuda3std3__44plusIvEEE10Policy1000EPfSC_iS9_ffNS7_10__identityEEEvT0_T1_T2_T3_T4_T6_E12temp_storage+72];
	add.f32 	%f394, %f392, %f393;
	ld.shared.f32 	%f395, [_ZZN3cub18CUB_300001_SM_10006detail6reduce28DeviceReduceSingleTileKernelINS2_10policy_hubIfjN4cuda3std3__44plusIvEEE10Policy1000EPfSC_iS9_ffNS7_10__identityEEEvT0_T1_T2_T3_T4_T6_E12temp_storage+76];
	add.f32 	%f536, %f394, %f395;
	bra.uni 	$L__BB16_72;
$L__BB16_38:
	setp.gt.s32 	%p3, %r67, 8191;
	@%p3 bra 	$L__BB16_56;
	mov.u32 	%r34, %tid.x;
	setp.ge.s32 	%p15, %r34, %r67;
	mov.f32 	%f528, 0f00000000;
	mov.u32 	%r329, %r34;
	@%p15 bra 	$L__BB16_41;
	mul.wide.u32 	%rd66, %r34, 4;
	add.s64 	%rd65, %rd16, %rd66;
	// begin inline asm
	ld.global.nc.u32 %r134, [%rd65];
	// end inline asm
	mov.b32 	%f528, %r134;
	add.s32 	%r329, %r34, 512;
$L__BB16_41:
	setp.ge.s32 	%p16, %r329, %r67;
	@%p16 bra 	$L__BB16_47;
	not.b32 	%r135, %r329;
	add.s32 	%r37, %r67, %r135;
	and.b32  	%r136, %r37, 1536;
	setp.eq.s32 	%p17, %r136, 1536;
	@%p17 bra 	$L__BB16_45;
	mul.wide.u32 	%rd67, %r329, 4;
	add.s64 	%rd131, %rd16, %rd67;
	shr.u32 	%r137, %r37, 9;
	add.s32 	%r138, %r137, 1;
	and.b32  	%r139, %r138, 3;
	neg.s32 	%r327, %r139;
$L__BB16_44:
	.pragma "nounroll";
	// begin inline asm
	ld.global.nc.u32 %r140, [%rd131];
	// end inline asm
	mov.b32 	%f171, %r140;
	add.f32 	%f528, %f528, %f171;
	add.s32 	%r329, %r329, 512;
	add.s64 	%rd131, %rd131, 2048;
	add.s32 	%r327, %r327, 1;
	setp.ne.s32 	%p18, %r327, 0;
	@%p18 bra 	$L__BB16_44;
$L__BB16_45:
	setp.lt.u32 	%p19, %r37, 1536;
	@%p19 bra 	$L__BB16_47;
$L__BB16_46:
	mul.wide.s32 	%rd73, %r329, 4;
	add.s64 	%rd69, %rd16, %rd73;
	// begin inline asm
	ld.global.nc.u32 %r141, [%rd69];
	// end inline asm
	mov.b32 	%f172, %r141;
	add.f32 	%f173, %f528, %f172;
	add.s64 	%rd70, %rd69, 2048;
	// begin inline asm
	ld.global.nc.u32 %r142, [%rd70];
	// end inline asm
	mov.b32 	%f174, %r142;
	add.f32 	%f175, %f173, %f174;
	add.s64 	%rd71, %rd69, 4096;
	// begin inline asm
	ld.global.nc.u32 %r143, [%rd71];
	// end inline asm
	mov.b32 	%f176, %r143;
	add.f32 	%f177, %f175, %f176;
	add.s64 	%rd72, %rd69, 6144;
	// begin inline asm
	ld.global.nc.u32 %r144, [%rd72];
	// end inline asm
	mov.b32 	%f178, %r144;
	add.f32 	%f528, %f177, %f178;
	add.s32 	%r329, %r329, 2048;
	setp.lt.s32 	%p20, %r329, %r67;
	@%p20 bra 	$L__BB16_46;
$L__BB16_47:
	setp.lt.s32 	%p21, %r67, 512;
	@%p21 bra 	$L__BB16_52;
	// begin inline asm
	mov.u32 %r169, %laneid;
	// end inline asm
	mov.b32 	%r170, 1;
	mov.b32 	%r183, 31;
	mov.b32 	%r184, -1;
	// begin inline asm
	{  .reg .f32 r0;  .reg .pred p;  shfl.sync.down.b32 r0|p, %f528, %r170, %r183, %r184;  @p add.f32 r0, r0, %f528;  mov.f32 %f238, r0;}
	// end inline asm
	mov.b32 	%r173, 2;
	// begin inline asm
	{  .reg .f32 r0;  .reg .pred p;  shfl.sync.down.b32 r0|p, %f238, %r173, %r183, %r184;  @p add.f32 r0, r0, %f238;  mov.f32 %f241, r0;}
	// end inline asm
	mov.b32 	%r176, 4;
	// begin inline asm
	{  .reg .f32 r0;  .reg .pred p;  shfl.sync.down.b32 r0|p, %f241, %r176, %r183, %r184;  @p add.f32 r0, r0, %f241;  mov.f32 %f244, r0;}
	// end inline asm
	mov.b32 	%r179, 8;
	// begin inline asm
	{  .reg .f32 r0;  .reg .pred p;  shfl.sync.down.b32 r0|p, %f244, %r179, %r183, %r184;  @p add.f32 r0, r0, %f244;  mov.f32 %f247, r0;}
	// end inline asm
	mov.b32 	%r182, 16;
	// begin inline asm
	{  .reg .f32 r0;  .reg .pred p;  shfl.sync.down.b32 r0|p, %f247, %r182, %r183, %r184;  @p add.f32 r0, r0, %f247;  mov.f32 %f536, r0;}
	// end inline asm
	setp.ne.s32 	%p40, %r169, 0;
	@%p40 bra 	$L__BB16_50;
	shr.u32 	%r185, %r34, 3;
	and.b32  	%r186, %r185, 124;
	mov.u32 	%r187, _ZZN3cub18CUB_300001_SM_10006detail6reduce28DeviceReduceSingleTileKernelINS2_10policy_hubIfjN4cuda3std3__44plusIvEEE10Policy1000EPfSC_iS9_ffNS7_10__identityEEEvT0_T1_T2_T3_T4_T6_E12temp_storage;
	add.s32 	%r188, %r187, %r186;
	st.shared.f32 	[%r188+16], %f536;
$L__BB16_50:
	bar.sync 	0;
	setp.ne.s32 	%p41, %r34, 0;
	@%p41 bra 	$L__BB16_72;
	ld.shared.f32 	%f253, [_ZZN3cub18CUB_300001_SM_10006detail6reduce28DeviceReduceSingleTileKernelINS2_10policy_hubIfjN4cuda3std3__44plusIvEEE10Policy1000EPfSC_iS9_ffNS7_10__identityEEEvT0_T1_T2_T3_T4_T6_E12temp_storage+20];
	add.f32 	%f254, %f536, %f253;
	ld.shared.f32 	%f255, [_ZZN3cub18CUB_300001_SM_10006detail6reduce28DeviceReduceSingleTileKernelINS2_10policy_hubIfjN4cuda3std3__44plusIvEEE10Policy1000EPfSC_iS9_ffNS7_10__identityEEEvT0_T1_T2_T3_T4_T6_E12temp_storage+24];
	add.f32 	%f256, %f254, %f255;
	ld.shared.f32 	%f257, [_ZZN3cub18CUB_300001_SM_10006detail6reduce28DeviceReduceSingleTileKernelINS2_10policy_hubIfjN4cuda3std3__44plusIvEEE10Policy1000EPfSC_iS9_ffNS7_10__identityEEEvT0_T1_T2_T3_T4_T6_E12temp_storage+28];
	add.f32 	%f258, %f256, %f257;
	ld.shared.f32 	%f259, [_ZZN3cub18CUB_300001_SM_10006detail6reduce28DeviceReduceSingleTileKernelINS2_10policy_hubIfjN4cuda3std3__44plusIvEEE10Policy1000EPfSC_iS9_ffNS7_10__identityEEEvT0_T1_T2_T3_T4_T6_E12temp_storage+32];
	add.f32 	%f260, %f258, %f259;
	ld.shared.f32 	%f261, [_ZZN3cub18CUB_300001_SM_10006detail6reduce28DeviceReduceSingleTileKernelINS2_10policy_hubIfjN4cuda3std3__44plusIvEEE10Policy1000EPfSC_iS9_ffNS7_10__identityEEEvT0_T1_T2_T3_T4_T6_E12temp_storage+36];
	add.f32 	%f262, %f260, %f261;
	ld.shared.f32 	%f263, [_ZZN3cub18CUB_300001_SM_10006detail6reduce28DeviceReduceSingleTileKernelINS2_10policy_hubIfjN4cuda3std3__44plusIvEEE10Policy1000EPfSC_iS9_ffNS7_10__identityEEEvT0_T1_T2_T3_T4_T6_E12temp_storage+40];
	add.f32 	%f264, %f262, %f263;
	ld.shared.f32 	%f265, [_ZZN3cub18CUB_300001_SM_10006detail6reduce28DeviceReduceSingleTileKernelINS2_10policy_hubIfjN4cuda3std3__44plusIvEEE10Policy1000EPfSC_iS9_ffNS7_10__identityEEEvT0_T1_T2_T3_T4_T6_E12temp_storage+44];
	add.f32 	%f266, %f264, %f265;
	ld.shared.f32 	%f267, [_ZZN3cub18CUB_300001_SM_10006detail6reduce28DeviceReduceSingleTileKernelINS2_10policy_hubIfjN4cuda3std3__44plusIvEEE10Policy1000EPfSC_iS9_ffNS7_10__identityEEEvT0_T1_T2_T3_T4_T6_E12temp_storage+48];
	add.f32 	%f268, %f266, %f267;
	ld.shared.f32 	%f269, [_ZZN3cub18CUB_300001_SM_10006detail6reduce28DeviceReduceSingleTileKernelINS2_10policy_hubIfjN4cuda3std3__44plusIvEEE10Policy1000EPfSC_iS9_ffNS7_10__identityEEEvT0_T1_T2_T3_T4_T6_E12temp_storage+52];
	add.f32 	%f270, %f268, %f269;
	ld.shared.f32 	%f271, [_ZZN3cub18CUB_300001_SM_10006detail6reduce28DeviceReduceSingleTileKernelINS2_10policy_hubIfjN4cuda3std3__44plusIvEEE10Policy1000EPfSC_iS9_ffNS7_10__identityEEEvT0_T1_T2_T3_T4_T6_E12temp_storage+56];
	add.f32 	%f272, %f270, %f271;
	ld.shared.f32 	%f273, [_ZZN3cub18CUB_300001_SM_10006detail6reduce28DeviceReduceSingleTileKernelINS2_10policy_hubIfjN4cuda3std3__44plusIvEEE10Policy1000EPfSC_iS9_ffNS7_10__identityEEEvT0_T1_T2_T3_T4_T6_E12temp_storage+60];
	add.f32 	%f274, %f272, %f273;
	ld.shared.f32 	%f275, [_ZZN3cub18CUB_300001_SM_10006detail6reduce28DeviceReduceSingleTileKernelINS2_10policy_hubIfjN4cuda3std3__44plusIvEEE10Policy1000EPfSC_iS9_ffNS7_10__identityEEEvT0_T1_T2_T3_T4_T6_E12temp_storage+64];
	add.f32 	%f276, %f274, %f275;
	ld.shared.f32 	%f277, [_ZZN3cub18CUB_300001_SM_10006detail6reduce28DeviceReduceSingleTileKernelINS2_10policy_hubIfjN4cuda3std3__44plusIvEEE10Policy1000EPfSC_iS9_ffNS7_10__identityEEEvT0_T1_T2_T3_T4_T6_E12temp_storage+68];
	add.f32 	%f278, %f276, %f277;
	ld.shared.f32 	%f279, [_ZZN3cub18CUB_300001_SM_10006detail6reduce28DeviceReduceSingleTileKernelINS2_10policy_hubIfjN4cuda3std3__44plusIvEEE10Policy1000EPfSC_iS9_ffNS7_10__identityEEEvT0_T1_T2_T3_T4_T6_E12temp_storage+72];
	add.f32 	%f280, %f278, %f279;
	ld.shared.f32 	%f281, [_ZZN3cub18CUB_300001_SM_10006detail6reduce28DeviceReduceSingleTileKernelINS2_10policy_hubIfjN4cuda3std3__44plusIvEEE10Policy1000EPfSC_iS9_ffNS7_10__identityEEEvT0_T1_T2_T3_T4_T6_E12temp_storage+76];
	add.f32 	%f536, %f280, %f281;
	bra.uni 	$L__BB16_72;
$L__BB16_52:
	// begin inline asm
	mov.u32 %r145, %laneid;
	// end inline asm
	and.b32  	%r161, %r34, 992;
	add.s32 	%r162, %r161, 32;
	setp.gt.s32 	%p22, %r162, %r67;
	not.b32 	%r163, %r161;
	add.s32 	%r164, %r67, %r163;
	selp.b32 	%r159, %r164, 31, %p22;
	mov.b32 	%r146, 1;
	mov.b32 	%r160, -1;
	// begin inline asm
	{  .reg .f32 r0;  .reg .pred p;  shfl.sync.down.b32 r0|p, %f528, %r146, %r159, %r160;  @p add.f32 r0, r0, %f528;  mov.f32 %f179, r0;}
	// end inline asm
	mov.b32 	%r149, 2;
	// begin inline asm
	{  .reg .f32 r0;  .reg .pred p;  shfl.sync.down.b32 r0|p, %f179, %r149, %r159, %r160;  @p add.f32 r0, r0, %f179;  mov.f32 %f182, r0;}
	// end inline asm
	mov.b32 	%r152, 4;
	// begin inline asm
	{  .reg .f32 r0;  .reg .pred p;  shfl.sync.down.b32 r0|p, %f182, %r152, %r159, %r160;  @p add.f32 r0, r0, %f182;  mov.f32 %f185, r0;}
	// end inline asm
	mov.b32 	%r155, 8;
	// begin inline asm
	{  .reg .f32 r0;  .reg .pred p;  shfl.sync.down.b32 r0|p, %f185, %r155, %r159, %r160;  @p add.f32 r0, r0, %f185;  mov.f32 %f188, r0;}
	// end inline asm
	mov.b32 	%r158, 16;
	// begin inline asm
	{  .reg .f32 r0;  .reg .pred p;  shfl.sync.down.b32 r0|p, %f188, %r158, %r159, %r160;  @p add.f32 r0, r0, %f188;  mov.f32 %f536, r0;}
	// end inline asm
	setp.ne.s32 	%p23, %r145, 0;
	@%p23 bra 	$L__BB16_54;
	shr.u32 	%r165, %r34, 3;
	and.b32  	%r166, %r165, 124;
	mov.u32 	%r167, _ZZN3cub18CUB_300001_SM_10006detail6reduce28DeviceReduceSingleTileKernelINS2_10policy_hubIfjN4cuda3std3__44plusIvEEE10Policy1000EPfSC_iS9_ffNS7_10__identityEEEvT0_T1_T2_T3_T4_T6_E12temp_storage;
	add.s32 	%r168, %r167, %r166;
	st.shared.f32 	[%r168+16], %f536;
$L__BB16_54:
	bar.sync 	0;
	setp.ne.s32 	%p24, %r34, 0;
	@%p24 bra 	$L__BB16_72;
	setp.gt.s32 	%p25, %r67, 32;
	ld.shared.f32 	%f194, [_ZZN3cub18CUB_300001_SM_10006detail6reduce28DeviceReduceSingleTileKernelINS2_10policy_hubIfjN4cuda3std3__44plusIvEEE10Policy1000EPfSC_iS9_ffNS7_10__identityEEEvT0_T1_T2_T3_T4_T6_E12temp_storage+20];
	add.f32 	%f195, %f536, %f194;
	selp.f32 	%f196, %f195, %f536, %p25;
	setp.gt.s32 	%p26, %r67, 64;
	ld.shared.f32 	%f197, [_ZZN3cub18CUB_300001_SM_10006detail6reduce28DeviceReduceSingleTileKernelINS2_10policy_hubIfjN4cuda3std3__44plusIvEEE10Policy1000EPfSC_iS9_ffNS7_10__identityEEEvT0_T1_T2_T3_T4_T6_E12temp_storage+24];
	add.f32 	%f198, %f197, %f196;
	selp.f32 	%f199, %f198, %f196, %p26;
	setp.gt.s32 	%p27, %r67, 96;
	ld.shared.f32 	%f200, [_ZZN3cub18CUB_300001_SM_10006detail6reduce28DeviceReduceSingleTileKernelINS2_10policy_hubIfjN4cuda3std3__44plusIvEEE10Policy1000EPfSC_iS9_ffNS7_10__identityEEEvT0_T1_T2_T3_T4_T6_E12temp_storage+28];
	add.f32 	%f201, %f200, %f199;
	selp.f32 	%f202, %f201, %f199, %p27;
	setp.gt.s32 	%p28, %r67, 128;
	ld.shared.f32 	%f203, [_ZZN3cub18CUB_300001_SM_10006detail6reduce28DeviceReduceSingleTileKernelINS2_10policy_hubIfjN4cuda3std3__44plusIvEEE10Policy1000EPfSC_iS9_ffNS7_10__identityEEEvT0_T1_T2_T3_T4_T6_E12temp_storage+32];
	add.f32 	%f204, %f203, %f202;
	selp.f32 	%f205, %f204, %f202, %p28;
	setp.gt.s32 	%p29, %r67, 160;
	ld.shared.f32 	%f206, [_ZZN3cub18CUB_300001_SM_10006detail6reduce28DeviceReduceSingleTileKernelINS2_10policy_hubIfjN4cuda3std3__44plusIvEEE10Policy1000EPfSC_iS9_ffNS7_10__identityEEEvT0_T1_T2_T3_T4_T6_E12temp_storage+36];
	add.f32 	%f207, %f206, %f205;
	selp.f32 	%f208, %f207, %f205, %p29;
	setp.gt.s32 	%p30, %r67, 192;
	ld.shared.f32 	%f209, [_ZZN3cub18CUB_300001_SM_10006detail6reduce28DeviceReduceSingleTileKernelINS2_10policy_hubIfjN4cuda3std3__44plusIvEEE10Policy1000EPfSC_iS9_ffNS7_10__identityEEEvT0_T1_T2_T3_T4_T6_E12temp_storage+40];
	add.f32 	%f210, %f209, %f208;
	selp.f32 	%f211, %f210, %f208, %p30;
	setp.gt.s32 	%p31, %r67, 224;
	ld.shared.f32 	%f212, [_ZZN3cub18CUB_300001_SM_10006detail6reduce28DeviceReduceSingleTileKernelINS2_10policy_hubIfjN4cuda3std3__44plusIvEEE10Policy1000EPfSC_iS9_ffNS7_10__identityEEEvT0_T1_T2_T3_T4_T6_E12temp_storage+44];
	add.f32 	%f213, %f212, %f211;
	selp.f32 	%f214, %f213, %f211, %p31;
	setp.gt.s32 	%p32, %r67, 256;
	ld.shared.f32 	%f215, [_ZZN3cub18CUB_300001_SM_10006detail6reduce28DeviceReduceSingleTileKernelINS2_10policy_hubIfjN4cuda3std3__44plusIvEEE10Policy1000EPfSC_iS9_ffNS7_10__identityEEEvT0_T1_T2_T3_T4_T6_E12temp_storage+48];
	add.f32 	%f216, %f215, %f214;
	selp.f32 	%f217, %f216, %f214, %p32;
	setp.gt.s32 	%p33, %r67, 288;
	ld.shared.f32 	%f218, [_ZZN3cub18CUB_300001_SM_10006detail6reduce28DeviceReduceSingleTileKernelINS2_10policy_hubIfjN4cuda3std3__44plusIvEEE10Policy1000EPfSC_iS9_ffNS7_10__identityEEEvT0_T1_T2_T3_T4_T6_E12temp_storage+52];
	add.f32 	%f219, %f218, %f217;
	selp.f32 	%f220, %f219, %f217, %p33;
	setp.gt.s32 	%p34, %r67, 320;
	ld.shared.f32 	%f221, [_ZZN3cub18CUB_300001_SM_10006detail6reduce28DeviceReduceSingleTileKernelINS2_10policy_hubIfjN4cuda3std3__44plusIvEEE10Policy1000EPfSC_iS9_ffNS7_10__identityEEEvT0_T1_T2_T3_T4_T6_E12temp_storage+56];
	add.f32 	%f222, %f221, %f220;
	selp.f32 	%f223, %f222, %f220, %p34;
	setp.gt.s32 	%p35, %r67, 352;
	ld.shared.f32 	%f224, [_ZZN3cub18CUB_300001_SM_10006detail6reduce28DeviceReduceSingleTileKernelINS2_10policy_hubIfjN4cuda3std3__44plusIvEEE10Policy1000EPfSC_iS9_ffNS7_10__identityEEEvT0_T1_T2_T3_T4_T6_E12temp_storage+60];
	add.f32 	%f225, %f224, %f223;
	selp.f32 	%f226, %f225, %f223, %p35;
	setp.gt.s32 	%p36, %r67, 384;
	ld.shared.f32 	%f227, [_ZZN3cub18CUB_300001_SM_10006detail6reduce28DeviceReduceSingleTileKernelINS2_10policy_hubIfjN4cuda3std3__44plusIvEEE10Policy1000EPfSC_iS9_ffNS7_10__identityEEEvT0_T1_T2_T3_T4_T6_E12temp_storage+64];
	add.f32 	%f228, %f227, %f226;
	selp.f32 	%f229, %f228, %f226, %p36;
	setp.gt.s32 	%p37, %r67, 416;
	ld.shared.f32 	%f230, [_ZZN3cub18CUB_300001_SM_10006detail6reduce28DeviceReduceSingleTileKernelINS2_10policy_hubIfjN4cuda3std3__44plusIvEEE10Policy1000EPfSC_iS9_ffNS7_10__identityEEEvT0_T1_T2_T3_T4_T6_E12temp_storage+68];
	add.f32 	%f231, %f230, %f229;
	selp.f32 	%f232, %f231, %f229, %p37;
	setp.gt.s32 	%p38, %r67, 448;
	ld.shared.f32 	%f233, [_ZZN3cub18CUB_300001_SM_10006detail6reduce28DeviceReduceSingleTileKernelINS2_10policy_hubIfjN4cuda3std3__44plusIvEEE10Policy1000EPfSC_iS9_ffNS7_10__identityEEEvT0_T1_T2_T3_T4_T6_E12temp_storage+72];
	add.f32 	%f234, %f233, %f232;
	selp.f32 	%f235, %f234, %f232, %p38;
	setp.gt.s32 	%p39, %r67, 480;
	ld.shared.f32 	%f236, [_ZZN3cub18CUB_300001_SM_10006detail6reduce28DeviceReduceSingleTileKernelINS2_10policy_hubIfjN4cuda3std3__44plusIvEEE10Policy1000EPfSC_iS9_ffNS7_10__identityEEEvT0_T1_T2_T3_T4_T6_E12temp_storage+76];
	add.f32 	%f237, %f236, %f235;
	selp.f32 	%f536, %f237, %f235, %p39;
	bra.uni 	$L__BB16_72;
$L__BB16_56:
	mov.u32 	%r46, %tid.x;
	mul.wide.u32 	%rd35, %r46, 4;
	add.s64 	%rd19, %rd16, %rd35;
	// begin inline asm
	ld.global.nc.u32 %r68, [%rd19];
	// end inline asm
	mov.b32 	%f55, %r68;
	add.s64 	%rd20, %rd19, 2048;
	// begin inline asm
	ld.global.nc.u32 %r69, [%rd20];
	// end inline asm
	mov.b32 	%f56, %r69;
	add.s64 	%rd21, %rd19, 4096;
	// begin inline asm
	ld.global.nc.u32 %r70, [%rd21];
	// end inline asm
	mov.b32 	%f57, %r70;
	add.s64 	%rd22, %rd19, 6144;
	// begin inline asm
	ld.global.nc.u32 %r71, [%rd22];
	// end inline asm
	mov.b32 	%f58, %r71;
	add.s64 	%rd23, %rd19, 8192;
	// begin inline asm
	ld.global.nc.u32 %r72, [%rd23];
	// end inline asm
	mov.b32 	%f59, %r72;
	add.s64 	%rd24, %rd19, 10240;
	// begin inline asm
	ld.global.nc.u32 %r73, [%rd24];
	// end inline asm
	mov.b32 	%f60, %r73;
	add.s64 	%rd25, %rd19, 12288;
	// begin inline asm
	ld.global.nc.u32 %r74, [%rd25];
	// end inline asm
	mov.b32 	%f61, %r74;
	add.s64 	%rd26, %rd19, 14336;
	// begin inline asm
	ld.global.nc.u32 %r75, [%rd26];
	// end inline asm
	mov.b32 	%f62, %r75;
	add.s64 	%rd27, %rd19, 16384;
	// begin inline asm
	ld.global.nc.u32 %r76, [%rd27];
	// end inline asm
	mov.b32 	%f63, %r76;
	add.s64 	%rd28, %rd19, 18432;
	// begin inline asm
	ld.global.nc.u32 %r77, [%rd28];
	// end inline asm
	mov.b32 	%f64, %r77;
	add.s64 	%rd29, %rd19, 20480;
	// begin inline asm
	ld.global.nc.u32 %r78, [%rd29];
	// end inline asm
	mov.b32 	%f65, %r78;
	add.s64 	%rd30, %rd19, 22528;
	// begin inline asm
	ld.global.nc.u32 %r79, [%rd30];
	// end inline asm
	mov.b32 	%f66, %r79;
	add.s64 	%rd31, %rd19, 24576;
	// begin inline asm
	ld.global.nc.u32 %r80, [%rd31];
	// end inline asm
	mov.b32 	%f67, %r80;
	add.s64 	%rd32, %rd19, 26624;
	// begin inline asm
	ld.global.nc.u32 %r81, [%rd32];
	// end inline asm
	mov.b32 	%f68, %r81;
	add.s64 	%rd33, %rd19, 28672;
	// begin inline asm
	ld.global.nc.u32 %r82, [%rd33];
	// end inline asm
	mov.b32 	%f69, %r82;
	add.s64 	%rd34, %rd19, 30720;
	// begin inline asm
	ld.global.nc.u32 %r83, [%rd34];
	// end inline asm
	mov.b32 	%f70, %r83;
	add.f32 	%f71, %f55, %f56;
	add.f32 	%f72, %f57, %f58;
	add.f32 	%f73, %f59, %f60;
	add.f32 	%f74, %f61, %f62;
	add.f32 	%f75, %f63, %f64;
	add.f32 	%f76, %f65, %f66;
	add.f32 	%f77, %f67, %f68;
	add.f32 	%f78, %f69, %f70;
	add.f32 	%f79, %f71, %f72;
	add.f32 	%f80, %f73, %f74;
	add.f32 	%f81, %f75, %f76;
	add.f32 	%f82, %f77, %f78;
	add.f32 	%f83, %f79, %f80;
	add.f32 	%f84, %f81, %f82;
	add.f32 	%f535, %f83, %f84;
	setp.lt.u32 	%p4, %r67, 16384;
	mov.b32 	%r332, 8192;
	@%p4 bra 	$L__BB16_60;
	add.s32 	%r47, %r67, -8192;
	mov.b32 	%r332, 8192;
$L__BB16_58:
	mul.wide.s32 	%rd52, %r332, 4;
	add.s64 	%rd36, %rd19, %rd52;
	// begin inline asm
	ld.global.nc.u32 %r86, [%rd36];
	// end inline asm
	mov.b32 	%f85, %r86;
	add.s64 	%rd37, %rd36, 2048;
	// begin inline asm
	ld.global.nc.u32 %r87, [%rd37];
	// end inline asm
	mov.b32 	%f86, %r87;
	add.s64 	%rd38, %rd36, 4096;
	// begin inline asm
	ld.global.nc.u32 %r88, [%rd38];
	// end inline asm
	mov.b32 	%f87, %r88;
	add.s64 	%rd39, %rd36, 6144;
	// begin inline asm
	ld.global.nc.u32 %r89, [%rd39];
	// end inline asm
	mov.b32 	%f88, %r89;
	add.s64 	%rd40, %rd36, 8192;
	// begin inline asm
	ld.global.nc.u32 %r90, [%rd40];
	// end inline asm
	mov.b32 	%f89, %r90;
	add.s64 	%rd41, %rd36, 10240;
	// begin inline asm
	ld.global.nc.u32 %r91, [%rd41];
	// end inline asm
	mov.b32 	%f90, %r91;
	add.s64 	%rd42, %rd36, 12288;
	// begin inline asm
	ld.global.nc.u32 %r92, [%rd42];
	// end inline asm
	mov.b32 	%f91, %r92;
	add.s64 	%rd43, %rd36, 14336;
	// begin inline asm
	ld.global.nc.u32 %r93, [%rd43];
	// end inline asm
	mov.b32 	%f92, %r93;
	add.s64 	%rd44, %rd36, 16384;
	// begin inline asm
	ld.global.nc.u32 %r94, [%rd44];
	// end inline asm
	mov.b32 	%f93, %r94;
	add.s64 	%rd45, %rd36, 18432;
	// begin inline asm
	ld.global.nc.u32 %r95, [%rd45];
	// end inline asm
	mov.b32 	%f94, %r95;
	add.s64 	%rd46, %rd36, 20480;
	// begin inline asm
	ld.global.nc.u32 %r96, [%rd46];
	// end inline asm
	mov.b32 	%f95, %r96;
	add.s64 	%rd47, %rd36, 22528;
	// begin inline asm
	ld.global.nc.u32 %r97, [%rd47];
	// end inline asm
	mov.b32 	%f96, %r97;
	add.s64 	%rd48, %rd36, 24576;
	// begin inline asm
	ld.global.nc.u32 %r98, [%rd48];
	// end inline asm
	mov.b32 	%f97, %r98;
	add.s64 	%rd49, %rd36, 26624;
	// begin inline asm
	ld.global.nc.u32 %r99, [%rd49];
	// end inline asm
	mov.b32 	%f98, %r99;
	add.s64 	%rd50, %rd36, 28672;
	// begin inline asm
	ld.global.nc.u32 %r100, [%rd50];
	// end inline asm
	mov.b32 	%f99, %r100;
	add.s64 	%rd51, %rd36, 30720;
	// begin inline asm
	ld.global.nc.u32 %r101, [%rd51];
	// end inline asm
	mov.b32 	%f100, %r101;
	add.f32 	%f101, %f535, %f85;
	add.f32 	%f102, %f86, %f87;
	add.f32 	%f103, %f88, %f89;
	add.f32 	%f104, %f90, %f91;
	add.f32 	%f105, %f92, %f93;
	add.f32 	%f106, %f94, %f95;
	add.f32 	%f107, %f96, %f97;
	add.f32 	%f108, %f98, %f99;
	add.f32 	%f109, %f101, %f102;
	add.f32 	%f110, %f103, %f104;
	add.f32 	%f111, %f105, %f106;
	add.f32 	%f112, %f107, %f108;
	add.f32 	%f113, %f109, %f110;
	add.f32 	%f114, %f111, %f112;
	add.f32 	%f115, %f113, %f114;
	add.f32 	%f535, %f115, %f100;
	sub.s32 	%r102, %r67, %r332;
	setp.lt.s32 	%p5, %r102, 8192;
	@%p5 bra 	$L__BB16_68;
	add.s32 	%r332, %r332, 8192;
	setp.le.s32 	%p6, %r332, %r47;
	@%p6 bra 	$L__BB16_58;
$L__BB16_60:
	setp.le.s32 	%p7, %r67, %r332;
	@%p7 bra 	$L__BB16_68;
	sub.s32 	%r51, %r67, %r332;
	setp.ge.s32 	%p8, %r46, %r51;
	@%p8 bra 	$L__BB16_68;
	not.b32 	%r103, %r46;
	add.s32 	%r104, %r67, %r103;
	sub.s32 	%r52, %r104, %r332;
	and.b32  	%r105, %r52, 1536;
	setp.eq.s32 	%p9, %r105, 1536;
	mov.u32 	%r336, %r46;
	@%p9 bra 	$L__BB16_65;
	add.s32 	%r334, %r46, %r332;
	shr.u32 	%r106, %r52, 9;
	add.s32 	%r107, %r106, 1;
	and.b32  	%r108, %r107, 3;
	neg.s32 	%r333, %r108;
	mov.u32 	%r336, %r46;
$L__BB16_64:
	.pragma "nounroll";
	mul.wide.u32 	%rd54, %r334, 4;
	add.s64 	%rd53, %rd16, %rd54;
	// begin inline asm
	ld.global.nc.u32 %r109, [%rd53];
	// end inline asm
	mov.b32 	%f117, %r109;
	add.f32 	%f535, %f535, %f117;
	add.s32 	%r336, %r336, 512;
	add.s32 	%r334, %r334, 512;
	add.s32 	%r333, %r333, 1;
	setp.ne.s32 	%p10, %r333, 0;
	@%p10 bra 	$L__BB16_64;
$L__BB16_65:
	setp.lt.u32 	%p11, %r52, 1536;
	@%p11 bra 	$L__BB16_68;
	cvt.u64.u32 	%rd55, %r336;
	cvt.u64.u32 	%rd56, %r332;
	add.s64 	%rd57, %rd55, %rd56;
	shl.b64 	%rd58, %rd57, 2;
	add.s64 	%rd59, %rd58, %rd16;
	add.s64 	%rd132, %rd59, 4096;
	add.s32 	%r337, %r336, %r332;
$L__BB16_67:
	mul.wide.u32 	%rd64, %r337, 4;
	add.s64 	%rd60, %rd16, %rd64;
	// begin inline asm
	ld.global.nc.u32 %r110, [%rd60];
	// end inline asm
	mov.b32 	%f118, %r110;
	add.f32 	%f119, %f535, %f118;
	add.s64 	%rd61, %rd132, -2048;
	// begin inline asm
	ld.global.nc.u32 %r111, [%rd61];
	// end inline asm
	mov.b32 	%f120, %r111;
	add.f32 	%f121, %f119, %f120;
	// begin inline asm
	ld.global.nc.u32 %r112, [%rd132];
	// end inline asm
	mov.b32 	%f122, %r112;
	add.f32 	%f123, %f121, %f122;
	add.s64 	%rd63, %rd132, 2048;
	// begin inline asm
	ld.global.nc.u32 %r113, [%rd63];
	// end inline asm
	mov.b32 	%f124, %r113;
	add.f32 	%f535, %f123, %f124;
	add.s32 	%r336, %r336, 2048;
	add.s64 	%rd132, %rd132, 8192;
	add.s32 	%r337, %r337, 2048;
	setp.lt.s32 	%p12, %r336, %r51;
	@%p12 bra 	$L__BB16_67;
$L__BB16_68:
	// begin inline asm
	mov.u32 %r114, %laneid;
	// end inline asm
	mov.b32 	%r115, 1;
	mov.b32 	%r128, 31;
	mov.b32 	%r129, -1;
	// begin inline asm
	{  .reg .f32 r0;  .reg .pred p;  shfl.sync.down.b32 r0|p, %f535, %r115, %r128, %r129;  @p add.f32 r0, r0, %f535;  mov.f32 %f125, r0;}
	// end inline asm
	mov.b32 	%r118, 2;
	// begin inline asm
	{  .reg .f32 r0;  .reg .pred p;  shfl.sync.down.b32 r0|p, %f125, %r118, %r128, %r129;  @p add.f32 r0, r0, %f125;  mov.f32 %f128, r0;}
	// end inline asm
	mov.b32 	%r121, 4;
	// begin inline asm
	{  .reg .f32 r0;  .reg .pred p;  shfl.sync.down.b32 r0|p, %f128, %r121, %r128, %r129;  @p add.f32 r0, r0, %f128;  mov.f32 %f131, r0;}
	// end inline asm
	mov.b32 	%r124, 8;
	// begin inline asm
	{  .reg .f32 r0;  .reg .pred p;  shfl.sync.down.b32 r0|p, %f131, %r124, %r128, %r129;  @p add.f32 r0, r0, %f131;  mov.f32 %f134, r0;}
	// end inline asm
	mov.b32 	%r127, 16;
	// begin inline asm
	{  .reg .f32 r0;  .reg .pred p;  shfl.sync.down.b32 r0|p, %f134, %r127, %r128, %r129;  @p add.f32 r0, r0, %f134;  mov.f32 %f536, r0;}
	// end inline asm
	setp.ne.s32 	%p13, %r114, 0;
	@%p13 bra 	$L__BB16_70;
	shr.u32 	%r130, %r46, 3;
	and.b32  	%r131, %r130, 124;
	mov.u32 	%r132, _ZZN3cub18CUB_300001_SM_10006detail6reduce28DeviceReduceSingleTileKernelINS2_10policy_hubIfjN4cuda3std3__44plusIvEEE10Policy1000EPfSC_iS9_ffNS7_10__identityEEEvT0_T1_T2_T3_T4_T6_E12temp_storage;
	add.s32 	%r133, %r132, %r131;
	st.shared.f32 	[%r133+16], %f536;
$L__BB16_70:
	bar.sync 	0;
	setp.ne.s32 	%p14, %r46, 0;
	@%p14 bra 	$L__BB16_72;
	ld.shared.f32 	%f140, [_ZZN3cub18CUB_300001_SM_10006detail6reduce28DeviceReduceSingleTileKernelINS2_10policy_hubIfjN4cuda3std3__44plusIvEEE10Policy1000EPfSC_iS9_ffNS7_10__identityEEEvT0_T1_T2_T3_T4_T6_E12temp_storage+20];
	add.f32 	%f141, %f536, %f140;
	ld.shared.f32 	%f142, [_ZZN3cub18CUB_300001_SM_10006detail6reduce28DeviceReduceSingleTileKernelINS2_10policy_hubIfjN4cuda3std3__44plusIvEEE10Policy1000EPfSC_iS9_ffNS7_10__identityEEEvT0_T1_T2_T3_T4_T6_E12temp_storage+24];
	add.f32 	%f143, %f141, %f142;
	ld.shared.f32 	%f144, [_ZZN3cub18CUB_300001_SM_10006detail6reduce28DeviceReduceSingleTileKernelINS2_10policy_hubIfjN4cuda3std3__44plusIvEEE10Policy1000EPfSC_iS9_ffNS7_10__identityEEEvT0_T1_T2_T3_T4_T6_E12temp_storage+28];
	add.f32 	%f145, %f143, %f144;
	ld.shared.f32 	%f146, [_ZZN3cub18CUB_300001_SM_10006detail6reduce28DeviceReduceSingleTileKernelINS2_10policy_hubIfjN4cuda3std3__44plusIvEEE10Policy1000EPfSC_iS9_ffNS7_10__identityEEEvT0_T1_T2_T3_T4_T6_E12temp_storage+32];
	add.f32 	%f147, %f145, %f146;
	ld.shared.f32 	%f148, [_ZZN3cub18CUB_300001_SM_10006detail6reduce28DeviceReduceSingleTileKernelINS2_10policy_hubIfjN4cuda3std3__44plusIvEEE10Policy1000EPfSC_iS9_ffNS7_10__identityEEEvT0_T1_T2_T3_T4_T6_E12temp_storage+36];
	add.f32 	%f149, %f147, %f148;
	ld.shared.f32 	%f150, [_ZZN3cub18CUB_300001_SM_10006detail6reduce28DeviceReduceSingleTileKernelINS2_10policy_hubIfjN4cuda3std3__44plusIvEEE10Policy1000EPfSC_iS9_ffNS7_10__identityEEEvT0_T1_T2_T3_T4_T6_E12temp_storage+40];
	add.f32 	%f151, %f149, %f150;
	ld.shared.f32 	%f152, [_ZZN3cub18CUB_300001_SM_10006detail6reduce28DeviceReduceSingleTileKernelINS2_10policy_hubIfjN4cuda3std3__44plusIvEEE10Policy1000EPfSC_iS9_ffNS7_10__identityEEEvT0_T1_T2_T3_T4_T6_E12temp_storage+44];
	add.f32 	%f153, %f151, %f152;
	ld.shared.f32 	%f154, [_ZZN3cub18CUB_300001_SM_10006detail6reduce28DeviceReduceSingleTileKernelINS2_10policy_hubIfjN4cuda3std3__44plusIvEEE10Policy1000EPfSC_iS9_ffNS7_10__identityEEEvT0_T1_T2_T3_T4_T6_E12temp_storage+48];
	add.f32 	%f155, %f153, %f154;
	ld.shared.f32 	%f156, [_ZZN3cub18CUB_300001_SM_10006detail6reduce28DeviceReduceSingleTileKernelINS2_10policy_hubIfjN4cuda3std3__44plusIvEEE10Policy1000EPfSC_iS9_ffNS7_10__identityEEEvT0_T1_T2_T3_T4_T6_E12temp_storage+52];
	add.f32 	%f157, %f155, %f156;
	ld.shared.f32 	%f158, [_ZZN3cub18CUB_300001_SM_10006detail6reduce28DeviceReduceSingleTileKernelINS2_10policy_hubIfjN4cuda3std3__44plusIvEEE10Policy1000EPfSC_iS9_ffNS7_10__identityEEEvT0_T1_T2_T3_T4_T6_E12temp_storage+56];
	add.f32 	%f159, %f157, %f158;
	ld.shared.f32 	%f160, [_ZZN3cub18CUB_300001_SM_10006detail6reduce28DeviceReduceSingleTileKernelINS2_10policy_hubIfjN4cuda3std3__44plusIvEEE10Policy1000EPfSC_iS9_ffNS7_10__identityEEEvT0_T1_T2_T3_T4_T6_E12temp_storage+60];
	add.f32 	%f161, %f159, %f160;
	ld.shared.f32 	%f162, [_ZZN3cub18CUB_300001_SM_10006detail6reduce28DeviceReduceSingleTileKernelINS2_10policy_hubIfjN4cuda3std3__44plusIvEEE10Policy1000EPfSC_iS9_ffNS7_10__identityEEEvT0_T1_T2_T3_T4_T6_E12temp_storage+64];
	add.f32 	%f163, %f161, %f162;
	ld.shared.f32 	%f164, [_ZZN3cub18CUB_300001_SM_10006detail6reduce28DeviceReduceSingleTileKernelINS2_10policy_hubIfjN4cuda3std3__44plusIvEEE10Policy1000EPfSC_iS9_ffNS7_10__identityEEEvT0_T1_T2_T3_T4_T6_E12temp_storage+68];
	add.f32 	%f165, %f163, %f164;
	ld.shared.f32 	%f166, [_ZZN3cub18CUB_300001_SM_10006detail6reduce28DeviceReduceSingleTileKernelINS2_10policy_hubIfjN4cuda3std3__44plusIvEEE10Policy1000EPfSC_iS9_ffNS7_10__identityEEEvT0_T1_T2_T3_T4_T6_E12temp_storage+72];
	add.f32 	%f167, %f165, %f166;
	ld.shared.f32 	%f168, [_ZZN3cub18CUB_300001_SM_10006detail6reduce28DeviceReduceSingleTileKernelINS2_10policy_hubIfjN4cuda3std3__44plusIvEEE10Policy1000EPfSC_iS9_ffNS7_10__identityEEEvT0_T1_T2_T3_T4_T6_E12temp_storage+76];
	add.f32 	%f536, %f167, %f168;
$L__BB16_72:
	mov.u32 	%r311, %tid.x;
	setp.ne.s32 	%p81, %r311, 0;
	@%p81 bra 	$L__BB16_74;
	add.f32 	%f509, %f54, %f536;
	st.global.f32 	[%rd1], %f509;
$L__BB16_74:
	ret;

}


// ===== COMPILED SASS (sm_100) =====

	.target	sm_100

	.elftype	@"ET_EXEC"


//--------------------- .note.nv.tkinfo           --------------------------
	.section	.note.nv.tkinfo,"",@"SHT_NOTE"
	.sectionflags	@"SHF_NOTE_NV_TKINFO"
	.tkinfo
        /*0018*/ 	.word	0x00000002
        /*0030*/ 	.string	""
        /*0030*/ 	.string	"ptxas"
        /*0030*/ 	.string	"Cuda compilation tools, release 13.0, V13.0.88"
        /*0030*/ 	.string	"Build cuda_13.0.r13.0/compiler.36424714_0"
        /*0030*/ 	.string	"-arch sm_100 -m 64 "



//--------------------- .note.nv.cuinfo           --------------------------
	.section	.note.nv.cuinfo,"",@"SHT_NOTE"
	.sectionflags	@"SHF_NOTE_NV_CUINFO"
        /*0018*/ 	.short	0x0002
        /*001a*/ 	.short	0x0064
        /*001c*/ 	.short	0x0082
	.zero		2


//--------------------- .nv.info                  --------------------------
	.section	.nv.info,"",@"SHT_CUDA_INFO"
	.align	4


	//----- nvinfo : EIATTR_REGCOUNT
	.align		4
        /*0000*/ 	.byte	0x04, 0x2f
        /*0002*/ 	.short	(.L_50 - .L_49)
	.align		4
.L_49:
        /*0004*/ 	.word	index@(_Z19setup_curand_statesP17curandStateXORWOWmi)
        /*0008*/ 	.word	0x0000001f


	//----- nvinfo : EIATTR_FRAME_SIZE
	.align		4
.L_50:
        /*000c*/ 	.byte	0x04, 0x11
        /*000e*/ 	.short	(.L_52 - .L_51)
	.align		4
.L_51:
        /*0010*/ 	.word	index@(_Z19setup_curand_statesP17curandStateXORWOWmi)
        /*0014*/ 	.word	0x00000000


	//----- nvinfo : EIATTR_REGCOUNT
	.align		4
.L_52:
        /*0018*/ 	.byte	0x04, 0x2f
        /*001a*/ 	.short	(.L_54 - .L_53)
	.align		4
.L_53:
        /*001c*/ 	.word	index@(_Z17compute_distancesPfS_S_iii)
        /*0020*/ 	.word	0x0000001f


	//----- nvinfo : EIATTR_FRAME_SIZE
	.align		4
.L_54:
        /*0024*/ 	.byte	0x04, 0x11
        /*0026*/ 	.short	(.L_56 - .L_55)
	.align		4
.L_55:
        /*0028*/ 	.word	index@(_Z17compute_distancesPfS_S_iii)
        /*002c*/ 	.word	0x00000000


	//----- nvinfo : EIATTR_REGCOUNT
	.align		4
.L_56:
        /*0030*/ 	.byte	0x04, 0x2f
        /*0032*/ 	.short	(.L_58 - .L_57)
	.align		4
.L_57:
        /*0034*/ 	.word	index@(_Z21compute_distances_kmpPfS_Piiiii)
        /*0038*/ 	.word	0x00000020


	//----- nvinfo : EIATTR_FRAME_SIZE
	.align		4
.L_58:
        /*003c*/ 	.byte	0x04, 0x11
        /*003e*/ 	.short	(.L_60 - .L_59)
	.align		4
.L_59:
        /*0040*/ 	.word	index@(_Z21compute_distances_kmpPfS_Piiiii)
        /*0044*/ 	.word	0x00000000


	//----- nvinfo : EIATTR_REGCOUNT
	.align		4
.L_60:
        /*0048*/ 	.byte	0x04, 0x2f
        /*004a*/ 	.short	(.L_62 - .L_61)
	.align		4
.L_61:
        /*004c*/ 	.word	index@(_Z15assign_clustersPfPiS_iii)
        /*0050*/ 	.word	0x00000020


	//----- nvinfo : EIATTR_FRAME_SIZE
	.align		4
.L_62:
        /*0054*/ 	.byte	0x04, 0x11
        /*0056*/ 	.short	(.L_64 - .L_63)
	.align		4
.L_63:
        /*0058*/ 	.word	index@(_Z15assign_clustersPfPiS_iii)
        /*005c*/ 	.word	0x00000000


	//----- nvinfo : EIATTR_REGCOUNT
	.align		4
.L_64:
        /*0060*/ 	.byte	0x04, 0x2f
        /*0062*/ 	.short	(.L_66 - .L_65)
	.align		4
.L_65:
        /*0064*/ 	.word	index@(_Z16update_centroidsPfPiS_S0_iii)
        /*0068*/ 	.word	0x00000010


	//----- nvinfo : EIATTR_FRAME_SIZE
	.align		4
.L_66:
        /*006c*/ 	.byte	0x04, 0x11
        /*006e*/ 	.short	(.L_68 - .L_67)
	.align		4
.L_67:
        /*0070*/ 	.word	index@(_Z16update_centroidsPfPiS_S0_iii)
        /*0074*/ 	.word	0x00000000


	//----- nvinfo : EIATTR_REGCOUNT
	.align		4
.L_68:
        /*0078*/ 	.byte	0x04, 0x2f
        /*007a*/ 	.short	(.L_70 - .L_69)
	.align		4
.L_69:
        /*007c*/ 	.word	index@(_Z19normalize_centroidsPfPiii)
        /*0080*/ 	.word	0x00000010


	//----- nvinfo : EIATTR_FRAME_SIZE
	.align		4
.L_70:
        /*0084*/ 	.byte	0x04, 0x11
        /*0086*/ 	.short	(.L_72 - .L_71)
	.align		4
.L_71:
        /*0088*/ 	.word	index@($__internal_1_$__cuda_sm3x_div_rn_noftz_f32_slowpath)
        /*008c*/ 	.word	0x00000000


	//----- nvinfo : EIATTR_FRAME_SIZE
	.align		4
.L_72:
        /*0090*/ 	.byte	0x04, 0x11
        /*0092*/ 	.short	(.L_74 - .L_73)
	.align		4
.L_73:
        /*0094*/ 	.word	index@(_Z19normalize_centroidsPfPiii)
        /*0098*/ 	.word	0x00000000


	//----- nvinfo : EIATTR_REGCOUNT
	.align		4
.L_74:
        /*009c*/ 	.byte	0x04, 0x2f
        /*009e*/ 	.short	(.L_76 - .L_75)
	.align		4
.L_75:
        /*00a0*/ 	.word	index@(_Z13detect_changePiS_iS_)
        /*00a4*/ 	.word	0x0000000c


	//----- nvinfo : EIATTR_FRAME_SIZE
	.align		4
.L_76:
        /*00a8*/ 	.byte	0x04, 0x11
        /*00aa*/ 	.short	(.L_78 - .L_77)
	.align		4
.L_77:
        /*00ac*/ 	.word	index@(_Z13detect_changePiS_iS_)
        /*00b0*/ 	.word	0x00000000


	//----- nvinfo : EIATTR_REGCOUNT
	.align		4
.L_78:
        /*00b4*/ 	.byte	0x04, 0x2f
        /*00b6*/ 	.short	(.L_80 - .L_79)
	.align		4
.L_79:
        /*00b8*/ 	.word	index@(_Z15compute_probabsPfS_PiS_S0_S0_P17curandStateXORWOWii)
        /*00bc*/ 	.word	0x00000012


	//----- nvinfo : EIATTR_FRAME_SIZE
	.align		4
.L_80:
        /*00c0*/ 	.byte	0x04, 0x11
        /*00c2*/ 	.short	(.L_82 - .L_81)
	.align		4
.L_81:
        /*00c4*/ 	.word	index@($__internal_0_$__cuda_sm3x_div_rn_noftz_f32_slowpath)
        /*00c8*/ 	.word	0x00000000


	//----- nvinfo : EIATTR_FRAME_SIZE
	.align		4
.L_82:
        /*00cc*/ 	.byte	0x04, 0x11
        /*00ce*/ 	.short	(.L_84 - .L_83)
	.align		4
.L_83:
        /*00d0*/ 	.word	index@(_Z15compute_probabsPfS_PiS_S0_S0_P17curandStateXORWOWii)
        /*00d4*/ 	.word	0x00000000


	//----- nvinfo : EIATTR_REGCOUNT
	.align		4
.L_84:
        /*00d8*/ 	.byte	0x04, 0x2f
        /*00da*/ 	.short	(.L_86 - .L_85)
	.align		4
.L_85:
        /*00dc*/ 	.word	index@(_Z17compute_probabs_2PiS_S_S_iii)
        /*00e0*/ 	.word	0x0000000a


	//----- nvinfo : EIATTR_FRAME_SIZE
	.align		4
.L_86:
        /*00e4*/ 	.byte	0x04, 0x11
        /*00e6*/ 	.short	(.L_88 - .L_87)
	.align		4
.L_87:
        /*00e8*/ 	.word	index@(_Z17compute_probabs_2PiS_S_S_iii)
        /*00ec*/ 	.word	0x00000000


	//----- nvinfo : EIATTR_REGCOUNT
	.align		4
.L_88:
        /*00f0*/ 	.byte	0x04, 0x2f
        /*00f2*/ 	.short	(.L_90 - .L_89)
	.align		4
.L_89:
        /*00f4*/ 	.word	index@(_Z16assign_centroidsPfS_iii)
        /*00f8*/ 	.word	0x0000000a


	//----- nvinfo : EIATTR_FRAME_SIZE
	.align		4
.L_90:
        /*00fc*/ 	.byte	0x04, 0x11
        /*00fe*/ 	.short	(.L_92 - .L_91)
	.align		4
.L_91:
        /*0100*/ 	.word	index@(_Z16assign_centroidsPfS_iii)
        /*0104*/ 	.word	0x00000000


	//----- nvinfo : EIATTR_REGCOUNT
	.align		4
.L_92:
        /*0108*/ 	.byte	0x04, 0x2f
        /*010a*/ 	.short	(.L_94 - .L_93)
	.align		4
.L_93:
        /*010c*/ 	.word	index@(_Z21assign_centroids_fastPfS_iPii)
        /*0110*/ 	.word	0x0000000c


	//----- nvinfo : EIATTR_FRAME_SIZE
	.align		4
.L_94:
        /*0114*/ 	.byte	0x04, 0x11
        /*0116*/ 	.short	(.L_96 - .L_95)
	.align		4
.L_95:
        /*0118*/ 	.word	index@(_Z21assign_centroids_fastPfS_iPii)
        /*011c*/ 	.word	0x00000000


	//----- nvinfo : EIATTR_REGCOUNT
	.align		4
.L_96:
        /*0120*/ 	.byte	0x04, 0x2f
        /*0122*/ 	.short	(.L_98 - .L_97)
	.align		4
.L_97:
        /*0124*/ 	.word	index@(_ZN3cub18CUB_300001_SM_10006detail11EmptyKernelIvEEvv)
        /*0128*/ 	.word	0x00000004


	//----- nvinfo : EIATTR_FRAME_SIZE
	.align		4
.L_98:
        /*012c*/ 	.byte	0x04, 0x11
        /*012e*/ 	.short	(.L_100 - .L_99)
	.align		4
.L_99:
        /*0130*/ 	.word	index@(_ZN3cub18CUB_300001_SM_10006detail11EmptyKernelIvEEvv)
        /*0134*/ 	.word	0x00000000


	//----- nvinfo : EIATTR_REGCOUNT
	.align		4
.L_100:
        /*0138*/ 	.byte	0x04, 0x2f
        /*013a*/ 	.short	(.L_102 - .L_101)
	.align		4
.L_101:
        /*013c*/ 	.word	index@(_ZN3cub18CUB_300001_SM_10006detail4scan20DeviceScanInitKernelINS0_13ScanTileStateIiLb1EEEEEvT_i)
        /*0140*/ 	.word	0x00000008


	//----- nvinfo : EIATTR_FRAME_SIZE
	.align		4
.L_102:
        /*0144*/ 	.byte	0x04, 0x11
        /*0146*/ 	.short	(.L_104 - .L_103)
	.align		4
.L_103:
        /*0148*/ 	.word	index@(_ZN3cub18CUB_300001_SM_10006detail4scan20DeviceScanInitKernelINS0_13ScanTileStateIiLb1EEEEEvT_i)
        /*014c*/ 	.word	0x00000000


	//----- nvinfo : EIATTR_REGCOUNT
	.align		4
.L_104:
        /*0150*/ 	.byte	0x04, 0x2f
        /*0152*/ 	.short	(.L_106 - .L_105)
	.align		4
.L_105:
        /*0154*/ 	.word	index@(_ZN3cub18CUB_300001_SM_10006detail4scan16DeviceScanKernelINS2_10policy_hubIiiijN4cuda3std3__44plusIvEEE10Policy1000EPiSC_NS0_13ScanTileStateIiLb1EEES9_NS0_8NullTypeEjiLb0ESF_EEvT0_T1_T2_iT3_T4_T5_)
        /*0158*/ 	.word	0x00000038


	//----- nvinfo : EIATTR_FRAME_SIZE
	.align		4
.L_106:
        /*015c*/ 	.byte	0x04, 0x11
        /*015e*/ 	.short	(.L_108 - .L_107)
	.align		4
.L_107:
        /*0160*/ 	.word	index@(_ZN3cub18CUB_300001_SM_10006detail4scan16DeviceScanKernelINS2_10policy_hubIiiijN4cuda3std3__44plusIvEEE10Policy1000EPiSC_NS0_13ScanTileStateIiLb1EEES9_NS0_8NullTypeEjiLb0ESF_EEvT0_T1_T2_iT3_T4_T5_)
        /*0164*/ 	.word	0x00000000


	//----- nvinfo : EIATTR_REGCOUNT
	.align		4
.L_108:
        /*0168*/ 	.byte	0x04, 0x2f
        /*016a*/ 	.short	(.L_110 - .L_109)
	.align		4
.L_109:
        /*016c*/ 	.word	index@(_ZN3cub18CUB_300001_SM_10006detail6reduce28DeviceReduceSingleTileKernelINS2_10policy_hubIfjN4cuda3std3__44plusIvEEE10Policy1000EPfSC_jS9_ffNS7_10__identityEEEvT0_T1_T2_T3_T4_T6_)
        /*0170*/ 	.word	0x00000020


	//----- nvinfo : EIATTR_FRAME_SIZE
	.align		4
.L_110:
        /*0174*/ 	.byte	0x04, 0x11
        /*0176*/ 	.short	(.L_112 - .L_111)
	.align		4
.L_111:
        /*0178*/ 	.word	index@(_ZN3cub18CUB_300001_SM_10006detail6reduce28DeviceReduceSingleTileKernelINS2_10policy_hubIfjN4cuda3std3__44plusIvEEE10Policy1000EPfSC_jS9_ffNS7_10__identityEEEvT0_T1_T2_T3_T4_T6_)
        /*017c*/ 	.word	0x00000000


	//----- nvinfo : EIATTR_REGCOUNT
	.align		4
.L_112:
        /*0180*/ 	.byte	0x04, 0x2f
        /*0182*/ 	.short	(.L_114 - .L_113)
	.align		4
.L_113:
        /*0184*/ 	.word	index@(_ZN3cub18CUB_300001_SM_10006detail6reduce18DeviceReduceKernelINS2_10policy_hubIfjN4cuda3std3__44plusIvEEE10Policy1000EPfjS9_fNS7_10__identityEEEvT0_PT3_T1_NS0_13GridEvenShareISH_EET2_T4_)
        /*0188*/ 	.word	0x0000001e


	//----- nvinfo : EIATTR_FRAME_SIZE
	.align		4
.L_114:
        /*018c*/ 	.byte	0x04, 0x11
        /*018e*/ 	.short	(.L_116 - .L_115)
	.align		4
.L_115:
        /*0190*/ 	.word	index@(_ZN3cub18CUB_300001_SM_10006detail6reduce18DeviceReduceKernelINS2_10policy_hubIfjN4cuda3std3__44plusIvEEE10Policy1000EPfjS9_fNS7_10__identityEEEvT0_PT3_T1_NS0_13GridEvenShareISH_EET2_T4_)
        /*0194*/ 	.word	0x00000000


	//----- nvinfo : EIATTR_REGCOUNT
	.align		4
.L_116:
        /*0198*/ 	.byte	0x04, 0x2f
        /*019a*/ 	.short	(.L_118 - .L_117)
	.align		4
.L_117:
        /*019c*/ 	.word	index@(_ZN3cub18CUB_300001_SM_10006detail6reduce28DeviceReduceSingleTileKernelINS2_10policy_hubIfjN4cuda3std3__44plusIvEEE10Policy1000EPfSC_iS9_ffNS7_10__identityEEEvT0_T1_T2_T3_T4_T6_)
        /*01a0*/ 	.word	0x0000001e


	//----- nvinfo : EIATTR_FRAME_SIZE
	.align		4
.L_118:
        /*01a4*/ 	.byte	0x04, 0x11
        /*01a6*/ 	.short	(.L_120 - .L_119)
	.align		4
.L_119:
        /*01a8*/ 	.word	index@(_ZN3cub18CUB_300001_SM_10006detail6reduce28DeviceReduceSingleTileKernelINS2_10policy_hubIfjN4cuda3std3__44plusIvEEE10Policy1000EPfSC_iS9_ffNS7_10__identityEEEvT0_T1_T2_T3_T4_T6_)
        /*01ac*/ 	.word	0x00000000


	//----- nvinfo : EIATTR_MIN_STACK_SIZE
	.align		4
.L_120:
        /*01b0*/ 	.byte	0x04, 0x12
        /*01b2*/ 	.short	(.L_122 - .L_121)
	.align		4
.L_121:
        /*01b4*/ 	.word	index@(_ZN3cub18CUB_300001_SM_10006detail6reduce28DeviceReduceSingleTileKernelINS2_10policy_hubIfjN4cuda3std3__44plusIvEEE10Policy1000EPfSC_iS9_ffNS7_10__identityEEEvT0_T1_T2_T3_T4_T6_)
        /*01b8*/ 	.word	0x00000000


	//----- nvinfo : EIATTR_MIN_STACK_SIZE
	.align		4
.L_122:
        /*01bc*/ 	.byte	0x04, 0x12
        /*01be*/ 	.short	(.L_124 - .L_123)
	.align		4
.L_123:
        /*01c0*/ 	.word	index@(_ZN3cub18CUB_300001_SM_10006detail6reduce18DeviceReduceKernelINS2_10policy_hubIfjN4cuda3std3__44plusIvEEE10Policy1000EPfjS9_fNS7_10__identityEEEvT0_PT3_T1_NS0_13GridEvenShareISH_EET2_T4_)
        /*01c4*/ 	.word	0x00000000


	//----- nvinfo : EIATTR_MIN_STACK_SIZE
	.align		4
.L_124:
        /*01c8*/ 	.byte	0x04, 0x12
        /*01ca*/ 	.short	(.L_126 - .L_125)
	.align		4
.L_125:
        /*01cc*/ 	.word	index@(_ZN3cub18CUB_300001_SM_10006detail6reduce28DeviceReduceSingleTileKernelINS2_10policy_hubIfjN4cuda3std3__44plusIvEEE10Policy1000EPfSC_jS9_ffNS7_10__identityEEEvT0_T1_T2_T3_T4_T6_)
        /*01d0*/ 	.word	0x00000000


	//----- nvinfo : EIATTR_MIN_STACK_SIZE
	.align		4
.L_126:
        /*01d4*/ 	.byte	0x04, 0x12
        /*01d6*/ 	.short	(.L_128 - .L_127)
	.align		4
.L_127:
        /*01d8*/ 	.word	index@(_ZN3cub18CUB_300001_SM_10006detail4scan16DeviceScanKernelINS2_10policy_hubIiiijN4cuda3std3__44plusIvEEE10Policy1000EPiSC_NS0_13ScanTileStateIiLb1EEES9_NS0_8NullTypeEjiLb0ESF_EEvT0_T1_T2_iT3_T4_T5_)
        /*01dc*/ 	.word	0x00000000


	//----- nvinfo : EIATTR_MIN_STACK_SIZE
	.align		4
.L_128:
        /*01e0*/ 	.byte	0x04, 0x12
        /*01e2*/ 	.short	(.L_130 - .L_129)
	.align		4
.L_129:
        /*01e4*/ 	.word	index@(_ZN3cub18CUB_300001_SM_10006detail4scan20DeviceScanInitKernelINS0_13ScanTileStateIiLb1EEEEEvT_i)
        /*01e8*/ 	.word	0x00000000


	//----- nvinfo : EIATTR_MIN_STACK_SIZE
	.align		4
.L_130:
        /*01ec*/ 	.byte	0x04, 0x12
        /*01ee*/ 	.short	(.L_132 - .L_131)
	.align		4
.L_131:
        /*01f0*/ 	.word	index@(_ZN3cub18CUB_300001_SM_10006detail11EmptyKernelIvEEvv)
        /*01f4*/ 	.word	0x00000000


	//----- nvinfo : EIATTR_MIN_STACK_SIZE
	.align		4
.L_132:
        /*01f8*/ 	.byte	0x04, 0x12
        /*01fa*/ 	.short	(.L_134 - .L_133)
	.align		4
.L_133:
        /*01fc*/ 	.word	index@(_Z21assign_centroids_fastPfS_iPii)
        /*0200*/ 	.word	0x00000000


	//----- nvinfo : EIATTR_MIN_STACK_SIZE
	.align		4
.L_134:
        /*0204*/ 	.byte	0x04, 0x12
        /*0206*/ 	.short	(.L_136 - .L_135)
	.align		4
.L_135:
        /*0208*/ 	.word	index@(_Z16assign_centroidsPfS_iii)
        /*020c*/ 	.word	0x00000000


	//----- nvinfo : EIATTR_MIN_STACK_SIZE
	.align		4
.L_136:
        /*0210*/ 	.byte	0x04, 0x12
        /*0212*/ 	.short	(.L_138 - .L_137)
	.align		4
.L_137:
        /*0214*/ 	.word	index@(_Z17compute_probabs_2PiS_S_S_iii)
        /*0218*/ 	.word	0x00000000


	//----- nvinfo : EIATTR_MIN_STACK_SIZE
	.align		4
.L_138:
        /*021c*/ 	.byte	0x04, 0x12
        /*021e*/ 	.short	(.L_140 - .L_139)
	.align		4
.L_139:
        /*0220*/ 	.word	index@(_Z15compute_probabsPfS_PiS_S0_S0_P17curandStateXORWOWii)
        /*0224*/ 	.word	0x00000000


	//----- nvinfo : EIATTR_MIN_STACK_SIZE
	.align		4
.L_140:
        /*0228*/ 	.byte	0x04, 0x12
        /*022a*/ 	.short	(.L_142 - .L_141)
	.align		4
.L_141:
        /*022c*/ 	.word	index@(_Z13detect_changePiS_iS_)
        /*0230*/ 	.word	0x00000000


	//----- nvinfo : EIATTR_MIN_STACK_SIZE
	.align		4
.L_142:
        /*0234*/ 	.byte	0x04, 0x12
        /*0236*/ 	.short	(.L_144 - .L_143)
	.align		4
.L_143:
        /*0238*/ 	.word	index@(_Z19normalize_centroidsPfPiii)
        /*023c*/ 	.word	0x00000000


	//----- nvinfo : EIATTR_MIN_STACK_SIZE
	.align		4
.L_144:
        /*0240*/ 	.byte	0x04, 0x12
        /*0242*/ 	.short	(.L_146 - .L_145)
	.align		4
.L_145:
        /*0244*/ 	.word	index@(_Z16update_centroidsPfPiS_S0_iii)
        /*0248*/ 	.word	0x00000000


	//----- nvinfo : EIATTR_MIN_STACK_SIZE
	.align		4
.L_146:
        /*024c*/ 	.byte	0x04, 0x12
        /*024e*/ 	.short	(.L_148 - .L_147)
	.align		4
.L_147:
        /*0250*/ 	.word	index@(_Z15assign_clustersPfPiS_iii)
        /*0254*/ 	.word	0x00000000


	//----- nvinfo : EIATTR_MIN_STACK_SIZE
	.align		4
.L_148:
        /*0258*/ 	.byte	0x04, 0x12
        /*025a*/ 	.short	(.L_150 - .L_149)
	.align		4
.L_149:
        /*025c*/ 	.word	index@(_Z21compute_distances_kmpPfS_Piiiii)
        /*0260*/ 	.word	0x00000000


	//----- nvinfo : EIATTR_MIN_STACK_SIZE
	.align		4
.L_150:
        /*0264*/ 	.byte	0x04, 0x12
        /*0266*/ 	.short	(.L_152 - .L_151)
	.align		4
.L_151:
        /*0268*/ 	.word	index@(_Z17compute_distancesPfS_S_iii)
        /*026c*/ 	.word	0x00000000


	//----- nvinfo : EIATTR_MIN_STACK_SIZE
	.align		4
.L_152:
        /*0270*/ 	.byte	0x04, 0x12
        /*0272*/ 	.short	(.L_154 - .L_153)
	.align		4
.L_153:
        /*0274*/ 	.word	index@(_Z19setup_curand_statesP17curandStateXORWOWmi)
        /*0278*/ 	.word	0x00000000
.L_154:


//--------------------- .nv.compat                --------------------------
	.section	.nv.compat,"",@"SHT_CUDA_COMPAT_INFO"
	.align	4
        /*0000*/ 	.byte	0x02, 0x09, 0x00, 0x00, 0x02, 0x02, 0x01, 0x00, 0x02, 0x05, 0x05, 0x00, 0x03, 0x07, 0x01, 0x01
        /*0010*/ 	.byte	0x02, 0x03, 0x00, 0x00, 0x02, 0x06, 0x01, 0x00, 0x04, 0x0b, 0x08, 0x00, 0x01, 0x00, 0x00, 0x00
        /*0020*/ 	.byte	0x00, 0x00, 0x00, 0x00


//--------------------- .nv.info._ZN3cub18CUB_300001_SM_10006detail6reduce28DeviceReduceSingleTileKernelINS2_10policy_hubIfjN4cuda3std3__44plusIvEEE10Policy1000EPfSC_iS9_ffNS7_10__identityEEEvT0_T1_T2_T3_T4_T6_ --------------------------
	.section	.nv.info._ZN3cub18CUB_300001_SM_10006detail6reduce28DeviceReduceSingleTileKernelINS2_10policy_hubIfjN4cuda3std3__44plusIvEEE10Policy1000EPfSC_iS9_ffNS7_10__identityEEEvT0_T1_T2_T3_T4_T6_,"",@"SHT_CUDA_INFO"
	.sectionflags	@""
	.align	4


	//----- nvinfo : EIATTR_CUDA_API_VERSION
	.align		4
        /*0000*/ 	.byte	0x04, 0x37
        /*0002*/ 	.short	(.L_156 - .L_155)
.L_155:
        /*0004*/ 	.word	0x00000082


	//----- nvinfo : EIATTR_KPARAM_INFO
	.align		4
.L_156:
        /*0008*/ 	.byte	0x04, 0x17
        /*000a*/ 	.short	(.L_158 - .L_157)
.L_157:
        /*000c*/ 	.word	0x00000000
        /*0010*/ 	.short	0x0005
        /*0012*/ 	.short	0x001c
        /*0014*/ 	.byte	0x00, 0xf0, 0x05, 0x00


	//----- nvinfo : EIATTR_KPARAM_INFO
	.align		4
.L_158:
        /*0018*/ 	.byte	0x04, 0x17
        /*001a*/ 	.short	(.L_160 - .L_159)
.L_159:
        /*001c*/ 	.word	0x00000000
        /*0020*/ 	.short	0x0004
        /*0022*/ 	.short	0x0018
        /*0024*/ 	.byte	0x00, 0xf0, 0x11, 0x00


	//----- nvinfo : EIATTR_KPARAM_INFO
	.align		4
.L_160:
        /*0028*/ 	.byte	0x04, 0x17
        /*002a*/ 	.short	(.L_162 - .L_161)
.L_161:
        /*002c*/ 	.word	0x00000000
        /*0030*/ 	.short	0x0003
        /*0032*/ 	.short	0x0014
        /*0034*/ 	.byte	0x00, 0xf0, 0x05, 0x00


	//----- nvinfo : EIATTR_KPARAM_INFO
	.align		4
.L_162:
        /*0038*/ 	.byte	0x04, 0x17
        /*003a*/ 	.short	(.L_164 - .L_163)
.L_163:
        /*003c*/ 	.word	0x00000000
        /*0040*/ 	.short	0x0002
        /*0042*/ 	.short	0x0010
        /*0044*/ 	.byte	0x00, 0xf0, 0x11, 0x00


	//----- nvinfo : EIATTR_KPARAM_INFO
	.align		4
.L_164:
        /*0048*/ 	.byte	0x04, 0x17
        /*004a*/ 	.short	(.L_166 - .L_165)
.L_165:
        /*004c*/ 	.word	0x00000000
        /*0050*/ 	.short	0x0001
        /*0052*/ 	.short	0x0008
        /*0054*/ 	.byte	0x00, 0xf5, 0x21, 0x00


	//----- nvinfo : EIATTR_KPARAM_INFO
	.align		4
.L_166:
        /*0058*/ 	.byte	0x04, 0x17
        /*005a*/ 	.short	(.L_168 - .L_167)
.L_167:
        /*005c*/ 	.word	0x00000000
        /*0060*/ 	.short	0x0000
        /*0062*/ 	.short	0x0000
        /*0064*/ 	.byte	0x00, 0xf5, 0x21, 0x00


	//----- nvinfo : EIATTR_SPARSE_MMA_MASK
	.align		4
.L_168:
        /*0068*/ 	.byte	0x03, 0x50
        /*006a*/ 	.short	0x0000


	//----- nvinfo : EIATTR_MAXREG_COUNT
	.align		4
        /*006c*/ 	.byte	0x03, 0x1b
        /*006e*/ 	.short	0x0080


	//----- nvinfo : EIATTR_NUM_BARRIERS
	.align		4
        /*0070*/ 	.byte	0x02, 0x4c
        /*0072*/ 	.byte	0x01
	.zero		1


	//----- nvinfo : EIATTR_MERCURY_ISA_VERSION
	.align		4
        /*0074*/ 	.byte	0x03, 0x5f
        /*0076*/ 	.short	0x0101


	//----- nvinfo : EIATTR_UNUSED_LOAD_BYTE_OFFSET
	.align		4
        /*0078*/ 	.byte	0x04, 0x44
        /*007a*/ 	.short	(.L_170 - .L_169)


	//   ....[0]....
.L_169:
        /*007c*/ 	.word	0x00000af0
        /*0080*/ 	.word	0x0000fff0


	//   ....[1]....
        /*0084*/ 	.word	0x00000e60
        /*0088*/ 	.word	0x0000fff0


	//   ....[2]....
        /*008c*/ 	.word	0x00001e80
        /*0090*/ 	.word	0x0000fff0


	//   ....[3]....
        /*0094*/ 	.word	0x000029a0
        /*0098*/ 	.word	0x0000fff0


	//   ....[4]....
        /*009c*/ 	.word	0x00002d10
        /*00a0*/ 	.word	0x0000fff0


	//   ....[5]....
        /*00a4*/ 	.word	0x00003e20
        /*00a8*/ 	.word	0x0000fff0


	//----- nvinfo : EIATTR_COOP_GROUP_MASK_REGIDS
	.align		4
.L_170:
        /*00ac*/ 	.byte	0x04, 0x29
        /*00ae*/ 	.short	(.L_172 - .L_171)


	//   ....[0]....
.L_171:
        /*00b0*/ 	.word	0xffffffff


	//   ....[1]....
        /*00b4*/ 	.word	0xffffffff


	//   ....[2]....
        /*00b8*/ 	.word	0xffffffff


	//   ....[3]....
        /*00bc*/ 	.word	0xffffffff


	//   ....[4]....
        /*00c0*/ 	.word	0xffffffff


	//   ....[5]....
        /*00c4*/ 	.word	0xffffffff


	//   ....[6]....
        /*00c8*/ 	.word	0xffffffff


	//   ....[7]....
        /*00cc*/ 	.word	0xffffffff


	//   ....[8]....
        /*00d0*/ 	.word	0xffffffff


	//   ....[9]....
        /*00d4*/ 	.word	0xffffffff


	//   ....[10]....
        /*00d8*/ 	.word	0xffffffff


	//   ....[11]....
        /*00dc*/ 	.word	0xffffffff


	//   ....[12]....
        /*00e0*/ 	.word	0xffffffff


	//   ....[13]....
        /*00e4*/ 	.word	0xffffffff


	//   ....[14]....
        /*00e8*/ 	.word	0xffffffff


	//   ....[15]....
        /*00ec*/ 	.word	0xffffffff


	//   ....[16]....
        /*00f0*/ 	.word	0xffffffff


	//   ....[17]....
        /*00f4*/ 	.word	0xffffffff


	//   ....[18]....
        /*00f8*/ 	.word	0xffffffff


	//   ....[19]....
        /*00fc*/ 	.word	0xffffffff


	//   ....[20]....
        /*0100*/ 	.word	0xffffffff


	//   ....[21]....
        /*0104*/ 	.word	0xffffffff


	//   ....[22]....
        /*0108*/ 	.word	0xffffffff


	//   ....[23]....
        /*010c*/ 	.word	0xffffffff


	//   ....[24]....
        /*0110*/ 	.word	0xffffffff


	//   ....[25]....
        /*0114*/ 	.word	0xffffffff


	//   ....[26]....
        /*0118*/ 	.word	0xffffffff


	//   ....[27]....
        /*011c*/ 	.word	0xffffffff


	//   ....[28]....
        /*0120*/ 	.word	0xffffffff


	//   ....[29]....
        /*0124*/ 	.word	0xffffffff


	//----- nvinfo : EIATTR_COOP_GROUP_INSTR_OFFSETS
	.align		4
.L_172:
        /*0128*/ 	.byte	0x04, 0x28
        /*012a*/ 	.short	(.L_174 - .L_173)


	//   ....[0]....
.L_173:
        /*012c*/ 	.word	0x00000960


	//   ....[1]....
        /*0130*/ 	.word	0x00000990


	//   ....[2]....
        /*0134*/ 	.word	0x000009f0


	//   ....[3]....
        /*0138*/ 	.word	0x00000a40


	//   ....[4]....
        /*013c*/ 	.word	0x00000a60


	//   ....[5]....
        /*0140*/ 	.word	0x00000ca0


	//   ....[6]....
        /*0144*/ 	.word	0x00000cf0


	//   ....[7]....
        /*0148*/ 	.word	0x00000d30


	//   ....[8]....
        /*014c*/ 	.word	0x00000d70


	//   ....[9]....
        /*0150*/ 	.word	0x00000d90


	//   ....[10]....
        /*0154*/ 	.word	0x00001cf0


	//   ....[11]....
        /*0158*/ 	.word	0x00001d20


	//   ....[12]....
        /*015c*/ 	.word	0x00001d80


	//   ....[13]....
        /*0160*/ 	.word	0x00001dd0


	//   ....[14]....
        /*0164*/ 	.word	0x00001df0


	//   ....[15]....
        /*0168*/ 	.word	0x00002810


	//   ....[16]....
        /*016c*/ 	.word	0x00002840


	//   ....[17]....
        /*0170*/ 	.word	0x000028a0


	//   ....[18]....
        /*0174*/ 	.word	0x000028f0


	//   ....[19]....
        /*0178*/ 	.word	0x00002910


	//   ....[20]....
        /*017c*/ 	.word	0x00002b50


	//   ....[21]....
        /*0180*/ 	.word	0x00002ba0


	//   ....[22]....
        /*0184*/ 	.word	0x00002be0


	//   ....[23]....
        /*0188*/ 	.word	0x00002c20


	//   ....[24]....
        /*018c*/ 	.word	0x00002c40


	//   ....[25]....
        /*0190*/ 	.word	0x00003c90


	//   ....[26]....
        /*0194*/ 	.word	0x00003cc0


	//   ....[27]....
        /*0198*/ 	.word	0x00003d20


	//   ....[28]....
        /*019c*/ 	.word	0x00003d70


	//   ....[29]....
        /*01a0*/ 	.word	0x00003d90


	//----- nvinfo : EIATTR_VRC_CTA_INIT_COUNT
	.align		4
.L_174:
        /*01a4*/ 	.byte	0x02, 0x4a
	.zero		1
	.zero		1


	//----- nvinfo : EIATTR_EXIT_INSTR_OFFSETS
	.align		4
        /*01a8*/ 	.byte	0x04, 0x1c
        /*01aa*/ 	.short	(.L_176 - .L_175)


	//   ....[0]....
.L_175:
        /*01ac*/ 	.word	0x00000080


	//   ....[1]....
        /*01b0*/ 	.word	0x000000c0


	//   ....[2]....
        /*01b4*/ 	.word	0x00003f60


	//   ....[3]....
        /*01b8*/ 	.word	0x00003fb0


	//----- nvinfo : EIATTR_MAX_THREADS
	.align		4
.L_176:
        /*01bc*/ 	.byte	0x04, 0x05
        /*01be*/ 	.short	(.L_178 - .L_177)
.L_177:
        /*01c0*/ 	.word	0x00000200
        /*01c4*/ 	.word	0x00000001
        /*01c8*/ 	.word	0x00000001


	//----- nvinfo : EIATTR_CRS_STACK_SIZE
	.align		4
.L_178:
        /*01cc*/ 	.byte	0x04, 0x1e
        /*01ce*/ 	.short	(.L_180 - .L_179)
.L_179:
        /*01d0*/ 	.word	0x00000000


	//----- nvinfo : EIATTR_CBANK_PARAM_SIZE
	.align		4
.L_180:
        /*01d4*/ 	.byte	0x03, 0x19
        /*01d6*/ 	.short	0x001d


	//----- nvinfo : EIATTR_PARAM_CBANK
	.align		4
        /*01d8*/ 	.byte	0x04, 0x0a
        /*01da*/ 	.short	(.L_182 - .L_181)
	.align		4
.L_181:
        /*01dc*/ 	.word	index@(.nv.constant0._ZN3cub18CUB_300001_SM_10006detail6reduce28DeviceReduceSingleTileKernelINS2_10policy_hubIfjN4cuda3std3__44plusIvEEE10Policy1000EPfSC_iS9_ffNS7_10__identityEEEvT0_T1_T2_T3_T4_T6_)
        /*01e0*/ 	.short	0x0380
        /*01e2*/ 	.short	0x001d


	//----- nvinfo : EIATTR_SW_WAR
	.align		4
.L_182:
        /*01e4*/ 	.byte	0x04, 0x36
        /*01e6*/ 	.short	(.L_184 - .L_183)
.L_183:
        /*01e8*/ 	.word	0x00000008
.L_184:


//--------------------- .nv.info._ZN3cub18CUB_300001_SM_10006detail6reduce18DeviceReduceKernelINS2_10policy_hubIfjN4cuda3std3__44plusIvEEE10Policy1000EPfjS9_fNS7_10__identityEEEvT0_PT3_T1_NS0_13GridEvenShareISH_EET2_T4_ --------------------------
	.section	.nv.info._ZN3cub18CUB_300001_SM_10006detail6reduce18DeviceReduceKernelINS2_10policy_hubIfjN4cuda3std3__44plusIvEEE10Policy1000EPfjS9_fNS7_10__identityEEEvT0_PT3_T1_NS0_13GridEvenShareISH_EET2_T4_,"",@"SHT_CUDA_INFO"
	.sectionflags	@""
	.align	4


	//----- nvinfo : EIATTR_CUDA_API_VERSION
	.align		4
        /*0000*/ 	.byte	0x04, 0x37
        /*0002*/ 	.short	(.L_186 - .L_185)
.L_185:
        /*0004*/ 	.word	0x00000082


	//----- nvinfo : EIATTR_KPARAM_INFO
	.align		4
.L_186:
        /*0008*/ 	.byte	0x04, 0x17
        /*000a*/ 	.short	(.L_188 - .L_187)
.L_187:
        /*000c*/ 	.word	0x00000000
        /*0010*/ 	.short	0x0005
        /*0012*/ 	.short	0x003d
        /*0014*/ 	.byte	0x00, 0xf0, 0x05, 0x00


	//----- nvinfo : EIATTR_KPARAM_INFO
	.align		4
.L_188:
        /*0018*/ 	.byte	0x04, 0x17
        /*001a*/ 	.short	(.L_190 - .L_189)
.L_189:
        /*001c*/ 	.word	0x00000000
        /*0020*/ 	.short	0x0004
        /*0022*/ 	.short	0x003c
        /*0024*/ 	.byte	0x00, 0xf0, 0x05, 0x00


	//----- nvinfo : EIATTR_KPARAM_INFO
	.align		4
.L_190:
        /*0028*/ 	.byte	0x04, 0x17
        /*002a*/ 	.short	(.L_192 - .L_191)
.L_191:
        /*002c*/ 	.word	0x00000000
        /*0030*/ 	.short	0x0003
        /*0032*/ 	.short	0x0014
        /*0034*/ 	.byte	0x00, 0xf0, 0xa1, 0x00


	//----- nvinfo : EIATTR_KPARAM_INFO
	.align		4
.L_192:
        /*0038*/ 	.byte	0x04, 0x17
        /*003a*/ 	.short	(.L_194 - .L_193)
.L_193:
        /*003c*/ 	.word	0x00000000
        /*0040*/ 	.short	0x0002
        /*0042*/ 	.short	0x0010
        /*0044*/ 	.byte	0x00, 0xf0, 0x11, 0x00


	//----- nvinfo : EIATTR_KPARAM_INFO
	.align		4
.L_194:
        /*0048*/ 	.byte	0x04, 0x17
        /*004a*/ 	.short	(.L_196 - .L_195)
.L_195:
        /*004c*/ 	.word	0x00000000
        /*0050*/ 	.short	0x0001
        /*0052*/ 	.short	0x0008
        /*0054*/ 	.byte	0x00, 0xf5, 0x21, 0x00


	//----- nvinfo : EIATTR_KPARAM_INFO
	.align		4
.L_196:
        /*0058*/ 	.byte	0x04, 0x17
        /*005a*/ 	.short	(.L_198 - .L_197)
.L_197:
        /*005c*/ 	.word	0x00000000
        /*0060*/ 	.short	0x0000
        /*0062*/ 	.short	0x0000
        /*0064*/ 	.byte	0x00, 0xf5, 0x21, 0x00


	//----- nvinfo : EIATTR_SPARSE_MMA_MASK
	.align		4
.L_198:
        /*0068*/ 	.byte	0x03, 0x50
        /*006a*/ 	.short	0x0000


	//----- nvinfo : EIATTR_MAXREG_COUNT
	.align		4
        /*006c*/ 	.byte	0x03, 0x1b
        /*006e*/ 	.short	0x0080


	//----- nvinfo : EIATTR_NUM_BARRIERS
	.align		4
        /*0070*/ 	.byte	0x02, 0x4c
        /*0072*/ 	.byte	0x01
	.zero		1


	//----- nvinfo : EIATTR_MERCURY_ISA_VERSION
	.align		4
        /*0074*/ 	.byte	0x03, 0x5f
        /*0076*/ 	.short	0x0101


	//----- nvinfo : EIATTR_UNUSED_LOAD_BYTE_OFFSET
	.align		4
        /*0078*/ 	.byte	0x04, 0x44
        /*007a*/ 	.short	(.L_200 - .L_199)


	//   ....[0]....
.L_199:
        /*007c*/ 	.word	0x00000670
        /*0080*/ 	.word	0x0000fff0


	//   ....[1]....
        /*0084*/ 	.word	0x000009e0
        /*0088*/ 	.word	0x0000fff0


	//   ....[2]....
        /*008c*/ 	.word	0x00001590
        /*0090*/ 	.word	0x0000fff0


	//   ....[3]....
        /*0094*/ 	.word	0x00001ca0
        /*0098*/ 	.word	0x0000fff0


	//   ....[4]....
        /*009c*/ 	.word	0x00002010
        /*00a0*/ 	.word	0x0000fff0


	//   ....[5]....
        /*00a4*/ 	.word	0x00002d00
        /*00a8*/ 	.word	0x0000fff0


	//----- nvinfo : EIATTR_COOP_GROUP_MASK_REGIDS
	.align		4
.L_200:
        /*00ac*/ 	.byte	0x04, 0x29
        /*00ae*/ 	.short	(.L_202 - .L_201)


	//   ....[0]....
.L_201:
        /*00b0*/ 	.word	0xffffffff


	//   ....[1]....
        /*00b4*/ 	.word	0xffffffff


	//   ....[2]....
        /*00b8*/ 	.word	0xffffffff


	//   ....[3]....
        /*00bc*/ 	.word	0xffffffff


	//   ....[4]....
        /*00c0*/ 	.word	0xffffffff


	//   ....[5]....
        /*00c4*/ 	.word	0xffffffff


	//   ....[6]....
        /*00c8*/ 	.word	0xffffffff


	//   ....[7]....
        /*00cc*/ 	.word	0xffffffff


	//   ....[8]....
        /*00d0*/ 	.word	0xffffffff


	//   ....[9]....
        /*00d4*/ 	.word	0xffffffff


	//   ....[10]....
        /*00d8*/ 	.word	0xffffffff


	//   ....[11]....
        /*00dc*/ 	.word	0xffffffff


	//   ....[12]....
        /*00e0*/ 	.word	0xffffffff


	//   ....[13]....
        /*00e4*/ 	.word	0xffffffff


	//   ....[14]....
        /*00e8*/ 	.word	0xffffffff


	//   ....[15]....
        /*00ec*/ 	.word	0xffffffff


	//   ....[16]....
        /*00f0*/ 	.word	0xffffffff


	//   ....[17]....
        /*00f4*/ 	.word	0xffffffff


	//   ....[18]....
        /*00f8*/ 	.word	0xffffffff


	//   ....[19]....
        /*00fc*/ 	.word	0xffffffff


	//   ....[20]....
        /*0100*/ 	.word	0xffffffff


	//   ....[21]....
        /*0104*/ 	.word	0xffffffff


	//   ....[22]....
        /*0108*/ 	.word	0xffffffff


	//   ....[23]....
        /*010c*/ 	.word	0xffffffff


	//   ....[24]....
        /*0110*/ 	.word	0xffffffff


	//   ....[25]....
        /*0114*/ 	.word	0xffffffff


	//   ....[26]....
        /*0118*/ 	.word	0xffffffff


	//   ....[27]....
        /*011c*/ 	.word	0xffffffff


	//   ....[28]....
        /*0120*/ 	.word	0xffffffff


	//   ....[29]....
        /*0124*/ 	.word	0xffffffff


	//----- nvinfo : EIATTR_COOP_GROUP_INSTR_OFFSETS
	.align		4
.L_202:
        /*0128*/ 	.byte	0x04, 0x28
        /*012a*/ 	.short	(.L_204 - .L_203)


	//   ....[0]....
.L_203:
        /*012c*/ 	.word	0x000004e0


	//   ....[1]....
        /*0130*/ 	.word	0x00000510


	//   ....[2]....
        /*0134*/ 	.word	0x00000570


	//   ....[3]....
        /*0138*/ 	.word	0x000005c0


	//   ....[4]....
        /*013c*/ 	.word	0x000005e0


	//   ....[5]....
        /*0140*/ 	.word	0x00000820


	//   ....[6]....
        /*0144*/ 	.word	0x00000870


	//   ....[7]....
        /*0148*/ 	.word	0x000008b0


	//   ....[8]....
        /*014c*/ 	.word	0x000008f0


	//   ....[9]....
        /*0150*/ 	.word	0x00000910


	//   ....[10]....
        /*0154*/ 	.word	0x00001400


	//   ....[11]....
        /*0158*/ 	.word	0x00001430


	//   ....[12]....
        /*015c*/ 	.word	0x00001490


	//   ....[13]....
        /*0160*/ 	.word	0x000014e0


	//   ....[14]....
        /*0164*/ 	.word	0x00001500


	//   ....[15]....
        /*0168*/ 	.word	0x00001b10


	//   ....[16]....
        /*016c*/ 	.word	0x00001b40


	//   ....[17]....
        /*0170*/ 	.word	0x00001ba0


	//   ....[18]....
        /*0174*/ 	.word	0x00001bf0


	//   ....[19]....
        /*0178*/ 	.word	0x00001c10


	//   ....[20]....
        /*017c*/ 	.word	0x00001e50


	//   ....[21]....
        /*0180*/ 	.word	0x00001ea0


	//   ....[22]....
        /*0184*/ 	.word	0x00001ee0


	//   ....[23]....
        /*0188*/ 	.word	0x00001f20


	//   ....[24]....
        /*018c*/ 	.word	0x00001f40


	//   ....[25]....
        /*0190*/ 	.word	0x00002b70


	//   ....[26]....
        /*0194*/ 	.word	0x00002ba0


	//   ....[27]....
        /*0198*/ 	.word	0x00002c00


	//   ....[28]....
        /*019c*/ 	.word	0x00002c50


	//   ....[29]....
        /*01a0*/ 	.word	0x00002c70


	//----- nvinfo : EIATTR_VRC_CTA_INIT_COUNT
	.align		4
.L_204:
        /*01a4*/ 	.byte	0x02, 0x4a
	.zero		1
	.zero		1


	//----- nvinfo : EIATTR_EXIT_INSTR_OFFSETS
	.align		4
        /*01a8*/ 	.byte	0x04, 0x1c
        /*01aa*/ 	.short	(.L_206 - .L_205)


	//   ....[0]....
.L_205:
        /*01ac*/ 	.word	0x00002e40


	//   ....[1]....
        /*01b0*/ 	.word	0x00002e80


	//----- nvinfo : EIATTR_MAX_THREADS
	.align		4
.L_206:
        /*01b4*/ 	.byte	0x04, 0x05
        /*01b6*/ 	.short	(.L_208 - .L_207)
.L_207:
        /*01b8*/ 	.word	0x00000200
        /*01bc*/ 	.word	0x00000001
        /*01c0*/ 	.word	0x00000001


	//----- nvinfo : EIATTR_CRS_STACK_SIZE
	.align		4
.L_208:
        /*01c4*/ 	.byte	0x04, 0x1e
        /*01c6*/ 	.short	(.L_210 - .L_209)
.L_209:
        /*01c8*/ 	.word	0x00000000


	//----- nvinfo : EIATTR_CBANK_PARAM_SIZE
	.align		4
.L_210:
        /*01cc*/ 	.byte	0x03, 0x19
        /*01ce*/ 	.short	0x003e


	//----- nvinfo : EIATTR_PARAM_CBANK
	.align		4
        /*01d0*/ 	.byte	0x04, 0x0a
        /*01d2*/ 	.short	(.L_212 - .L_211)
	.align		4
.L_211:
        /*01d4*/ 	.word	index@(.nv.constant0._ZN3cub18CUB_300001_SM_10006detail6reduce18DeviceReduceKernelINS2_10policy_hubIfjN4cuda3std3__44plusIvEEE10Policy1000EPfjS9_fNS7_10__identityEEEvT0_PT3_T1_NS0_13GridEvenShareISH_EET2_T4_)
        /*01d8*/ 	.short	0x0380
        /*01da*/ 	.short	0x003e


	//----- nvinfo : EIATTR_SW_WAR
	.align		4
.L_212:
        /*01dc*/ 	.byte	0x04, 0x36
        /*01de*/ 	.short	(.L_214 - .L_213)
.L_213:
        /*01e0*/ 	.word	0x00000008
.L_214:


//--------------------- .nv.info._ZN3cub18CUB_300001_SM_10006detail6reduce28DeviceReduceSingleTileKernelINS2_10policy_hubIfjN4cuda3std3__44plusIvEEE10Policy1000EPfSC_jS9_ffNS7_10__identityEEEvT0_T1_T2_T3_T4_T6_ --------------------------
	.section	.nv.info._ZN3cub18CUB_300001_SM_10006detail6reduce28DeviceReduceSingleTileKernelINS2_10policy_hubIfjN4cuda3std3__44plusIvEEE10Policy1000EPfSC_jS9_ffNS7_10__identityEEEvT0_T1_T2_T3_T4_T6_,"",@"SHT_CUDA_INFO"
	.sectionflags	@""
	.align	4


	//----- nvinfo : EIATTR_CUDA_API_VERSION
	.align		4
        /*0000*/ 	.byte	0x04, 0x37
        /*0002*/ 	.short	(.L_216 - .L_215)
.L_215:
        /*0004*/ 	.word	0x00000082


	//----- nvinfo : EIATTR_KPARAM_INFO
	.align		4
.L_216:
        /*0008*/ 	.byte	0x04, 0x17
        /*000a*/ 	.short	(.L_218 - .L_217)
.L_217:
        /*000c*/ 	.word	0x00000000
        /*0010*/ 	.short	0x0005
        /*0012*/ 	.short	0x001c
        /*0014*/ 	.byte	0x00, 0xf0, 0x05, 0x00


	//----- nvinfo : EIATTR_KPARAM_INFO
	.align		4
.L_218:
        /*0018*/ 	.byte	0x04, 0x17
        /*001a*/ 	.short	(.L_220 - .L_219)
.L_219:
        /*001c*/ 	.word	0x00000000
        /*0020*/ 	.short	0x0004
        /*0022*/ 	.short	0x0018
        /*0024*/ 	.byte	0x00, 0xf0, 0x11, 0x00


	//----- nvinfo : EIATTR_KPARAM_INFO
	.align		4
.L_220:
        /*0028*/ 	.byte	0x04, 0x17
        /*002a*/ 	.short	(.L_222 - .L_221)
.L_221:
        /*002c*/ 	.word	0x00000000
        /*0030*/ 	.short	0x0003
        /*0032*/ 	.short	0x0014
        /*0034*/ 	.byte	0x00, 0xf0, 0x05, 0x00


	//----- nvinfo : EIATTR_KPARAM_INFO
	.align		4
.L_222:
        /*0038*/ 	.byte	0x04, 0x17
        /*003a*/ 	.short	(.L_224 - .L_223)
.L_223:
        /*003c*/ 	.word	0x00000000
        /*0040*/ 	.short	0x0002
        /*0042*/ 	.short	0x0010
        /*0044*/ 	.byte	0x00, 0xf0, 0x11, 0x00


	//----- nvinfo : EIATTR_KPARAM_INFO
	.align		4
.L_224:
        /*0048*/ 	.byte	0x04, 0x17
        /*004a*/ 	.short	(.L_226 - .L_225)
.L_225:
        /*004c*/ 	.word	0x00000000
        /*0050*/ 	.short	0x0001
        /*0052*/ 	.short	0x0008
        /*0054*/ 	.byte	0x00, 0xf5, 0x21, 0x00


	//----- nvinfo : EIATTR_KPARAM_INFO
	.align		4
.L_226:
        /*0058*/ 	.byte	0x04, 0x17
        /*005a*/ 	.short	(.L_228 - .L_227)
.L_227:
        /*005c*/ 	.word	0x00000000
        /*0060*/ 	.short	0x0000
        /*0062*/ 	.short	0x0000
        /*0064*/ 	.byte	0x00, 0xf5, 0x21, 0x00


	//----- nvinfo : EIATTR_SPARSE_MMA_MASK
	.align		4
.L_228:
        /*0068*/ 	.byte	0x03, 0x50
        /*006a*/ 	.short	0x0000


	//----- nvinfo : EIATTR_MAXREG_COUNT
	.align		4
        /*006c*/ 	.byte	0x03, 0x1b
        /*006e*/ 	.short	0x0080


	//----- nvinfo : EIATTR_NUM_BARRIERS
	.align		4
        /*0070*/ 	.byte	0x02, 0x4c
        /*0072*/ 	.byte	0x01
	.zero		1


	//----- nvinfo : EIATTR_MERCURY_ISA_VERSION
	.align		4
        /*0074*/ 	.byte	0x03, 0x5f
        /*0076*/ 	.short	0x0101


	//----- nvinfo : EIATTR_UNUSED_LOAD_BYTE_OFFSET
	.align		4
        /*0078*/ 	.byte	0x04, 0x44
        /*007a*/ 	.short	(.L_230 - .L_229)


	//   ....[0]....
.L_229:
        /*007c*/ 	.word	0x00000a90
        /*0080*/ 	.word	0x0000fff0


	//   ....[1]....
        /*0084*/ 	.word	0x00000e00
        /*0088*/ 	.word	0x0000fff0


	//   ....[2]....
        /*008c*/ 	.word	0x00001900
        /*0090*/ 	.word	0x0000fff0


	//   ....[3]....
        /*0094*/ 	.word	0x000023c0
        /*0098*/ 	.word	0x0000fff0


	//   ....[4]....
        /*009c*/ 	.word	0x00002730
        /*00a0*/ 	.word	0x0000fff0


	//   ....[5]....
        /*00a4*/ 	.word	0x00003340
        /*00a8*/ 	.word	0x0000fff0


	//----- nvinfo : EIATTR_COOP_GROUP_MASK_REGIDS
	.align		4
.L_230:
        /*00ac*/ 	.byte	0x04, 0x29
        /*00ae*/ 	.short	(.L_232 - .L_231)


	//   ....[0]....
.L_231:
        /*00b0*/ 	.word	0xffffffff


	//   ....[1]....
        /*00b4*/ 	.word	0xffffffff


	//   ....[2]....
        /*00b8*/ 	.word	0xffffffff


	//   ....[3]....
        /*00bc*/ 	.word	0xffffffff


	//   ....[4]....
        /*00c0*/ 	.word	0xffffffff


	//   ....[5]....
        /*00c4*/ 	.word	0xffffffff


	//   ....[6]....
        /*00c8*/ 	.word	0xffffffff


	//   ....[7]....
        /*00cc*/ 	.word	0xffffffff


	//   ....[8]....
        /*00d0*/ 	.word	0xffffffff


	//   ....[9]....
        /*00d4*/ 	.word	0xffffffff


	//   ....[10]....
        /*00d8*/ 	.word	0xffffffff


	//   ....[11]....
        /*00dc*/ 	.word	0xffffffff


	//   ....[12]....
        /*00e0*/ 	.word	0xffffffff


	//   ....[13]....
        /*00e4*/ 	.word	0xffffffff


	//   ....[14]....
        /*00e8*/ 	.word	0xffffffff


	//   ....[15]....
        /*00ec*/ 	.word	0xffffffff


	//   ....[16]....
        /*00f0*/ 	.word	0xffffffff


	//   ....[17]....
        /*00f4*/ 	.word	0xffffffff


	//   ....[18]....
        /*00f8*/ 	.word	0xffffffff


	//   ....[19]....
        /*00fc*/ 	.word	0xffffffff


	//   ....[20]....
        /*0100*/ 	.word	0xffffffff


	//   ....[21]....
        /*0104*/ 	.word	0xffffffff


	//   ....[22]....
        /*0108*/ 	.word	0xffffffff


	//   ....[23]....
        /*010c*/ 	.word	0xffffffff


	//   ....[24]....
        /*0110*/ 	.word	0xffffffff


	//   ....[25]....
        /*0114*/ 	.word	0xffffffff


	//   ....[26]....
        /*0118*/ 	.word	0xffffffff


	//   ....[27]....
        /*011c*/ 	.word	0xffffffff


	//   ....[28]....
        /*0120*/ 	.word	0xffffffff


	//   ....[29]....
        /*0124*/ 	.word	0xffffffff


	//----- nvinfo : EIATTR_COOP_GROUP_INSTR_OFFSETS
	.align		4
.L_232:
        /*0128*/ 	.byte	0x04, 0x28
        /*012a*/ 	.short	(.L_234 - .L_233)


	//   ....[0]....
.L_233:
        /*012c*/ 	.word	0x00000900


	//   ....[1]....
        /*0130*/ 	.word	0x00000930


	//   ....[2]....
        /*0134*/ 	.word	0x00000990


	//   ....[3]....
        /*0138*/ 	.word	0x000009e0


	//   ....[4]....
        /*013c*/ 	.word	0x00000a00


	//   ....[5]....
        /*0140*/ 	.word	0x00000c40


	//   ....[6]....
        /*0144*/ 	.word	0x00000c70


	//   ....[7]....
        /*0148*/ 	.word	0x00000cc0


	//   ....[8]....
        /*014c*/ 	.word	0x00000d10


	//   ....[9]....
        /*0150*/ 	.word	0x00000d30


	//   ....[10]....
        /*0154*/ 	.word	0x00001770


	//   ....[11]....
        /*0158*/ 	.word	0x000017a0


	//   ....[12]....
        /*015c*/ 	.word	0x00001800


	//   ....[13]....
        /*0160*/ 	.word	0x00001850


	//   ....[14]....
        /*0164*/ 	.word	0x00001870


	//   ....[15]....
        /*0168*/ 	.word	0x00002230


	//   ....[16]....
        /*016c*/ 	.word	0x00002260


	//   ....[17]....
        /*0170*/ 	.word	0x000022c0


	//   ....[18]....
        /*0174*/ 	.word	0x00002310


	//   ....[19]....
        /*0178*/ 	.word	0x00002330


	//   ....[20]....
        /*017c*/ 	.word	0x00002570


	//   ....[21]....
        /*0180*/ 	.word	0x000025a0


	//   ....[22]....
        /*0184*/ 	.word	0x000025f0


	//   ....[23]....
        /*0188*/ 	.word	0x00002640


	//   ....[24]....
        /*018c*/ 	.word	0x00002660


	//   ....[25]....
        /*0190*/ 	.word	0x000031b0


	//   ....[26]....
        /*0194*/ 	.word	0x000031e0


	//   ....[27]....
        /*0198*/ 	.word	0x00003240


	//   ....[28]....
        /*019c*/ 	.word	0x00003290


	//   ....[29]....
        /*01a0*/ 	.word	0x000032b0


	//----- nvinfo : EIATTR_VRC_CTA_INIT_COUNT
	.align		4
.L_234:
        /*01a4*/ 	.byte	0x02, 0x4a
	.zero		1
	.zero		1


	//----- nvinfo : EIATTR_EXIT_INSTR_OFFSETS
	.align		4
        /*01a8*/ 	.byte	0x04, 0x1c
        /*01aa*/ 	.short	(.L_236 - .L_235)


	//   ....[0]....
.L_235:
        /*01ac*/ 	.word	0x00000080


	//   ....[1]....
        /*01b0*/ 	.word	0x000000c0


	//   ....[2]....
        /*01b4*/ 	.word	0x00003480


	//   ....[3]....
        /*01b8*/ 	.word	0x000034d0


	//----- nvinfo : EIATTR_MAX_THREADS
	.align		4
.L_236:
        /*01bc*/ 	.byte	0x04, 0x05
        /*01be*/ 	.short	(.L_238 - .L_237)
.L_237:
        /*01c0*/ 	.word	0x00000200
        /*01c4*/ 	.word	0x00000001
        /*01c8*/ 	.word	0x00000001


	//----- nvinfo : EIATTR_CRS_STACK_SIZE
	.align		4
.L_238:
        /*01cc*/ 	.byte	0x04, 0x1e
        /*01ce*/ 	.short	(.L_240 - .L_239)
.L_239:
        /*01d0*/ 	.word	0x00000000


	//----- nvinfo : EIATTR_CBANK_PARAM_SIZE
	.align		4
.L_240:
        /*01d4*/ 	.byte	0x03, 0x19
        /*01d6*/ 	.short	0x001d


	//----- nvinfo : EIATTR_PARAM_CBANK
	.align		4
        /*01d8*/ 	.byte	0x04, 0x0a
        /*01da*/ 	.short	(.L_242 - .L_241)
	.align		4
.L_241:
        /*01dc*/ 	.word	index@(.nv.constant0._ZN3cub18CUB_300001_SM_10006detail6reduce28DeviceReduceSingleTileKernelINS2_10policy_hubIfjN4cuda3std3__44plusIvEEE10Policy1000EPfSC_jS9_ffNS7_10__identityEEEvT0_T1_T2_T3_T4_T6_)
        /*01e0*/ 	.short	0x0380
        /*01e2*/ 	.short	0x001d


	//----- nvinfo : EIATTR_SW_WAR
	.align		4
.L_242:
        /*01e4*/ 	.byte	0x04, 0x36
        /*01e6*/ 	.short	(.L_244 - .L_243)
.L_243:
        /*01e8*/ 	.word	0x00000008
.L_244:


//--------------------- .nv.info._ZN3cub18CUB_300001_SM_10006detail4scan16DeviceScanKernelINS2_10policy_hubIiiijN4cuda3std3__44plusIvEEE10Policy1000EPiSC_NS0_13ScanTileStateIiLb1EEES9_NS0_8NullTypeEjiLb0ESF_EEvT0_T1_T2_iT3_T4_T5_ --------------------------
	.section	.nv.info._ZN3cub18CUB_300001_SM_10006detail4scan16DeviceScanKernelINS2_10policy_hubIiiijN4cuda3std3__44plusIvEEE10Policy1000EPiSC_NS0_13ScanTileStateIiLb1EEES9_NS0_8NullTypeEjiLb0ESF_EEvT0_T1_T2_iT3_T4_T5_,"",@"SHT_CUDA_INFO"
	.sectionflags	@""
	.align	4


	//----- nvinfo : EIATTR_CUDA_API_VERSION
	.align		4
        /*0000*/ 	.byte	0x04, 0x37
        /*0002*/ 	.short	(.L_246 - .L_245)
.L_245:
        /*0004*/ 	.word	0x00000082


	//----- nvinfo : EIATTR_KPARAM_INFO
	.align		4
.L_246:
        /*0008*/ 	.byte	0x04, 0x17
        /*000a*/ 	.short	(.L_248 - .L_247)
.L_247:
        /*000c*/ 	.word	0x00000000
        /*0010*/ 	.short	0x0006
        /*0012*/ 	.short	0x0020
        /*0014*/ 	.byte	0x00, 0xf0, 0x11, 0x00


	//----- nvinfo : EIATTR_KPARAM_INFO
	.align		4
.L_248:
        /*0018*/ 	.byte	0x04, 0x17
        /*001a*/ 	.short	(.L_250 - .L_249)
.L_249:
        /*001c*/ 	.word	0x00000000
        /*0020*/ 	.short	0x0005
        /*0022*/ 	.short	0x001d
        /*0024*/ 	.byte	0x00, 0xf0, 0x05, 0x00


	//----- nvinfo : EIATTR_KPARAM_INFO
	.align		4
.L_250:
        /*0028*/ 	.byte	0x04, 0x17
        /*002a*/ 	.short	(.L_252 - .L_251)
.L_251:
        /*002c*/ 	.word	0x00000000
        /*0030*/ 	.short	0x0004
        /*0032*/ 	.short	0x001c
        /*0034*/ 	.byte	0x00, 0xf0, 0x05, 0x00


	//----- nvinfo : EIATTR_KPARAM_INFO
	.align		4
.L_252:
        /*0038*/ 	.byte	0x04, 0x17
        /*003a*/ 	.short	(.L_254 - .L_253)
.L_253:
        /*003c*/ 	.word	0x00000000
        /*0040*/ 	.short	0x0003
        /*0042*/ 	.short	0x0018
        /*0044*/ 	.byte	0x00, 0xf0, 0x11, 0x00


	//----- nvinfo : EIATTR_KPARAM_INFO
	.align		4
.L_254:
        /*0048*/ 	.byte	0x04, 0x17
        /*004a*/ 	.short	(.L_256 - .L_255)
.L_255:
        /*004c*/ 	.word	0x00000000
        /*0050*/ 	.short	0x0002
        /*0052*/ 	.short	0x0010
        /*0054*/ 	.byte	0x00, 0xf0, 0x21, 0x00


	//----- nvinfo : EIATTR_KPARAM_INFO
	.align		4
.L_256:
        /*0058*/ 	.byte	0x04, 0x17
        /*005a*/ 	.short	(.L_258 - .L_257)
.L_257:
        /*005c*/ 	.word	0x00000000
        /*0060*/ 	.short	0x0001
        /*0062*/ 	.short	0x0008
        /*0064*/ 	.byte	0x00, 0xf5, 0x21, 0x00


	//----- nvinfo : EIATTR_KPARAM_INFO
	.align		4
.L_258:
        /*0068*/ 	.byte	0x04, 0x17
        /*006a*/ 	.short	(.L_260 - .L_259)
.L_259:
        /*006c*/ 	.word	0x00000000
        /*0070*/ 	.short	0x0000
        /*0072*/ 	.short	0x0000
        /*0074*/ 	.byte	0x00, 0xf5, 0x21, 0x00


	//----- nvinfo : EIATTR_SPARSE_MMA_MASK
	.align		4
.L_260:
        /*0078*/ 	.byte	0x03, 0x50
        /*007a*/ 	.short	0x0000


	//----- nvinfo : EIATTR_MAXREG_COUNT
	.align		4
        /*007c*/ 	.byte	0x03, 0x1b
        /*007e*/ 	.short	0x00a8


	//----- nvinfo : EIATTR_NUM_BARRIERS
	.align		4
        /*0080*/ 	.byte	0x02, 0x4c
        /*0082*/ 	.byte	0x01
	.zero		1


	//----- nvinfo : EIATTR_MERCURY_ISA_VERSION
	.align		4
        /*0084*/ 	.byte	0x03, 0x5f
        /*0086*/ 	.short	0x0101


	//----- nvinfo : EIATTR_UNUSED_LOAD_BYTE_OFFSET
	.align		4
        /*0088*/ 	.byte	0x04, 0x44
        /*008a*/ 	.short	(.L_262 - .L_261)


	//   ....[0]....
.L_261:
        /*008c*/ 	.word	0x000029a0
        /*0090*/ 	.word	0x00000fff


	//----- nvinfo : EIATTR_COOP_GROUP_MASK_REGIDS
	.align		4
.L_262:
        /*0094*/ 	.byte	0x04, 0x29
        /*0096*/ 	.short	(.L_264 - .L_263)


	//   ....[0]....
.L_263:
        /*0098*/ 	.word	0xffffffff


	//   ....[1]....
        /*009c*/ 	.word	0xffffffff


	//   ....[2]....
        /*00a0*/ 	.word	0xffffffff


	//   ....[3]....
        /*00a4*/ 	.word	0xffffffff


	//   ....[4]....
        /*00a8*/ 	.word	0xffffffff


	//   ....[5]....
        /*00ac*/ 	.word	0xffffffff


	//   ....[6]....
        /*00b0*/ 	.word	0xffffffff


	//   ....[7]....
        /*00b4*/ 	.word	0xffffffff


	//   ....[8]....
        /*00b8*/ 	.word	0xffffffff


	//   ....[9]....
        /*00bc*/ 	.word	0xffffffff


	//   ....[10]....
        /*00c0*/ 	.word	0xffffffff


	//   ....[11]....
        /*00c4*/ 	.word	0xffffffff


	//   ....[12]....
        /*00c8*/ 	.word	0xffffffff


	//   ....[13]....
        /*00cc*/ 	.word	0xffffffff


	//   ....[14]....
        /*00d0*/ 	.word	0xffffffff


	//   ....[15]....
        /*00d4*/ 	.word	0xffffffff


	//   ....[16]....
        /*00d8*/ 	.word	0xffffffff


	//   ....[17]....
        /*00dc*/ 	.word	0xffffffff


	//   ....[18]....
        /*00e0*/ 	.word	0xffffffff


	//   ....[19]....
        /*00e4*/ 	.word	0xffffffff


	//   ....[20]....
        /*00e8*/ 	.word	0xffffffff


	//   ....[21]....
        /*00ec*/ 	.word	0xffffffff


	//   ....[22]....
        /*00f0*/ 	.word	0xffffffff


	//   ....[23]....
        /*00f4*/ 	.word	0xffffffff


	//   ....[24]....
        /*00f8*/ 	.word	0xffffffff


	//   ....[25]....
        /*00fc*/ 	.word	0xffffffff


	//   ....[26]....
        /*0100*/ 	.word	0xffffffff


	//   ....[27]....
        /*0104*/ 	.word	0xffffffff


	//   ....[28]....
        /*0108*/ 	.word	0xffffffff


	//   ....[29]....
        /*010c*/ 	.word	0xffffffff


	//   ....[30]....
        /*0110*/ 	.word	0xffffffff


	//   ....[31]....
        /*0114*/ 	.word	0xffffffff


	//   ....[32]....
        /*0118*/ 	.word	0xffffffff


	//   ....[33]....
        /*011c*/ 	.word	0xffffffff


	//   ....[34]....
        /*0120*/ 	.word	0xffffffff


	//   ....[35]....
        /*0124*/ 	.word	0xffffffff


	//   ....[36]....
        /*0128*/ 	.word	0xffffffff


	//   ....[37]....
        /*012c*/ 	.word	0xffffffff


	//   ....[38]....
        /*0130*/ 	.word	0xffffffff


	//   ....[39]....
        /*0134*/ 	.word	0xffffffff


	//   ....[40]....
        /*0138*/ 	.word	0xffffffff


	//   ....[41]....
        /*013c*/ 	.word	0xffffffff


	//   ....[42]....
        /*0140*/ 	.word	0xffffffff


	//   ....[43]....
        /*0144*/ 	.word	0xffffffff


	//   ....[44]....
        /*0148*/ 	.word	0xffffffff


	//   ....[45]....
        /*014c*/ 	.word	0xffffffff


	//   ....[46]....
        /*0150*/ 	.word	0xffffffff


	//   ....[47]....
        /*0154*/ 	.word	0xffffffff


	//   ....[48]....
        /*0158*/ 	.word	0xffffffff


	//   ....[49]....
        /*015c*/ 	.word	0xffffffff


	//   ....[50]....
        /*0160*/ 	.word	0xffffffff


	//   ....[51]....
        /*0164*/ 	.word	0xffffffff


	//   ....[52]....
        /*0168*/ 	.word	0xffffffff


	//   ....[53]....
        /*016c*/ 	.word	0xffffffff


	//   ....[54]....
        /*0170*/ 	.word	0xffffffff


	//   ....[55]....
        /*0174*/ 	.word	0xffffffff


	//   ....[56]....
        /*0178*/ 	.word	0xffffffff


	//   ....[57]....
        /*017c*/ 	.word	0xffffffff


	//   ....[58]....
        /*0180*/ 	.word	0xffffffff


	//   ....[59]....
        /*0184*/ 	.word	0xffffffff


	//   ....[60]....
        /*0188*/ 	.word	0x05000015


	//   ....[61]....
        /*018c*/ 	.word	0x05000015


	//   ....[62]....
        /*0190*/ 	.word	0x05000015


	//   ....[63]....
        /*0194*/ 	.word	0x05000015


	//   ....[64]....
        /*0198*/ 	.word	0x05000015


	//   ....[65]....
        /*019c*/ 	.word	0x05000015


	//   ....[66]....
        /*01a0*/ 	.word	0x05000015


	//   ....[67]....
        /*01a4*/ 	.word	0x05000015


	//   ....[68]....
        /*01a8*/ 	.word	0x05000015


	//   ....[69]....
        /*01ac*/ 	.word	0x05000015


	//   ....[70]....
        /*01b0*/ 	.word	0x05000015


	//   ....[71]....
        /*01b4*/ 	.word	0x05000015


	//   ....[72]....
        /*01b8*/ 	.word	0x05000015


	//   ....[73]....
        /*01bc*/ 	.word	0x05000015


	//   ....[74]....
        /*01c0*/ 	.word	0x05000015


	//   ....[75]....
        /*01c4*/ 	.word	0x05000015


	//   ....[76]....
        /*01c8*/ 	.word	0x05000015


	//   ....[77]....
        /*01cc*/ 	.word	0x05000015


	//   ....[78]....
        /*01d0*/ 	.word	0x05000015


	//   ....[79]....
        /*01d4*/ 	.word	0x05000015


	//   ....[80]....
        /*01d8*/ 	.word	0x05000015


	//   ....[81]....
        /*01dc*/ 	.word	0x05000015


	//   ....[82]....
        /*01e0*/ 	.word	0x05000015


	//   ....[83]....
        /*01e4*/ 	.word	0x05000015


	//   ....[84]....
        /*01e8*/ 	.word	0x05000015


	//   ....[85]....
        /*01ec*/ 	.word	0x05000015


	//   ....[86]....
        /*01f0*/ 	.word	0x05000015


	//   ....[87]....
        /*01f4*/ 	.word	0x05000015


	//   ....[88]....
        /*01f8*/ 	.word	0x05000015


	//   ....[89]....
        /*01fc*/ 	.word	0x05000015


	//   ....[90]....
        /*0200*/ 	.word	0x05000015


	//   ....[91]....
        /*0204*/ 	.word	0x05000015


	//   ....[92]....
        /*0208*/ 	.word	0x05000015


	//   ....[93]....
        /*020c*/ 	.word	0x05000015


	//   ....[94]....
        /*0210*/ 	.word	0x05000015


	//   ....[95]....
        /*0214*/ 	.word	0x05000015


	//----- nvinfo : EIATTR_COOP_GROUP_INSTR_OFFSETS
	.align		4
.L_264:
        /*0218*/ 	.byte	0x04, 0x28
        /*021a*/ 	.short	(.L_266 - .L_265)


	//   ....[0]....
.L_265:
        /*021c*/ 	.word	0x000004b0


	//   ....[1]....
        /*0220*/ 	.word	0x00000680


	//   ....[2]....
        /*0224*/ 	.word	0x000006a0


	//   ....[3]....
        /*0228*/ 	.word	0x000006c0


	//   ....[4]....
        /*022c*/ 	.word	0x000006e0


	//   ....[5]....
        /*0230*/ 	.word	0x00000700


	//   ....[6]....
        /*0234*/ 	.word	0x00000ae0


	//   ....[7]....
        /*0238*/ 	.word	0x00000b00


	//   ....[8]....
        /*023c*/ 	.word	0x00000b20


	//   ....[9]....
        /*0240*/ 	.word	0x00000b40


	//   ....[10]....
        /*0244*/ 	.word	0x00000b60


	//   ....[11]....
        /*0248*/ 	.word	0x00000f10


	//   ....[12]....
        /*024c*/ 	.word	0x000010e0


	//   ....[13]....
        /*0250*/ 	.word	0x00001140


	//   ....[14]....
        /*0254*/ 	.word	0x000011d0


	//   ....[15]....
        /*0258*/ 	.word	0x00001230


	//   ....[16]....
        /*025c*/ 	.word	0x00001280


	//   ....[17]....
        /*0260*/ 	.word	0x000012e0


	//   ....[18]....
        /*0264*/ 	.word	0x00001320


	//   ....[19]....
        /*0268*/ 	.word	0x00001330


	//   ....[20]....
        /*026c*/ 	.word	0x00001410


	//   ....[21]....
        /*0270*/ 	.word	0x000015e0


	//   ....[22]....
        /*0274*/ 	.word	0x00001630


	//   ....[23]....
        /*0278*/ 	.word	0x00001690


	//   ....[24]....
        /*027c*/ 	.word	0x000016f0


	//   ....[25]....
        /*0280*/ 	.word	0x00001730


	//   ....[26]....
        /*0284*/ 	.word	0x00001770


	//   ....[27]....
        /*0288*/ 	.word	0x000017b0


	//   ....[28]....
        /*028c*/ 	.word	0x000017c0


	//   ....[29]....
        /*0290*/ 	.word	0x00001be0


	//   ....[30]....
        /*0294*/ 	.word	0x000026c0


	//   ....[31]....
        /*0298*/ 	.word	0x00002890


	//   ....[32]....
        /*029c*/ 	.word	0x000028b0


	//   ....[33]....
        /*02a0*/ 	.word	0x000028d0


	//   ....[34]....
        /*02a4*/ 	.word	0x000028f0


	//   ....[35]....
        /*02a8*/ 	.word	0x00002910


	//   ....[36]....
        /*02ac*/ 	.word	0x00002c90


	//   ....[37]....
        /*02b0*/ 	.word	0x00002cb0


	//   ....[38]....
        /*02b4*/ 	.word	0x00002cd0


	//   ....[39]....
        /*02b8*/ 	.word	0x00002cf0


	//   ....[40]....
        /*02bc*/ 	.word	0x00002d10


	//   ....[41]....
        /*02c0*/ 	.word	0x000030d0


	//   ....[42]....
        /*02c4*/ 	.word	0x000032a0


	//   ....[43]....
        /*02c8*/ 	.word	0x00003300


	//   ....[44]....
        /*02cc*/ 	.word	0x00003360


	//   ....[45]....
        /*02d0*/ 	.word	0x000033c0


	//   ....[46]....
        /*02d4*/ 	.word	0x00003420


	//   ....[47]....
        /*02d8*/ 	.word	0x00003490


	//   ....[48]....
        /*02dc*/ 	.word	0x000034e0


	//   ....[49]....
        /*02e0*/ 	.word	0x000034f0


	//   ....[50]....
        /*02e4*/ 	.word	0x000035d0


	//   ....[51]....
        /*02e8*/ 	.word	0x000037a0


	//   ....[52]....
        /*02ec*/ 	.word	0x000037f0


	//   ....[53]....
        /*02f0*/ 	.word	0x00003860


	//   ....[54]....
        /*02f4*/ 	.word	0x000038c0


	//   ....[55]....
        /*02f8*/ 	.word	0x00003910


	//   ....[56]....
        /*02fc*/ 	.word	0x00003970


	//   ....[57]....
        /*0300*/ 	.word	0x000039b0


	//   ....[58]....
        /*0304*/ 	.word	0x000039c0


	//   ....[59]....
        /*0308*/ 	.word	0x00003e90


	//   ....[60]....
        /*030c*/ 	.word	0x00004470


	//   ....[61]....
        /*0310*/ 	.word	0x000044f0


	//   ....[62]....
        /*0314*/ 	.word	0x00004580


	//   ....[63]....
        /*0318*/ 	.word	0x00004670


	//   ....[64]....
        /*031c*/ 	.word	0x00004700


	//   ....[65]....
        /*0320*/ 	.word	0x00004790


	//   ....[66]....
        /*0324*/ 	.word	0x00004830


	//   ....[67]....
        /*0328*/ 	.word	0x000048b0


	//   ....[68]....
        /*032c*/ 	.word	0x000048e0


	//   ....[69]....
        /*0330*/ 	.word	0x00004980


	//   ....[70]....
        /*0334*/ 	.word	0x00004a00


	//   ....[71]....
        /*0338*/ 	.word	0x00004a80


	//   ....[72]....
        /*033c*/ 	.word	0x00004b40


	//   ....[73]....
        /*0340*/ 	.word	0x00004bd0


	//   ....[74]....
        /*0344*/ 	.word	0x00004c50


	//   ....[75]....
        /*0348*/ 	.word	0x00004cd0


	//   ....[76]....
        /*034c*/ 	.word	0x00004d50


	//   ....[77]....
        /*0350*/ 	.word	0x00004d80


	//   ....[78]....
        /*0354*/ 	.word	0x00004e20


	//   ....[79]....
        /*0358*/ 	.word	0x00004ea0


	//   ....[80]....
        /*035c*/ 	.word	0x00004f30


	//   ....[81]....
        /*0360*/ 	.word	0x00004fe0


	//   ....[82]....
        /*0364*/ 	.word	0x00005090


	//   ....[83]....
        /*0368*/ 	.word	0x00005120


	//   ....[84]....
        /*036c*/ 	.word	0x000051b0


	//   ....[85]....
        /*0370*/ 	.word	0x00005230


	//   ....[86]....
        /*0374*/ 	.word	0x00005270


	//   ....[87]....
        /*0378*/ 	.word	0x00005320


	//   ....[88]....
        /*037c*/ 	.word	0x000053a0


	//   ....[89]....
        /*0380*/ 	.word	0x00005420


	//   ....[90]....
        /*0384*/ 	.word	0x000054e0


	//   ....[91]....
        /*0388*/ 	.word	0x00005580


	//   ....[92]....
        /*038c*/ 	.word	0x00005610


	//   ....[93]....
        /*0390*/ 	.word	0x000056a0


	//   ....[94]....
        /*0394*/ 	.word	0x00005710


	//   ....[95]....
        /*0398*/ 	.word	0x00005790


	//----- nvinfo : EIATTR_VRC_CTA_INIT_COUNT
	.align		4
.L_266:
        /*039c*/ 	.byte	0x02, 0x4a
	.zero		1
	.zero		1


	//----- nvinfo : EIATTR_EXIT_INSTR_OFFSETS
	.align		4
        /*03a0*/ 	.byte	0x04, 0x1c
        /*03a2*/ 	.short	(.L_268 - .L_267)


	//   ....[0]....
.L_267:
        /*03a4*/ 	.word	0x00001eb0


	//   ....[1]....
        /*03a8*/ 	.word	0x00001ed0


	//   ....[2]....
        /*03ac*/ 	.word	0x00004400


	//   ....[3]....
        /*03b0*/ 	.word	0x00004420


	//----- nvinfo : EIATTR_MAX_THREADS
	.align		4
.L_268:
        /*03b4*/ 	.byte	0x04, 0x05
        /*03b6*/ 	.short	(.L_270 - .L_269)
.L_269:
        /*03b8*/ 	.word	0x00000180
        /*03bc*/ 	.word	0x00000001
        /*03c0*/ 	.word	0x00000001


	//----- nvinfo : EIATTR_CRS_STACK_SIZE
	.align		4
.L_270:
        /*03c4*/ 	.byte	0x04, 0x1e
        /*03c6*/ 	.short	(.L_272 - .L_271)
.L_271:
        /*03c8*/ 	.word	0x00000000


	//----- nvinfo : EIATTR_CBANK_PARAM_SIZE
	.align		4
.L_272:
        /*03cc*/ 	.byte	0x03, 0x19
        /*03ce*/ 	.short	0x0024


	//----- nvinfo : EIATTR_PARAM_CBANK
	.align		4
        /*03d0*/ 	.byte	0x04, 0x0a
        /*03d2*/ 	.short	(.L_274 - .L_273)
	.align		4
.L_273:
        /*03d4*/ 	.word	index@(.nv.constant0._ZN3cub18CUB_300001_SM_10006detail4scan16DeviceScanKernelINS2_10policy_hubIiiijN4cuda3std3__44plusIvEEE10Policy1000EPiSC_NS0_13ScanTileStateIiLb1EEES9_NS0_8NullTypeEjiLb0ESF_EEvT0_T1_T2_iT3_T4_T5_)
        /*03d8*/ 	.short	0x0380
        /*03da*/ 	.short	0x0024


	//----- nvinfo : EIATTR_SW_WAR
	.align		4
.L_274:
        /*03dc*/ 	.byte	0x04, 0x36
        /*03de*/ 	.short	(.L_276 - .L_275)
.L_275:
        /*03e0*/ 	.word	0x00000008
.L_276:


//--------------------- .nv.info._ZN3cub18CUB_300001_SM_10006detail4scan20DeviceScanInitKernelINS0_13ScanTileStateIiLb1EEEEEvT_i --------------------------
	.section	.nv.info._ZN3cub18CUB_300001_SM_10006detail4scan20DeviceScanInitKernelINS0_13ScanTileStateIiLb1EEEEEvT_i,"",@"SHT_CUDA_INFO"
	.sectionflags	@""
	.align	4


	//----- nvinfo : EIATTR_CUDA_API_VERSION
	.align		4
        /*0000*/ 	.byte	0x04, 0x37
        /*0002*/ 	.short	(.L_278 - .L_277)
.L_277:
        /*0004*/ 	.word	0x00000082


	//----- nvinfo : EIATTR_KPARAM_INFO
	.align		4
.L_278:
        /*0008*/ 	.byte	0x04, 0x17
        /*000a*/ 	.short	(.L_280 - .L_279)
.L_279:
        /*000c*/ 	.word	0x00000000
        /*0010*/ 	.short	0x0001
        /*0012*/ 	.short	0x0008
        /*0014*/ 	.byte	0x00, 0xf0, 0x11, 0x00


	//----- nvinfo : EIATTR_KPARAM_INFO
	.align		4
.L_280:
        /*0018*/ 	.byte	0x04, 0x17
        /*001a*/ 	.short	(.L_282 - .L_281)
.L_281:
        /*001c*/ 	.word	0x00000000
        /*0020*/ 	.short	0x0000
        /*0022*/ 	.short	0x0000
        /*0024*/ 	.byte	0x00, 0xf0, 0x21, 0x00


	//----- nvinfo : EIATTR_SPARSE_MMA_MASK
	.align		4
.L_282:
        /*0028*/ 	.byte	0x03, 0x50
        /*002a*/ 	.short	0x0000


	//----- nvinfo : EIATTR_MAXREG_COUNT
	.align		4
        /*002c*/ 	.byte	0x03, 0x1b
        /*002e*/ 	.short	0x00ff


	//----- nvinfo : EIATTR_MERCURY_ISA_VERSION
	.align		4
        /*0030*/ 	.byte	0x03, 0x5f
        /*0032*/ 	.short	0x0101


	//----- nvinfo : EIATTR_VRC_CTA_INIT_COUNT
	.align		4
        /*0034*/ 	.byte	0x02, 0x4a
	.zero		1
	.zero		1


	//----- nvinfo : EIATTR_EXIT_INSTR_OFFSETS
	.align		4
        /*0038*/ 	.byte	0x04, 0x1c
        /*003a*/ 	.short	(.L_284 - .L_283)


	//   ....[0]....
.L_283:
        /*003c*/ 	.word	0x000000f0


	//   ....[1]....
        /*0040*/ 	.word	0x00000130


	//----- nvinfo : EIATTR_CBANK_PARAM_SIZE
	.align		4
.L_284:
        /*0044*/ 	.byte	0x03, 0x19
        /*0046*/ 	.short	0x000c


	//----- nvinfo : EIATTR_PARAM_CBANK
	.align		4
        /*0048*/ 	.byte	0x04, 0x0a
        /*004a*/ 	.short	(.L_286 - .L_285)
	.align		4
.L_285:
        /*004c*/ 	.word	index@(.nv.constant0._ZN3cub18CUB_300001_SM_10006detail4scan20DeviceScanInitKernelINS0_13ScanTileStateIiLb1EEEEEvT_i)
        /*0050*/ 	.short	0x0380
        /*0052*/ 	.short	0x000c


	//----- nvinfo : EIATTR_SW_WAR
	.align		4
.L_286:
        /*0054*/ 	.byte	0x04, 0x36
        /*0056*/ 	.short	(.L_288 - .L_287)
.L_287:
        /*0058*/ 	.word	0x00000008
.L_288:


//--------------------- .nv.info._ZN3cub18CUB_300001_SM_10006detail11EmptyKernelIvEEvv --------------------------
	.section	.nv.info._ZN3cub18CUB_300001_SM_10006detail11EmptyKernelIvEEvv,"",@"SHT_CUDA_INFO"
	.sectionflags	@""
	.align	4


	//----- nvinfo : EIATTR_CUDA_API_VERSION
	.align		4
        /*0000*/ 	.byte	0x04, 0x37
        /*0002*/ 	.short	(.L_290 - .L_289)
.L_289:
        /*0004*/ 	.word	0x00000082


	//----- nvinfo : EIATTR_SPARSE_MMA_MASK
	.align		4
.L_290:
        /*0008*/ 	.byte	0x03, 0x50
        /*000a*/ 	.short	0x0000


	//----- nvinfo : EIATTR_MAXREG_COUNT
	.align		4
        /*000c*/ 	.byte	0x03, 0x1b
        /*000e*/ 	.short	0x00ff


	//----- nvinfo : EIATTR_MERCURY_ISA_VERSION
	.align		4
        /*0010*/ 	.byte	0x03, 0x5f
        /*0012*/ 	.short	0x0101


	//----- nvinfo : EIATTR_VRC_CTA_INIT_COUNT
	.align		4
        /*0014*/ 	.byte	0x02, 0x4a
	.zero		1
	.zero		1


	//----- nvinfo : EIATTR_EXIT_INSTR_OFFSETS
	.align		4
        /*0018*/ 	.byte	0x04, 0x1c
        /*001a*/ 	.short	(.L_292 - .L_291)


	//   ....[0]....
.L_291:
        /*001c*/ 	.word	0x00000010


	//----- nvinfo : EIATTR_SW_WAR
	.align		4
.L_292:
        /*0020*/ 	.byte	0x04, 0x36
        /*0022*/ 	.short	(.L_294 - .L_293)
.L_293:
        /*0024*/ 	.word	0x00000008
.L_294:


//--------------------- .nv.info._Z21assign_centroids_fastPfS_iPii --------------------------
	.section	.nv.info._Z21assign_centroids_fastPfS_iPii,"",@"SHT_CUDA_INFO"
	.sectionflags	@""
	.align	4


	//----- nvinfo : EIATTR_CUDA_API_VERSION
	.align		4
        /*0000*/ 	.byte	0x04, 0x37
        /*0002*/ 	.short	(.L_296 - .L_295)
.L_295:
        /*0004*/ 	.word	0x00000082


	//----- nvinfo : EIATTR_KPARAM_INFO
	.align		4
.L_296:
        /*0008*/ 	.byte	0x04, 0x17
        /*000a*/ 	.short	(.L_298 - .L_297)
.L_297:
        /*000c*/ 	.word	0x00000000
        /*0010*/ 	.short	0x0004
        /*0012*/ 	.short	0x0020
        /*0014*/ 	.byte	0x00, 0xf0, 0x11, 0x00


	//----- nvinfo : EIATTR_KPARAM_INFO
	.align		4
.L_298:
        /*0018*/ 	.byte	0x04, 0x17
        /*001a*/ 	.short	(.L_300 - .L_299)
.L_299:
        /*001c*/ 	.word	0x00000000
        /*0020*/ 	.short	0x0003
        /*0022*/ 	.short	0x0018
        /*0024*/ 	.byte	0x00, 0xf5, 0x21, 0x00


	//----- nvinfo : EIATTR_KPARAM_INFO
	.align		4
.L_300:
        /*0028*/ 	.byte	0x04, 0x17
        /*002a*/ 	.short	(.L_302 - .L_301)
.L_301:
        /*002c*/ 	.word	0x00000000
        /*0030*/ 	.short	0x0002
        /*0032*/ 	.short	0x0010
        /*0034*/ 	.byte	0x00, 0xf0, 0x11, 0x00


	//----- nvinfo : EIATTR_KPARAM_INFO
	.align		4
.L_302:
        /*0038*/ 	.byte	0x04, 0x17
        /*003a*/ 	.short	(.L_304 - .L_303)
.L_303:
        /*003c*/ 	.word	0x00000000
        /*0040*/ 	.short	0x0001
        /*0042*/ 	.short	0x0008
        /*0044*/ 	.byte	0x00, 0xf5, 0x21, 0x00


	//----- nvinfo : EIATTR_KPARAM_INFO
	.align		4
.L_304:
        /*0048*/ 	.byte	0x04, 0x17
        /*004a*/ 	.short	(.L_306 - .L_305)
.L_305:
        /*004c*/ 	.word	0x00000000
        /*0050*/ 	.short	0x0000
        /*0052*/ 	.short	0x0000
        /*0054*/ 	.byte	0x00, 0xf5, 0x21, 0x00


	//----- nvinfo : EIATTR_SPARSE_MMA_MASK
	.align		4
.L_306:
        /*0058*/ 	.byte	0x03, 0x50
        /*005a*/ 	.short	0x0000


	//----- nvinfo : EIATTR_MAXREG_COUNT
	.align		4
        /*005c*/ 	.byte	0x03, 0x1b
        /*005e*/ 	.short	0x00ff


	//----- nvinfo : EIATTR_MERCURY_ISA_VERSION
	.align		4
        /*0060*/ 	.byte	0x03, 0x5f
        /*0062*/ 	.short	0x0101


	//----- nvinfo : EIATTR_VRC_CTA_INIT_COUNT
	.align		4
        /*0064*/ 	.byte	0x02, 0x4a
	.zero		1
	.zero		1


	//----- nvinfo : EIATTR_EXIT_INSTR_OFFSETS
	.align		4
        /*0068*/ 	.byte	0x04, 0x1c
        /*006a*/ 	.short	(.L_308 - .L_307)


	//   ....[0]....
.L_307:
        /*006c*/ 	.word	0x00000070


	//   ....[1]....
        /*0070*/ 	.word	0x00000150


	//----- nvinfo : EIATTR_CBANK_PARAM_SIZE
	.align		4
.L_308:
        /*0074*/ 	.byte	0x03, 0x19
        /*0076*/ 	.short	0x0024


	//----- nvinfo : EIATTR_PARAM_CBANK
	.align		4
        /*0078*/ 	.byte	0x04, 0x0a
        /*007a*/ 	.short	(.L_310 - .L_309)
	.align		4
.L_309:
        /*007c*/ 	.word	index@(.nv.constant0._Z21assign_centroids_fastPfS_iPii)
        /*0080*/ 	.short	0x0380
        /*0082*/ 	.short	0x0024


	//----- nvinfo : EIATTR_SW_WAR
	.align		4
.L_310:
        /*0084*/ 	.byte	0x04, 0x36
        /*0086*/ 	.short	(.L_312 - .L_311)
.L_311:
        /*0088*/ 	.word	0x00000008
.L_312:


//--------------------- .nv.info._Z16assign_centroidsPfS_iii --------------------------
	.section	.nv.info._Z16assign_centroidsPfS_iii,"",@"SHT_CUDA_INFO"
	.sectionflags	@""
	.align	4


	//----- nvinfo : EIATTR_CUDA_API_VERSION
	.align		4
        /*0000*/ 	.byte	0x04, 0x37
        /*0002*/ 	.short	(.L_314 - .L_313)
.L_313:
        /*0004*/ 	.word	0x00000082


	//----- nvinfo : EIATTR_KPARAM_INFO
	.align		4
.L_314:
        /*0008*/ 	.byte	0x04, 0x17
        /*000a*/ 	.short	(.L_316 - .L_315)
.L_315:
        /*000c*/ 	.word	0x00000000
        /*0010*/ 	.short	0x0004
        /*0012*/ 	.short	0x0018
        /*0014*/ 	.byte	0x00, 0xf0, 0x11, 0x00


	//----- nvinfo : EIATTR_KPARAM_INFO
	.align		4
.L_316:
        /*0018*/ 	.byte	0x04, 0x17
        /*001a*/ 	.short	(.L_318 - .L_317)
.L_317:
        /*001c*/ 	.word	0x00000000
        /*0020*/ 	.short	0x0003
        /*0022*/ 	.short	0x0014
        /*0024*/ 	.byte	0x00, 0xf0, 0x11, 0x00


	//----- nvinfo : EIATTR_KPARAM_INFO
	.align		4
.L_318:
        /*0028*/ 	.byte	0x04, 0x17
        /*002a*/ 	.short	(.L_320 - .L_319)
.L_319:
        /*002c*/ 	.word	0x00000000
        /*0030*/ 	.short	0x0002
        /*0032*/ 	.short	0x0010
        /*0034*/ 	.byte	0x00, 0xf0, 0x11, 0x00


	//----- nvinfo : EIATTR_KPARAM_INFO
	.align		4
.L_320:
        /*0038*/ 	.byte	0x04, 0x17
        /*003a*/ 	.short	(.L_322 - .L_321)
.L_321:
        /*003c*/ 	.word	0x00000000
        /*0040*/ 	.short	0x0001
        /*0042*/ 	.short	0x0008
        /*0044*/ 	.byte	0x00, 0xf5, 0x21, 0x00


	//----- nvinfo : EIATTR_KPARAM_INFO
	.align		4
.L_322:
        /*0048*/ 	.byte	0x04, 0x17
        /*004a*/ 	.short	(.L_324 - .L_323)
.L_323:
        /*004c*/ 	.word	0x00000000
        /*0050*/ 	.short	0x0000
        /*0052*/ 	.short	0x0000
        /*0054*/ 	.byte	0x00, 0xf5, 0x21, 0x00


	//----- nvinfo : EIATTR_SPARSE_MMA_MASK
	.align		4
.L_324:
        /*0058*/ 	.byte	0x03, 0x50
        /*005a*/ 	.short	0x0000


	//----- nvinfo : EIATTR_MAXREG_COUNT
	.align		4
        /*005c*/ 	.byte	0x03, 0x1b
        /*005e*/ 	.short	0x00ff


	//----- nvinfo : EIATTR_MERCURY_ISA_VERSION
	.align		4
        /*0060*/ 	.byte	0x03, 0x5f
        /*0062*/ 	.short	0x0101


	//----- nvinfo : EIATTR_VRC_CTA_INIT_COUNT
	.align		4
        /*0064*/ 	.byte	0x02, 0x4a
	.zero		1
	.zero		1


	//----- nvinfo : EIATTR_EXIT_INSTR_OFFSETS
	.align		4
        /*0068*/ 	.byte	0x04, 0x1c
        /*006a*/ 	.short	(.L_326 - .L_325)


	//   ....[0]....
.L_325:
        /*006c*/ 	.word	0x00000070


	//   ....[1]....
        /*0070*/ 	.word	0x00000130


	//----- nvinfo : EIATTR_CBANK_PARAM_SIZE
	.align		4
.L_326:
        /*0074*/ 	.byte	0x03, 0x19
        /*0076*/ 	.short	0x001c


	//----- nvinfo : EIATTR_PARAM_CBANK
	.align		4
        /*0078*/ 	.byte	0x04, 0x0a
        /*007a*/ 	.short	(.L_328 - .L_327)
	.align		4
.L_327:
        /*007c*/ 	.word	index@(.nv.constant0._Z16assign_centroidsPfS_iii)
        /*0080*/ 	.short	0x0380
        /*0082*/ 	.short	0x001c


	//----- nvinfo : EIATTR_SW_WAR
	.align		4
.L_328:
        /*0084*/ 	.byte	0x04, 0x36
        /*0086*/ 	.short	(.L_330 - .L_329)
.L_329:
        /*0088*/ 	.word	0x00000008
.L_330:


//--------------------- .nv.info._Z17compute_probabs_2PiS_S_S_iii --------------------------
	.section	.nv.info._Z17compute_probabs_2PiS_S_S_iii,"",@"SHT_CUDA_INFO"
	.sectionflags	@""
	.align	4


	//----- nvinfo : EIATTR_CUDA_API_VERSION
	.align		4
        /*0000*/ 	.byte	0x04, 0x37
        /*0002*/ 	.short	(.L_332 - .L_331)
.L_331:
        /*0004*/ 	.word	0x00000082


	//----- nvinfo : EIATTR_KPARAM_INFO
	.align		4
.L_332:
        /*0008*/ 	.byte	0x04, 0x17
        /*000a*/ 	.short	(.L_334 - .L_333)
.L_333:
        /*000c*/ 	.word	0x00000000
        /*0010*/ 	.short	0x0006
        /*0012*/ 	.short	0x0028
        /*0014*/ 	.byte	0x00, 0xf0, 0x11, 0x00


	//----- nvinfo : EIATTR_KPARAM_INFO
	.align		4
.L_334:
        /*0018*/ 	.byte	0x04, 0x17
        /*001a*/ 	.short	(.L_336 - .L_335)
.L_335:
        /*001c*/ 	.word	0x00000000
        /*0020*/ 	.short	0x0005
        /*0022*/ 	.short	0x0024
        /*0024*/ 	.byte	0x00, 0xf0, 0x11, 0x00


	//----- nvinfo : EIATTR_KPARAM_INFO
	.align		4
.L_336:
        /*0028*/ 	.byte	0x04, 0x17
        /*002a*/ 	.short	(.L_338 - .L_337)
.L_337:
        /*002c*/ 	.word	0x00000000
        /*0030*/ 	.short	0x0004
        /*0032*/ 	.short	0x0020
        /*0034*/ 	.byte	0x00, 0xf0, 0x11, 0x00


	//----- nvinfo : EIATTR_KPARAM_INFO
	.align		4
.L_338:
        /*0038*/ 	.byte	0x04, 0x17
        /*003a*/ 	.short	(.L_340 - .L_339)
.L_339:
        /*003c*/ 	.word	0x00000000
        /*0040*/ 	.short	0x0003
        /*0042*/ 	.short	0x0018
        /*0044*/ 	.byte	0x00, 0xf5, 0x21, 0x00


	//----- nvinfo : EIATTR_KPARAM_INFO
	.align		4
.L_340:
        /*0048*/ 	.byte	0x04, 0x17
        /*004a*/ 	.short	(.L_342 - .L_341)
.L_341:
        /*004c*/ 	.word	0x00000000
        /*0050*/ 	.short	0x0002
        /*0052*/ 	.short	0x0010
        /*0054*/ 	.byte	0x00, 0xf5, 0x21, 0x00


	//----- nvinfo : EIATTR_KPARAM_INFO
	.align		4
.L_342:
        /*0058*/ 	.byte	0x04, 0x17
        /*005a*/ 	.short	(.L_344 - .L_343)
.L_343:
        /*005c*/ 	.word	0x00000000
        /*0060*/ 	.short	0x0001
        /*0062*/ 	.short	0x0008
        /*0064*/ 	.byte	0x00, 0xf5, 0x21, 0x00


	//----- nvinfo : EIATTR_KPARAM_INFO
	.align		4
.L_344:
        /*0068*/ 	.byte	0x04, 0x17
        /*006a*/ 	.short	(.L_346 - .L_345)
.L_345:
        /*006c*/ 	.word	0x00000000
        /*0070*/ 	.short	0x0000
        /*0072*/ 	.short	0x0000
        /*0074*/ 	.byte	0x00, 0xf5, 0x21, 0x00


	//----- nvinfo : EIATTR_SPARSE_MMA_MASK
	.align		4
.L_346:
        /*0078*/ 	.byte	0x03, 0x50
        /*007a*/ 	.short	0x0000


	//----- nvinfo : EIATTR_MAXREG_COUNT
	.align		4
        /*007c*/ 	.byte	0x03, 0x1b
        /*007e*/ 	.short	0x00ff


	//----- nvinfo : EIATTR_MERCURY_ISA_VERSION
	.align		4
        /*0080*/ 	.byte	0x03, 0x5f
        /*0082*/ 	.short	0x0101


	//----- nvinfo : EIATTR_VRC_CTA_INIT_COUNT
	.align		4
        /*0084*/ 	.byte	0x02, 0x4a
	.zero		1
	.zero		1


	//----- nvinfo : EIATTR_EXIT_INSTR_OFFSETS
	.align		4
        /*0088*/ 	.byte	0x04, 0x1c
        /*008a*/ 	.short	(.L_348 - .L_347)


	//   ....[0]....
.L_347:
        /*008c*/ 	.word	0x00000070


	//   ....[1]....
        /*0090*/ 	.word	0x000000d0


	//   ....[2]....
        /*0094*/ 	.word	0x00000180


	//   ....[3]....
        /*0098*/ 	.word	0x00000200


	//----- nvinfo : EIATTR_CBANK_PARAM_SIZE
	.align		4
.L_348:
        /*009c*/ 	.byte	0x03, 0x19
        /*009e*/ 	.short	0x002c


	//----- nvinfo : EIATTR_PARAM_CBANK
	.align		4
        /*00a0*/ 	.byte	0x04, 0x0a
        /*00a2*/ 	.short	(.L_350 - .L_349)
	.align		4
.L_349:
        /*00a4*/ 	.word	index@(.nv.constant0._Z17compute_probabs_2PiS_S_S_iii)
        /*00a8*/ 	.short	0x0380
        /*00aa*/ 	.short	0x002c


	//----- nvinfo : EIATTR_SW_WAR
	.align		4
.L_350:
        /*00ac*/ 	.byte	0x04, 0x36
        /*00ae*/ 	.short	(.L_352 - .L_351)
.L_351:
        /*00b0*/ 	.word	0x00000008
.L_352:


//--------------------- .nv.info._Z15compute_probabsPfS_PiS_S0_S0_P17curandStateXORWOWii --------------------------
	.section	.nv.info._Z15compute_probabsPfS_PiS_S0_S0_P17curandStateXORWOWii,"",@"SHT_CUDA_INFO"
	.sectionflags	@""
	.align	4


	//----- nvinfo : EIATTR_CUDA_API_VERSION
	.align		4
        /*0000*/ 	.byte	0x04, 0x37
        /*0002*/ 	.short	(.L_354 - .L_353)
.L_353:
        /*0004*/ 	.word	0x00000082


	//----- nvinfo : EIATTR_KPARAM_INFO
	.align		4
.L_354:
        /*0008*/ 	.byte	0x04, 0x17
        /*000a*/ 	.short	(.L_356 - .L_355)
.L_355:
        /*000c*/ 	.word	0x00000000
        /*0010*/ 	.short	0x0008
        /*0012*/ 	.short	0x003c
        /*0014*/ 	.byte	0x00, 0xf0, 0x11, 0x00


	//----- nvinfo : EIATTR_KPARAM_INFO
	.align		4
.L_356:
        /*0018*/ 	.byte	0x04, 0x17
        /*001a*/ 	.short	(.L_358 - .L_357)
.L_357:
        /*001c*/ 	.word	0x00000000
        /*0020*/ 	.short	0x0007
        /*0022*/ 	.short	0x0038
        /*0024*/ 	.byte	0x00, 0xf0, 0x11, 0x00


	//----- nvinfo : EIATTR_KPARAM_INFO
	.align		4
.L_358:
        /*0028*/ 	.byte	0x04, 0x17
        /*002a*/ 	.short	(.L_360 - .L_359)
.L_359:
        /*002c*/ 	.word	0x00000000
        /*0030*/ 	.short	0x0006
        /*0032*/ 	.short	0x0030
        /*0034*/ 	.byte	0x00, 0xf5, 0x21, 0x00


	//----- nvinfo : EIATTR_KPARAM_INFO
	.align		4
.L_360:
        /*0038*/ 	.byte	0x04, 0x17
        /*003a*/ 	.short	(.L_362 - .L_361)
.L_361:
        /*003c*/ 	.word	0x00000000
        /*0040*/ 	.short	0x0005
        /*0042*/ 	.short	0x0028
        /*0044*/ 	.byte	0x00, 0xf5, 0x21, 0x00


	//----- nvinfo : EIATTR_KPARAM_INFO
	.align		4
.L_362:
        /*0048*/ 	.byte	0x04, 0x17
        /*004a*/ 	.short	(.L_364 - .L_363)
.L_363:
        /*004c*/ 	.word	0x00000000
        /*0050*/ 	.short	0x0004
        /*0052*/ 	.short	0x0020
        /*0054*/ 	.byte	0x00, 0xf5, 0x21, 0x00


	//----- nvinfo : EIATTR_KPARAM_INFO
	.align		4
.L_364:
        /*0058*/ 	.byte	0x04, 0x17
        /*005a*/ 	.short	(.L_366 - .L_365)
.L_365:
        /*005c*/ 	.word	0x00000000
        /*0060*/ 	.short	0x0003
        /*0062*/ 	.short	0x0018
        /*0064*/ 	.byte	0x00, 0xf5, 0x21, 0x00


	//----- nvinfo : EIATTR_KPARAM_INFO
	.align		4
.L_366:
        /*0068*/ 	.byte	0x04, 0x17
        /*006a*/ 	.short	(.L_368 - .L_367)
.L_367:
        /*006c*/ 	.word	0x00000000
        /*0070*/ 	.short	0x0002
        /*0072*/ 	.short	0x0010
        /*0074*/ 	.byte	0x00, 0xf5, 0x21, 0x00


	//----- nvinfo : EIATTR_KPARAM_INFO
	.align		4
.L_368:
        /*0078*/ 	.byte	0x04, 0x17
        /*007a*/ 	.short	(.L_370 - .L_369)
.L_369:
        /*007c*/ 	.word	0x00000000
        /*0080*/ 	.short	0x0001
        /*0082*/ 	.short	0x0008
        /*0084*/ 	.byte	0x00, 0xf5, 0x21, 0x00


	//----- nvinfo : EIATTR_KPARAM_INFO
	.align		4
.L_370:
        /*0088*/ 	.byte	0x04, 0x17
        /*008a*/ 	.short	(.L_372 - .L_371)
.L_371:
        /*008c*/ 	.word	0x00000000
        /*0090*/ 	.short	0x0000
        /*0092*/ 	.short	0x0000
        /*0094*/ 	.byte	0x00, 0xf5, 0x21, 0x00


	//----- nvinfo : EIATTR_SPARSE_MMA_MASK
	.align		4
.L_372:
        /*0098*/ 	.byte	0x03, 0x50
        /*009a*/ 	.short	0x0000


	//----- nvinfo : EIATTR_MAXREG_COUNT
	.align		4
        /*009c*/ 	.byte	0x03, 0x1b
        /*009e*/ 	.short	0x00ff


	//----- nvinfo : EIATTR_MERCURY_ISA_VERSION
	.align		4
        /*00a0*/ 	.byte	0x03, 0x5f
        /*00a2*/ 	.short	0x0101


	//----- nvinfo : EIATTR_VRC_CTA_INIT_COUNT
	.align		4
        /*00a4*/ 	.byte	0x02, 0x4a
	.zero		1
	.zero		1


	//----- nvinfo : EIATTR_EXIT_INSTR_OFFSETS
	.align		4
        /*00a8*/ 	.byte	0x04, 0x1c
        /*00aa*/ 	.short	(.L_374 - .L_373)


	//   ....[0]....
.L_373:
        /*00ac*/ 	.word	0x00000070


	//   ....[1]....
        /*00b0*/ 	.word	0x00000390


	//   ....[2]....
        /*00b4*/ 	.word	0x000003e0


	//----- nvinfo : EIATTR_CRS_STACK_SIZE
	.align		4
.L_374:
        /*00b8*/ 	.byte	0x04, 0x1e
        /*00ba*/ 	.short	(.L_376 - .L_375)
.L_375:
        /*00bc*/ 	.word	0x00000000


	//----- nvinfo : EIATTR_CBANK_PARAM_SIZE
	.align		4
.L_376:
        /*00c0*/ 	.byte	0x03, 0x19
        /*00c2*/ 	.short	0x0040


	//----- nvinfo : EIATTR_PARAM_CBANK
	.align		4
        /*00c4*/ 	.byte	0x04, 0x0a
        /*00c6*/ 	.short	(.L_378 - .L_377)
	.align		4
.L_377:
        /*00c8*/ 	.word	index@(.nv.constant0._Z15compute_probabsPfS_PiS_S0_S0_P17curandStateXORWOWii)
        /*00cc*/ 	.short	0x0380
        /*00ce*/ 	.short	0x0040


	//----- nvinfo : EIATTR_SW_WAR
	.align		4
.L_378:
        /*00d0*/ 	.byte	0x04, 0x36
        /*00d2*/ 	.short	(.L_380 - .L_379)
.L_379:
        /*00d4*/ 	.word	0x00000008
.L_380:


//--------------------- .nv.info._Z13detect_changePiS_iS_ --------------------------
	.section	.nv.info._Z13detect_changePiS_iS_,"",@"SHT_CUDA_INFO"
	.sectionflags	@""
	.align	4


	//----- nvinfo : EIATTR_CUDA_API_VERSION
	.align		4
        /*0000*/ 	.byte	0x04, 0x37
        /*0002*/ 	.short	(.L_382 - .L_381)
.L_381:
        /*0004*/ 	.word	0x00000082


	//----- nvinfo : EIATTR_KPARAM_INFO
	.align		4
.L_382:
        /*0008*/ 	.byte	0x04, 0x17
        /*000a*/ 	.short	(.L_384 - .L_383)
.L_383:
        /*000c*/ 	.word	0x00000000
        /*0010*/ 	.short	0x0003
        /*0012*/ 	.short	0x0018
        /*0014*/ 	.byte	0x00, 0xf5, 0x21, 0x00


	//----- nvinfo : EIATTR_KPARAM_INFO
	.align		4
.L_384:
        /*0018*/ 	.byte	0x04, 0x17
        /*001a*/ 	.short	(.L_386 - .L_385)
.L_385:
        /*001c*/ 	.word	0x00000000
        /*0020*/ 	.short	0x0002
        /*0022*/ 	.short	0x0010
        /*0024*/ 	.byte	0x00, 0xf0, 0x11, 0x00


	//----- nvinfo : EIATTR_KPARAM_INFO
	.align		4
.L_386:
        /*0028*/ 	.byte	0x04, 0x17
        /*002a*/ 	.short	(.L_388 - .L_387)
.L_387:
        /*002c*/ 	.word	0x00000000
        /*0030*/ 	.short	0x0001
        /*0032*/ 	.short	0x0008
        /*0034*/ 	.byte	0x00, 0xf5, 0x21, 0x00


	//----- nvinfo : EIATTR_KPARAM_INFO
	.align		4
.L_388:
        /*0038*/ 	.byte	0x04, 0x17
        /*003a*/ 	.short	(.L_390 - .L_389)
.L_389:
        /*003c*/ 	.word	0x00000000
        /*0040*/ 	.short	0x0000
        /*0042*/ 	.short	0x0000
        /*0044*/ 	.byte	0x00, 0xf5, 0x21, 0x00


	//----- nvinfo : EIATTR_SPARSE_MMA_MASK
	.align		4
.L_390:
        /*0048*/ 	.byte	0x03, 0x50
        /*004a*/ 	.short	0x0000


	//----- nvinfo : EIATTR_MAXREG_COUNT
	.align		4
        /*004c*/ 	.byte	0x03, 0x1b
        /*004e*/ 	.short	0x00ff


	//----- nvinfo : EIATTR_MERCURY_ISA_VERSION
	.align		4
        /*0050*/ 	.byte	0x03, 0x5f
        /*0052*/ 	.short	0x0101


	//----- nvinfo : EIATTR_VRC_CTA_INIT_COUNT
	.align		4
        /*0054*/ 	.byte	0x02, 0x4a
	.zero		1
	.zero		1


	//----- nvinfo : EIATTR_EXIT_INSTR_OFFSETS
	.align		4
        /*0058*/ 	.byte	0x04, 0x1c
        /*005a*/ 	.short	(.L_392 - .L_391)


	//   ....[0]....
.L_391:
        /*005c*/ 	.word	0x00000070


	//   ....[1]....
        /*0060*/ 	.word	0x000000c0


	//   ....[2]....
        /*0064*/ 	.word	0x00000140


	//   ....[3]....
        /*0068*/ 	.word	0x00000170


	//----- nvinfo : EIATTR_CBANK_PARAM_SIZE
	.align		4
.L_392:
        /*006c*/ 	.byte	0x03, 0x19
        /*006e*/ 	.short	0x0020


	//----- nvinfo : EIATTR_PARAM_CBANK
	.align		4
        /*0070*/ 	.byte	0x04, 0x0a
        /*0072*/ 	.short	(.L_394 - .L_393)
	.align		4
.L_393:
        /*0074*/ 	.word	index@(.nv.constant0._Z13detect_changePiS_iS_)
        /*0078*/ 	.short	0x0380
        /*007a*/ 	.short	0x0020


	//----- nvinfo : EIATTR_SW_WAR
	.align		4
.L_394:
        /*007c*/ 	.byte	0x04, 0x36
        /*007e*/ 	.short	(.L_396 - .L_395)
.L_395:
        /*0080*/ 	.word	0x00000008
.L_396:


//--------------------- .nv.info._Z19normalize_centroidsPfPiii --------------------------
	.section	.nv.info._Z19normalize_centroidsPfPiii,"",@"SHT_CUDA_INFO"
	.sectionflags	@""
	.align	4


	//----- nvinfo : EIATTR_CUDA_API_VERSION
	.align		4
        /*0000*/ 	.byte	0x04, 0x37
        /*0002*/ 	.short	(.L_398 - .L_397)
.L_397:
        /*0004*/ 	.word	0x00000082


	//----- nvinfo : EIATTR_KPARAM_INFO
	.align		4
.L_398:
        /*0008*/ 	.byte	0x04, 0x17
        /*000a*/ 	.short	(.L_400 - .L_399)
.L_399:
        /*000c*/ 	.word	0x00000000
        /*0010*/ 	.short	0x0003
        /*0012*/ 	.short	0x0014
        /*0014*/ 	.byte	0x00, 0xf0, 0x11, 0x00


	//----- nvinfo : EIATTR_KPARAM_INFO
	.align		4
.L_400:
        /*0018*/ 	.byte	0x04, 0x17
        /*001a*/ 	.short	(.L_402 - .L_401)
.L_401:
        /*001c*/ 	.word	0x00000000
        /*0020*/ 	.short	0x0002
        /*0022*/ 	.short	0x0010
        /*0024*/ 	.byte	0x00, 0xf0, 0x11, 0x00


	//----- nvinfo : EIATTR_KPARAM_INFO
	.align		4
.L_402:
        /*0028*/ 	.byte	0x04, 0x17
        /*002a*/ 	.short	(.L_404 - .L_403)
.L_403:
        /*002c*/ 	.word	0x00000000
        /*0030*/ 	.short	0x0001
        /*0032*/ 	.short	0x0008
        /*0034*/ 	.byte	0x00, 0xf5, 0x21, 0x00


	//----- nvinfo : EIATTR_KPARAM_INFO
	.align		4
.L_404:
        /*0038*/ 	.byte	0x04, 0x17
        /*003a*/ 	.short	(.L_406 - .L_405)
.L_405:
        /*003c*/ 	.word	0x00000000
        /*0040*/ 	.short	0x0000
        /*0042*/ 	.short	0x0000
        /*0044*/ 	.byte	0x00, 0xf5, 0x21, 0x00


	//----- nvinfo : EIATTR_SPARSE_MMA_MASK
	.align		4
.L_406:
        /*0048*/ 	.byte	0x03, 0x50
        /*004a*/ 	.short	0x0000


	//----- nvinfo : EIATTR_MAXREG_COUNT
	.align		4
        /*004c*/ 	.byte	0x03, 0x1b
        /*004e*/ 	.short	0x00ff


	//----- nvinfo : EIATTR_MERCURY_ISA_VERSION
	.align		4
        /*0050*/ 	.byte	0x03, 0x5f
        /*0052*/ 	.short	0x0101


	//----- nvinfo : EIATTR_VRC_CTA_INIT_COUNT
	.align		4
        /*0054*/ 	.byte	0x02, 0x4a
	.zero		1
	.zero		1


	//----- nvinfo : EIATTR_EXIT_INSTR_OFFSETS
	.align		4
        /*0058*/ 	.byte	0x04, 0x1c
        /*005a*/ 	.short	(.L_408 - .L_407)


	//   ....[0]....
.L_407:
        /*005c*/ 	.word	0x00000080


	//   ....[1]....
        /*0060*/ 	.word	0x00000260


	//   ....[2]....
        /*0064*/ 	.word	0x00000400


	//----- nvinfo : EIATTR_CRS_STACK_SIZE
	.align		4
.L_408:
        /*0068*/ 	.byte	0x04, 0x1e
        /*006a*/ 	.short	(.L_410 - .L_409)
.L_409:
        /*006c*/ 	.word	0x00000000


	//----- nvinfo : EIATTR_CBANK_PARAM_SIZE
	.align		4
.L_410:
        /*0070*/ 	.byte	0x03, 0x19
        /*0072*/ 	.short	0x0018


	//----- nvinfo : EIATTR_PARAM_CBANK
	.align		4
        /*0074*/ 	.byte	0x04, 0x0a
        /*0076*/ 	.short	(.L_412 - .L_411)
	.align		4
.L_411:
        /*0078*/ 	.word	index@(.nv.constant0._Z19normalize_centroidsPfPiii)
        /*007c*/ 	.short	0x0380
        /*007e*/ 	.short	0x0018


	//----- nvinfo : EIATTR_SW_WAR
	.align		4
.L_412:
        /*0080*/ 	.byte	0x04, 0x36
        /*0082*/ 	.short	(.L_414 - .L_413)
.L_413:
        /*0084*/ 	.word	0x00000008
.L_414:


//--------------------- .nv.info._Z16update_centroidsPfPiS_S0_iii --------------------------
	.section	.nv.info._Z16update_centroidsPfPiS_S0_iii,"",@"SHT_CUDA_INFO"
	.sectionflags	@""
	.align	4


	//----- nvinfo : EIATTR_CUDA_API_VERSION
	.align		4
        /*0000*/ 	.byte	0x04, 0x37
        /*0002*/ 	.short	(.L_416 - .L_415)
.L_415:
        /*0004*/ 	.word	0x00000082


	//----- nvinfo : EIATTR_KPARAM_INFO
	.align		4
.L_416:
        /*0008*/ 	.byte	0x04, 0x17
        /*000a*/ 	.short	(.L_418 - .L_417)
.L_417:
        /*000c*/ 	.word	0x00000000
        /*0010*/ 	.short	0x0006
        /*0012*/ 	.short	0x0028
        /*0014*/ 	.byte	0x00, 0xf0, 0x11, 0x00


	//----- nvinfo : EIATTR_KPARAM_INFO
	.align		4
.L_418:
        /*0018*/ 	.byte	0x04, 0x17
        /*001a*/ 	.short	(.L_420 - .L_419)
.L_419:
        /*001c*/ 	.word	0x00000000
        /*0020*/ 	.short	0x0005
        /*0022*/ 	.short	0x0024
        /*0024*/ 	.byte	0x00, 0xf0, 0x11, 0x00


	//----- nvinfo : EIATTR_KPARAM_INFO
	.align		4
.L_420:
        /*0028*/ 	.byte	0x04, 0x17
        /*002a*/ 	.short	(.L_422 - .L_421)
.L_421:
        /*002c*/ 	.word	0x00000000
        /*0030*/ 	.short	0x0004
        /*0032*/ 	.short	0x0020
        /*0034*/ 	.byte	0x00, 0xf0, 0x11, 0x00


	//----- nvinfo : EIATTR_KPARAM_INFO
	.align		4
.L_422:
        /*0038*/ 	.byte	0x04, 0x17
        /*003a*/ 	.short	(.L_424 - .L_423)
.L_423:
        /*003c*/ 	.word	0x00000000
        /*0040*/ 	.short	0x0003
        /*0042*/ 	.short	0x0018
        /*0044*/ 	.byte	0x00, 0xf5, 0x21, 0x00


	//----- nvinfo : EIATTR_KPARAM_INFO
	.align		4
.L_424:
        /*0048*/ 	.byte	0x04, 0x17
        /*004a*/ 	.short	(.L_426 - .L_425)
.L_425:
        /*004c*/ 	.word	0x00000000
        /*0050*/ 	.short	0x0002
        /*0052*/ 	.short	0x0010
        /*0054*/ 	.byte	0x00, 0xf5, 0x21, 0x00


	//----- nvinfo : EIATTR_KPARAM_INFO
	.align		4
.L_426:
        /*0058*/ 	.byte	0x04, 0x17
        /*005a*/ 	.short	(.L_428 - .L_427)
.L_427:
        /*005c*/ 	.word	0x00000000
        /*0060*/ 	.short	0x0001
        /*0062*/ 	.short	0x0008
        /*0064*/ 	.byte	0x00, 0xf5, 0x21, 0x00


	//----- nvinfo : EIATTR_KPARAM_INFO
	.align		4
.L_428:
        /*0068*/ 	.byte	0x04, 0x17
        /*006a*/ 	.short	(.L_430 - .L_429)
.L_429:
        /*006c*/ 	.word	0x00000000
        /*0070*/ 	.short	0x0000
        /*0072*/ 	.short	0x0000
        /*0074*/ 	.byte	0x00, 0xf5, 0x21, 0x00


	//----- nvinfo : EIATTR_SPARSE_MMA_MASK
	.align		4
.L_430:
        /*0078*/ 	.byte	0x03, 0x50
        /*007a*/ 	.short	0x0000


	//----- nvinfo : EIATTR_MAXREG_COUNT
	.align		4
        /*007c*/ 	.byte	0x03, 0x1b
        /*007e*/ 	.short	0x00ff


	//----- nvinfo : EIATTR_MERCURY_ISA_VERSION
	.align		4
        /*0080*/ 	.byte	0x03, 0x5f
        /*0082*/ 	.short	0x0101


	//----- nvinfo : EIATTR_VRC_CTA_INIT_COUNT
	.align		4
        /*0084*/ 	.byte	0x02, 0x4a
	.zero		1
	.zero		1


	//----- nvinfo : EIATTR_EXIT_INSTR_OFFSETS
	.align		4
        /*0088*/ 	.byte	0x04, 0x1c
        /*008a*/ 	.short	(.L_432 - .L_431)


	//   ....[0]....
.L_431:
        /*008c*/ 	.word	0x00000080


	//   ....[1]....
        /*0090*/ 	.word	0x000002f0


	//   ....[2]....
        /*0094*/ 	.word	0x00000340


	//----- nvinfo : EIATTR_CBANK_PARAM_SIZE
	.align		4
.L_432:
        /*0098*/ 	.byte	0x03, 0x19
        /*009a*/ 	.short	0x002c


	//----- nvinfo : EIATTR_PARAM_CBANK
	.align		4
        /*009c*/ 	.byte	0x04, 0x0a
        /*009e*/ 	.short	(.L_434 - .L_433)
	.align		4
.L_433:
        /*00a0*/ 	.word	index@(.nv.constant0._Z16update_centroidsPfPiS_S0_iii)
        /*00a4*/ 	.short	0x0380
        /*00a6*/ 	.short	0x002c


	//----- nvinfo : EIATTR_SW_WAR
	.align		4
.L_434:
        /*00a8*/ 	.byte	0x04, 0x36
        /*00aa*/ 	.short	(.L_436 - .L_435)
.L_435:
        /*00ac*/ 	.word	0x00000008
.L_436:


//--------------------- .nv.info._Z15assign_clustersPfPiS_iii --------------------------
	.section	.nv.info._Z15assign_clustersPfPiS_iii,"",@"SHT_CUDA_INFO"
	.sectionflags	@""
	.align	4


	//----- nvinfo : EIATTR_CUDA_API_VERSION
	.align		4
        /*0000*/ 	.byte	0x04, 0x37
        /*0002*/ 	.short	(.L_438 - .L_437)
.L_437:
        /*0004*/ 	.word	0x00000082


	//----- nvinfo : EIATTR_KPARAM_INFO
	.align		4
.L_438:
        /*0008*/ 	.byte	0x04, 0x17
        /*000a*/ 	.short	(.L_440 - .L_439)
.L_439:
        /*000c*/ 	.word	0x00000000
        /*0010*/ 	.short	0x0005
        /*0012*/ 	.short	0x0020
        /*0014*/ 	.byte	0x00, 0xf0, 0x11, 0x00


	//----- nvinfo : EIATTR_KPARAM_INFO
	.align		4
.L_440:
        /*0018*/ 	.byte	0x04, 0x17
        /*001a*/ 	.short	(.L_442 - .L_441)
.L_441:
        /*001c*/ 	.word	0x00000000
        /*0020*/ 	.short	0x0004
        /*0022*/ 	.short	0x001c
        /*0024*/ 	.byte	0x00, 0xf0, 0x11, 0x00


	//----- nvinfo : EIATTR_KPARAM_INFO
	.align		4
.L_442:
        /*0028*/ 	.byte	0x04, 0x17
        /*002a*/ 	.short	(.L_444 - .L_443)
.L_443:
        /*002c*/ 	.word	0x00000000
        /*0030*/ 	.short	0x0003
        /*0032*/ 	.short	0x0018
        /*0034*/ 	.byte	0x00, 0xf0, 0x11, 0x00


	//----- nvinfo : EIATTR_KPARAM_INFO
	.align		4
.L_444:
        /*0038*/ 	.byte	0x04, 0x17
        /*003a*/ 	.short	(.L_446 - .L_445)
.L_445:
        /*003c*/ 	.word	0x00000000
        /*0040*/ 	.short	0x0002
        /*0042*/ 	.short	0x0010
        /*0044*/ 	.byte	0x00, 0xf5, 0x21, 0x00


	//----- nvinfo : EIATTR_KPARAM_INFO
	.align		4
.L_446:
        /*0048*/ 	.byte	0x04, 0x17
        /*004a*/ 	.short	(.L_448 - .L_447)
.L_447:
        /*004c*/ 	.word	0x00000000
        /*0050*/ 	.short	0x0001
        /*0052*/ 	.short	0x0008
        /*0054*/ 	.byte	0x00, 0xf5, 0x21, 0x00


	//----- nvinfo : EIATTR_KPARAM_INFO
	.align		4
.L_448:
        /*0058*/ 	.byte	0x04, 0x17
        /*005a*/ 	.short	(.L_450 - .L_449)
.L_449:
        /*005c*/ 	.word	0x00000000
        /*0060*/ 	.short	0x0000
        /*0062*/ 	.short	0x0000
        /*0064*/ 	.byte	0x00, 0xf5, 0x21, 0x00


	//----- nvinfo : EIATTR_SPARSE_MMA_MASK
	.align		4
.L_450:
        /*0068*/ 	.byte	0x03, 0x50
        /*006a*/ 	.short	0x0000


	//----- nvinfo : EIATTR_MAXREG_COUNT
	.align		4
        /*006c*/ 	.byte	0x03, 0x1b
        /*006e*/ 	.short	0x00ff


	//----- nvinfo : EIATTR_MERCURY_ISA_VERSION
	.align		4
        /*0070*/ 	.byte	0x03, 0x5f
        /*0072*/ 	.short	0x0101


	//----- nvinfo : EIATTR_VRC_CTA_INIT_COUNT
	.align		4
        /*0074*/ 	.byte	0x02, 0x4a
	.zero		1
	.zero		1


	//----- nvinfo : EIATTR_EXIT_INSTR_OFFSETS
	.align		4
        /*0078*/ 	.byte	0x04, 0x1c
        /*007a*/ 	.short	(.L_452 - .L_451)


	//   ....[0]....
.L_451:
        /*007c*/ 	.word	0x00000070


	//   ....[1]....
        /*0080*/ 	.word	0x00000b20


	//----- nvinfo : EIATTR_CBANK_PARAM_SIZE
	.align		4
.L_452:
        /*0084*/ 	.byte	0x03, 0x19
        /*0086*/ 	.short	0x0024


	//----- nvinfo : EIATTR_PARAM_CBANK
	.align		4
        /*0088*/ 	.byte	0x04, 0x0a
        /*008a*/ 	.short	(.L_454 - .L_453)
	.align		4
.L_453:
        /*008c*/ 	.word	index@(.nv.constant0._Z15assign_clustersPfPiS_iii)
        /*0090*/ 	.short	0x0380
        /*0092*/ 	.short	0x0024


	//----- nvinfo : EIATTR_SW_WAR
	.align		4
.L_454:
        /*0094*/ 	.byte	0x04, 0x36
        /*0096*/ 	.short	(.L_456 - .L_455)
.L_455:
        /*0098*/ 	.word	0x00000008
.L_456:


//--------------------- .nv.info._Z21compute_distances_kmpPfS_Piiiii --------------------------
	.section	.nv.info._Z21compute_distances_kmpPfS_Piiiii,"",@"SHT_CUDA_INFO"
	.sectionflags	@""
	.align	4


	//----- nvinfo : EIATTR_CUDA_API_VERSION
	.align		4
        /*0000*/ 	.byte	0x04, 0x37
        /*0002*/ 	.short	(.L_458 - .L_457)
.L_457:
        /*0004*/ 	.word	0x00000082


	//----- nvinfo : EIATTR_KPARAM_INFO
	.align		4
.L_458:
        /*0008*/ 	.byte	0x04, 0x17
        /*000a*/ 	.short	(.L_460 - .L_459)
.L_459:
        /*000c*/ 	.word	0x00000000
        /*0010*/ 	.short	0x0006
        /*0012*/ 	.short	0x0024
        /*0014*/ 	.byte	0x00, 0xf0, 0x11, 0x00


	//----- nvinfo : EIATTR_KPARAM_INFO
	.align		4
.L_460:
        /*0018*/ 	.byte	0x04, 0x17
        /*001a*/ 	.short	(.L_462 - .L_461)
.L_461:
        /*001c*/ 	.word	0x00000000
        /*0020*/ 	.short	0x0005
        /*0022*/ 	.short	0x0020
        /*0024*/ 	.byte	0x00, 0xf0, 0x11, 0x00


	//----- nvinfo : EIATTR_KPARAM_INFO
	.align		4
.L_462:
        /*0028*/ 	.byte	0x04, 0x17
        /*002a*/ 	.short	(.L_464 - .L_463)
.L_463:
        /*002c*/ 	.word	0x00000000
        /*0030*/ 	.short	0x0004
        /*0032*/ 	.short	0x001c
        /*0034*/ 	.byte	0x00, 0xf0, 0x11, 0x00


	//----- nvinfo : EIATTR_KPARAM_INFO
	.align		4
.L_464:
        /*0038*/ 	.byte	0x04, 0x17
        /*003a*/ 	.short	(.L_466 - .L_465)
.L_465:
        /*003c*/ 	.word	0x00000000
        /*0040*/ 	.short	0x0003
        /*0042*/ 	.short	0x0018
        /*0044*/ 	.byte	0x00, 0xf0, 0x11, 0x00


	//----- nvinfo : EIATTR_KPARAM_INFO
	.align		4
.L_466:
        /*0048*/ 	.byte	0x04, 0x17
        /*004a*/ 	.short	(.L_468 - .L_467)
.L_467:
        /*004c*/ 	.word	0x00000000
        /*0050*/ 	.short	0x0002
        /*0052*/ 	.short	0x0010
        /*0054*/ 	.byte	0x00, 0xf5, 0x21, 0x00


	//----- nvinfo : EIATTR_KPARAM_INFO
	.align		4
.L_468:
        /*0058*/ 	.byte	0x04, 0x17
        /*005a*/ 	.short	(.L_470 - .L_469)
.L_469:
        /*005c*/ 	.word	0x00000000
        /*0060*/ 	.short	0x0001
        /*0062*/ 	.short	0x0008
        /*0064*/ 	.byte	0x00, 0xf5, 0x21, 0x00


	//----- nvinfo : EIATTR_KPARAM_INFO
	.align		4
.L_470:
        /*0068*/ 	.byte	0x04, 0x17
        /*006a*/ 	.short	(.L_472 - .L_471)
.L_471:
        /*006c*/ 	.word	0x00000000
        /*0070*/ 	.short	0x0000
        /*0072*/ 	.short	0x0000
        /*0074*/ 	.byte	0x00, 0xf5, 0x21, 0x00


	//----- nvinfo : EIATTR_SPARSE_MMA_MASK
	.align		4
.L_472:
        /*0078*/ 	.byte	0x03, 0x50
        /*007a*/ 	.short	0x0000


	//----- nvinfo : EIATTR_MAXREG_COUNT
	.align		4
        /*007c*/ 	.byte	0x03, 0x1b
        /*007e*/ 	.short	0x00ff


	//----- nvinfo : EIATTR_MERCURY_ISA_VERSION
	.align		4
        /*0080*/ 	.byte	0x03, 0x5f
        /*0082*/ 	.short	0x0101


	//----- nvinfo : EIATTR_VRC_CTA_INIT_COUNT
	.align		4
        /*0084*/ 	.byte	0x02, 0x4a
	.zero		1
	.zero		1


	//----- nvinfo : EIATTR_EXIT_INSTR_OFFSETS
	.align		4
        /*0088*/ 	.byte	0x04, 0x1c
        /*008a*/ 	.short	(.L_474 - .L_473)


	//   ....[0]....
.L_473:
        /*008c*/ 	.word	0x00000090


	//   ....[1]....
        /*0090*/ 	.word	0x000009f0


	//----- nvinfo : EIATTR_CBANK_PARAM_SIZE
	.align		4
.L_474:
        /*0094*/ 	.byte	0x03, 0x19
        /*0096*/ 	.short	0x0028


	//----- nvinfo : EIATTR_PARAM_CBANK
	.align		4
        /*0098*/ 	.byte	0x04, 0x0a
        /*009a*/ 	.short	(.L_476 - .L_475)
	.align		4
.L_475:
        /*009c*/ 	.word	index@(.nv.constant0._Z21compute_distances_kmpPfS_Piiiii)
        /*00a0*/ 	.short	0x0380
        /*00a2*/ 	.short	0x0028


	//----- nvinfo : EIATTR_SW_WAR
	.align		4
.L_476:
        /*00a4*/ 	.byte	0x04, 0x36
        /*00a6*/ 	.short	(.L_478 - .L_477)
.L_477:
        /*00a8*/ 	.word	0x00000008
.L_478:


//--------------------- .nv.info._Z17compute_distancesPfS_S_iii --------------------------
	.section	.nv.info._Z17compute_distancesPfS_S_iii,"",@"SHT_CUDA_INFO"
	.sectionflags	@""
	.align	4


	//----- nvinfo : EIATTR_CUDA_API_VERSION
	.align		4
        /*0000*/ 	.byte	0x04, 0x37
        /*0002*/ 	.short	(.L_480 - .L_479)
.L_479:
        /*0004*/ 	.word	0x00000082


	//----- nvinfo : EIATTR_KPARAM_INFO
	.align		4
.L_480:
        /*0008*/ 	.byte	0x04, 0x17
        /*000a*/ 	.short	(.L_482 - .L_481)
.L_481:
        /*000c*/ 	.word	0x00000000
        /*0010*/ 	.short	0x0005
        /*0012*/ 	.short	0x0020
        /*0014*/ 	.byte	0x00, 0xf0, 0x11, 0x00


	//----- nvinfo : EIATTR_KPARAM_INFO
	.align		4
.L_482:
        /*0018*/ 	.byte	0x04, 0x17
        /*001a*/ 	.short	(.L_484 - .L_483)
.L_483:
        /*001c*/ 	.word	0x00000000
        /*0020*/ 	.short	0x0004
        /*0022*/ 	.short	0x001c
        /*0024*/ 	.byte	0x00, 0xf0, 0x11, 0x00


	//----- nvinfo : EIATTR_KPARAM_INFO
	.align		4
.L_484:
        /*0028*/ 	.byte	0x04, 0x17
        /*002a*/ 	.short	(.L_486 - .L_485)
.L_485:
        /*002c*/ 	.word	0x00000000
        /*0030*/ 	.short	0x0003
        /*0032*/ 	.short	0x0018
        /*0034*/ 	.byte	0x00, 0xf0, 0x11, 0x00


	//----- nvinfo : EIATTR_KPARAM_INFO
	.align		4
.L_486:
        /*0038*/ 	.byte	0x04, 0x17
        /*003a*/ 	.short	(.L_488 - .L_487)
.L_487:
        /*003c*/ 	.word	0x00000000
        /*0040*/ 	.short	0x0002
        /*0042*/ 	.short	0x0010
        /*0044*/ 	.byte	0x00, 0xf5, 0x21, 0x00


	//----- nvinfo : EIATTR_KPARAM_INFO
	.align		4
.L_488:
        /*0048*/ 	.byte	0x04, 0x17
        /*004a*/ 	.short	(.L_490 - .L_489)
.L_489:
        /*004c*/ 	.word	0x00000000
        /*0050*/ 	.short	0x0001
        /*0052*/ 	.short	0x0008
        /*0054*/ 	.byte	0x00, 0xf5, 0x21, 0x00


	//----- nvinfo : EIATTR_KPARAM_INFO
	.align		4
.L_490:
        /*0058*/ 	.byte	0x04, 0x17
        /*005a*/ 	.short	(.L_492 - .L_491)
.L_491:
        /*005c*/ 	.word	0x00000000
        /*0060*/ 	.short	0x0000
        /*0062*/ 	.short	0x0000
        /*0064*/ 	.byte	0x00, 0xf5, 0x21, 0x00


	//----- nvinfo : EIATTR_SPARSE_MMA_MASK
	.align		4
.L_492:
        /*0068*/ 	.byte	0x03, 0x50
        /*006a*/ 	.short	0x0000


	//----- nvinfo : EIATTR_MAXREG_COUNT
	.align		4
        /*006c*/ 	.byte	0x03, 0x1b
        /*006e*/ 	.short	0x00ff


	//----- nvinfo : EIATTR_MERCURY_ISA_VERSION
	.align		4
        /*0070*/ 	.byte	0x03, 0x5f
        /*0072*/ 	.short	0x0101


	//----- nvinfo : EIATTR_VRC_CTA_INIT_COUNT
	.align		4
        /*0074*/ 	.byte	0x02, 0x4a
	.zero		1
	.zero		1


	//----- nvinfo : EIATTR_EXIT_INSTR_OFFSETS
	.align		4
        /*0078*/ 	.byte	0x04, 0x1c
        /*007a*/ 	.short	(.L_494 - .L_493)


	//   ....[0]....
.L_493:
        /*007c*/ 	.word	0x00000090


	//   ....[1]....
        /*0080*/ 	.word	0x00000a10


	//----- nvinfo : EIATTR_CBANK_PARAM_SIZE
	.align		4
.L_494:
        /*0084*/ 	.byte	0x03, 0x19
        /*0086*/ 	.short	0x0024


	//----- nvinfo : EIATTR_PARAM_CBANK
	.align		4
        /*0088*/ 	.byte	0x04, 0x0a
        /*008a*/ 	.short	(.L_496 - .L_495)
	.align		4
.L_495:
        /*008c*/ 	.word	index@(.nv.constant0._Z17compute_distancesPfS_S_iii)
        /*0090*/ 	.short	0x0380
        /*0092*/ 	.short	0x0024


	//----- nvinfo : EIATTR_SW_WAR
	.align		4
.L_496:
        /*0094*/ 	.byte	0x04, 0x36
        /*0096*/ 	.short	(.L_498 - .L_497)
.L_497:
        /*0098*/ 	.word	0x00000008
.L_498:


//--------------------- .nv.info._Z19setup_curand_statesP17curandStateXORWOWmi --------------------------
	.section	.nv.info._Z19setup_curand_statesP17curandStateXORWOWmi,"",@"SHT_CUDA_INFO"
	.sectionflags	@""
	.align	4


	//----- nvinfo : EIATTR_CUDA_API_VERSION
	.align		4
        /*0000*/ 	.byte	0x04, 0x37
        /*0002*/ 	.short	(.L_500 - .L_499)
.L_499:
        /*0004*/ 	.word	0x00000082


	//----- nvinfo : EIATTR_KPARAM_INFO
	.align		4
.L_500:
        /*0008*/ 	.byte	0x04, 0x17
        /*000a*/ 	.short	(.L_502 - .L_501)
.L_501:
        /*000c*/ 	.word	0x00000000
        /*0010*/ 	.short	0x0002
        /*0012*/ 	.short	0x0010
        /*0014*/ 	.byte	0x00, 0xf0, 0x11, 0x00


	//----- nvinfo : EIATTR_KPARAM_INFO
	.align		4
.L_502:
        /*0018*/ 	.byte	0x04, 0x17
        /*001a*/ 	.short	(.L_504 - .L_503)
.L_503:
        /*001c*/ 	.word	0x00000000
        /*0020*/ 	.short	0x0001
        /*0022*/ 	.short	0x0008
        /*0024*/ 	.byte	0x00, 0xf0, 0x21, 0x00


	//----- nvinfo : EIATTR_KPARAM_INFO
	.align		4
.L_504:
        /*0028*/ 	.byte	0x04, 0x17
        /*002a*/ 	.short	(.L_506 - .L_505)
.L_505:
        /*002c*/ 	.word	0x00000000
        /*0030*/ 	.short	0x0000
        /*0032*/ 	.short	0x0000
        /*0034*/ 	.byte	0x00, 0xf5, 0x21, 0x00


	//----- nvinfo : EIATTR_SPARSE_MMA_MASK
	.align		4
.L_506:
        /*0038*/ 	.byte	0x03, 0x50
        /*003a*/ 	.short	0x0000


	//----- nvinfo : EIATTR_MAXREG_COUNT
	.align		4
        /*003c*/ 	.byte	0x03, 0x1b
        /*003e*/ 	.short	0x00ff


	//----- nvinfo : EIATTR_MERCURY_ISA_VERSION
	.align		4
        /*0040*/ 	.byte	0x03, 0x5f
        /*0042*/ 	.short	0x0101


	//----- nvinfo : EIATTR_VRC_CTA_INIT_COUNT
	.align		4
        /*0044*/ 	.byte	0x02, 0x4a
	.zero		1
	.zero		1


	//----- nvinfo : EIATTR_EXIT_INSTR_OFFSETS
	.align		4
        /*0048*/ 	.byte	0x04, 0x1c
        /*004a*/ 	.short	(.L_508 - .L_507)


	//   ....[0]....
.L_507:
        /*004c*/ 	.word	0x00000070


	//   ....[1]....
        /*0050*/ 	.word	0x00000f00


	//----- nvinfo : EIATTR_CRS_STACK_SIZE
	.align		4
.L_508:
        /*0054*/ 	.byte	0x04, 0x1e
        /*0056*/ 	.short	(.L_510 - .L_509)
.L_509:
        /*0058*/ 	.word	0x00000000


	//----- nvinfo : EIATTR_CBANK_PARAM_SIZE
	.align		4
.L_510:
        /*005c*/ 	.byte	0x03, 0x19
        /*005e*/ 	.short	0x0014


	//----- nvinfo : EIATTR_PARAM_CBANK
	.align		4
        /*0060*/ 	.byte	0x04, 0x0a
        /*0062*/ 	.short	(.L_512 - .L_511)
	.align		4
.L_511:
        /*0064*/ 	.word	index@(.nv.constant0._Z19setup_curand_statesP17curandStateXORWOWmi)
        /*0068*/ 	.short	0x0380
        /*006a*/ 	.short	0x0014


	//----- nvinfo : EIATTR_SW_WAR
	.align		4
.L_512:
        /*006c*/ 	.byte	0x04, 0x36
        /*006e*/ 	.short	(.L_514 - .L_513)
.L_513:
        /*0070*/ 	.word	0x00000008
.L_514:


//--------------------- .nv.callgraph             --------------------------
	.section	.nv.callgraph,"",@"SHT_CUDA_CALLGRAPH"
	.align	4
	.sectionentsize	8
	.align		4
        /*0000*/ 	.word	0x00000000
	.align		4
        /*0004*/ 	.word	0xffffffff
	.align		4
        /*0008*/ 	.word	0x00000000
	.align		4
        /*000c*/ 	.word	0xfffffffe
	.align		4
        /*0010*/ 	.word	0x00000000
	.align		4
        /*0014*/ 	.word	0xfffffffd
	.align		4
        /*0018*/ 	.word	0x00000000
	.align		4
        /*001c*/ 	.word	0xfffffffc


//--------------------- .nv.constant4             --------------------------
	.section	.nv.constant4,"a",@progbits
	.align	8
	.align		8
.nv.constant4:
        /*0000*/ 	.dword	precalc_xorwow_matrix
	.align		8
        /*0008*/ 	.dword	precalc_xorwow_offset_matrix
	.align		8
        /*0010*/ 	.dword	mrg32k3aM1
	.align		8
        /*0018*/ 	.dword	mrg32k3aM2
	.align		8
        /*0020*/ 	.dword	mrg32k3aM1SubSeq
	.align		8
        /*0028*/ 	.dword	mrg32k3aM2SubSeq
	.align		8
        /*0030*/ 	.dword	mrg32k3aM1Seq
	.align		8
        /*0038*/ 	.dword	mrg32k3aM2Seq
	.align		8
        /*0040*/ 	.dword	_ZN34_INTERNAL_e8a25ec7_4_k_cu_9f5de6d84cuda3std3__45__cpo5beginE
	.align		8
        /*0048*/ 	.dword	_ZN34_INTERNAL_e8a25ec7_4_k_cu_9f5de6d84cuda3std3__45__cpo3endE
	.align		8
        /*0050*/ 	.dword	_ZN34_INTERNAL_e8a25ec7_4_k_cu_9f5de6d84cuda3std3__45__cpo6cbeginE
	.align		8
        /*0058*/ 	.dword	_ZN34_INTERNAL_e8a25ec7_4_k_cu_9f5de6d84cuda3std3__45__cpo4cendE
	.align		8
        /*0060*/ 	.dword	_ZN34_INTERNAL_e8a25ec7_4_k_cu_9f5de6d84cuda3std3__45__cpo6rbeginE
	.align		8
        /*0068*/ 	.dword	_ZN34_INTERNAL_e8a25ec7_4_k_cu_9f5de6d84cuda3std3__45__cpo4rendE
	.align		8
        /*0070*/ 	.dword	_ZN34_INTERNAL_e8a25ec7_4_k_cu_9f5de6d84cuda3std3__45__cpo7crbeginE
	.align		8
        /*0078*/ 	.dword	_ZN34_INTERNAL_e8a25ec7_4_k_cu_9f5de6d84cuda3std3__45__cpo5crendE
	.align		8
        /*0080*/ 	.dword	_ZN34_INTERNAL_e8a25ec7_4_k_cu_9f5de6d84cuda3std3__436_GLOBAL__N__e8a25ec7_4_k_cu_9f5de6d86ignoreE
	.align		8
        /*0088*/ 	.dword	_ZN34_INTERNAL_e8a25ec7_4_k_cu_9f5de6d84cuda3std3__419piecewise_constructE
	.align		8
        /*0090*/ 	.dword	_ZN34_INTERNAL_e8a25ec7_4_k_cu_9f5de6d84cuda3std3__48in_placeE
	.align		8
        /*0098*/ 	.dword	_ZN34_INTERNAL_e8a25ec7_4_k_cu_9f5de6d84cuda3std3__420unreachable_sentinelE
	.align		8
        /*00a0*/ 	.dword	_ZN34_INTERNAL_e8a25ec7_4_k_cu_9f5de6d84cuda3std3__47nulloptE
	.align		8
        /*00a8*/ 	.dword	_ZN34_INTERNAL_e8a25ec7_4_k_cu_9f5de6d84cuda3std3__48unexpectE
	.align		8
        /*00b0*/ 	.dword	_ZN34_INTERNAL_e8a25ec7_4_k_cu_9f5de6d84cuda3std6ranges3__45__cpo4swapE
	.align		8
        /*00b8*/ 	.dword	_ZN34_INTERNAL_e8a25ec7_4_k_cu_9f5de6d84cuda3std6ranges3__45__cpo9iter_moveE
	.align		8
        /*00c0*/ 	.dword	_ZN34_INTERNAL_e8a25ec7_4_k_cu_9f5de6d84cuda3std6ranges3__45__cpo5beginE
	.align		8
        /*00c8*/ 	.dword	_ZN34_INTERNAL_e8a25ec7_4_k_cu_9f5de6d84cuda3std6ranges3__45__cpo3endE
	.align		8
        /*00d0*/ 	.dword	_ZN34_INTERNAL_e8a25ec7_4_k_cu_9f5de6d84cuda3std6ranges3__45__cpo6cbeginE
	.align		8
        /*00d8*/ 	.dword	_ZN34_INTERNAL_e8a25ec7_4_k_cu_9f5de6d84cuda3std6ranges3__45__cpo4cendE
	.align		8
        /*00e0*/ 	.dword	_ZN34_INTERNAL_e8a25ec7_4_k_cu_9f5de6d84cuda3std6ranges3__45__cpo7advanceE
	.align		8
        /*00e8*/ 	.dword	_ZN34_INTERNAL_e8a25ec7_4_k_cu_9f5de6d84cuda3std6ranges3__45__cpo9iter_swapE
	.align		8
        /*00f0*/ 	.dword	_ZN34_INTERNAL_e8a25ec7_4_k_cu_9f5de6d84cuda3std6ranges3__45__cpo4nextE
	.align		8
        /*00f8*/ 	.dword	_ZN34_INTERNAL_e8a25ec7_4_k_cu_9f5de6d84cuda3std6ranges3__45__cpo4prevE
	.align		8
        /*0100*/ 	.dword	_ZN34_INTERNAL_e8a25ec7_4_k_cu_9f5de6d84cuda3std6ranges3__45__cpo4dataE
	.align		8
        /*0108*/ 	.dword	_ZN34_INTERNAL_e8a25ec7_4_k_cu_9f5de6d84cuda3std6ranges3__45__cpo5cdataE
	.align		8
        /*0110*/ 	.dword	_ZN34_INTERNAL_e8a25ec7_4_k_cu_9f5de6d84cuda3std6ranges3__45__cpo4sizeE
	.align		8
        /*0118*/ 	.dword	_ZN34_INTERNAL_e8a25ec7_4_k_cu_9f5de6d84cuda3std6ranges3__45__cpo5ssizeE
	.align		8
        /*0120*/ 	.dword	_ZN34_INTERNAL_e8a25ec7_4_k_cu_9f5de6d84cuda3std6ranges3__45__cpo8distanceE
	.align		8
        /*0128*/ 	.dword	_ZN34_INTERNAL_e8a25ec7_4_k_cu_9f5de6d86thrust24THRUST_300001_SM_1000_NS6system6detail10sequential3seqE
	.align		8
        /*0130*/ 	.dword	_ZN34_INTERNAL_e8a25ec7_4_k_cu_9f5de6d86thrust24THRUST_300001_SM_1000_NS12placeholders2_1E
	.align		8
        /*0138*/ 	.dword	_ZN34_INTERNAL_e8a25ec7_4_k_cu_9f5de6d86thrust24THRUST_300001_SM_1000_NS12placeholders2_2E
	.align		8
        /*0140*/ 	.dword	_ZN34_INTERNAL_e8a25ec7_4_k_cu_9f5de6d86thrust24THRUST_300001_SM_1000_NS12placeholders2_3E
	.align		8
        /*0148*/ 	.dword	_ZN34_INTERNAL_e8a25ec7_4_k_cu_9f5de6d86thrust24THRUST_300001_SM_1000_NS12placeholders2_4E
	.align		8
        /*0150*/ 	.dword	_ZN34_INTERNAL_e8a25ec7_4_k_cu_9f5de6d86thrust24THRUST_300001_SM_1000_NS12placeholders2_5E
	.align		8
        /*0158*/ 	.dword	_ZN34_INTERNAL_e8a25ec7_4_k_cu_9f5de6d86thrust24THRUST_300001_SM_1000_NS12placeholders2_6E
	.align		8
        /*0160*/ 	.dword	_ZN34_INTERNAL_e8a25ec7_4_k_cu_9f5de6d86thrust24THRUST_300001_SM_1000_NS12placeholders2_7E
	.align		8
        /*0168*/ 	.dword	_ZN34_INTERNAL_e8a25ec7_4_k_cu_9f5de6d86thrust24THRUST_300001_SM_1000_NS12placeholders2_8E
	.align		8
        /*0170*/ 	.dword	_ZN34_INTERNAL_e8a25ec7_4_k_cu_9f5de6d86thrust24THRUST_300001_SM_1000_NS12placeholders2_9E
	.align		8
        /*0178*/ 	.dword	_ZN34_INTERNAL_e8a25ec7_4_k_cu_9f5de6d86thrust24THRUST_300001_SM_1000_NS12placeholders3_10E


//--------------------- .nv.constant3             --------------------------
	.section	.nv.constant3,"a",@progbits
	.align	8
.nv.constant3:
	.type		__cr_lgamma_table,@object
	.size		__cr_lgamma_table,(.L_8 - __cr_lgamma_table)
__cr_lgamma_table:
        /*0000*/ 	.byte	0x00, 0x00, 0x00, 0x00, 0x00, 0x00, 0x00, 0x00, 0x00, 0x00, 0x00, 0x00, 0x00, 0x00, 0x00, 0x00
        /*0010*/ 	.byte	0xef, 0x39, 0xfa, 0xfe, 0x42, 0x2e, 0xe6, 0x3f, 0x02, 0x20, 0x2a, 0xfa, 0x0b, 0xab, 0xfc, 0x3f
        /*0020*/ 	.byte	0xf9, 0x2c, 0x92, 0x7c, 0xa7, 0x6c, 0x09, 0x40, 0xc9, 0x79, 0x44, 0x3c, 0x64, 0x26, 0x13, 0x40
        /*0030*/ 	.byte	0xca, 0x01, 0xcf, 0x3a, 0x27, 0x51, 0x1a, 0x40, 0x30, 0xcc, 0x2d, 0xf3, 0xe1, 0x0c, 0x21, 0x40
        /*0040*/ 	.byte	0x0d, 0xb7, 0xfc, 0x82, 0x8e, 0x35, 0x25, 0x40
.L_8:


//--------------------- .text._ZN3cub18CUB_300001_SM_10006detail6reduce28DeviceReduceSingleTileKernelINS2_10policy_hubIfjN4cuda3std3__44plusIvEEE10Policy1000EPfSC_iS9_ffNS7_10__identityEEEvT0_T1_T2_T3_T4_T6_ --------------------------
	.section	.text._ZN3cub18CUB_300001_SM_10006detail6reduce28DeviceReduceSingleTileKernelINS2_10policy_hubIfjN4cuda3std3__44plusIvEEE10Policy1000EPfSC_iS9_ffNS7_10__identityEEEvT0_T1_T2_T3_T4_T6_,"ax",@progbits
	.align	128
        .global         _ZN3cub18CUB_300001_SM_10006detail6reduce28DeviceReduceSingleTileKernelINS2_10policy_hubIfjN4cuda3std3__44plusIvEEE10Policy1000EPfSC_iS9_ffNS7_10__identityEEEvT0_T1_T2_T3_T4_T6_
        .type           _ZN3cub18CUB_300001_SM_10006detail6reduce28DeviceReduceSingleTileKernelINS2_10policy_hubIfjN4cuda3std3__44plusIvEEE10Policy1000EPfSC_iS9_ffNS7_10__identityEEEvT0_T1_T2_T3_T4_T6_,@function
        .size           _ZN3cub18CUB_300001_SM_10006detail6reduce28DeviceReduceSingleTileKernelINS2_10policy_hubIfjN4cuda3std3__44plusIvEEE10Policy1000EPfSC_iS9_ffNS7_10__identityEEEvT0_T1_T2_T3_T4_T6_,(.L_x_302 - _ZN3cub18CUB_300001_SM_10006detail6reduce28DeviceReduceSingleTileKernelINS2_10policy_hubIfjN4cuda3std3__44plusIvEEE10Policy1000EPfSC_iS9_ffNS7_10__identityEEEvT0_T1_T2_T3_T4_T6_)
        .other          _ZN3cub18CUB_300001_SM_10006detail6reduce28DeviceReduceSingleTileKernelINS2_10policy_hubIfjN4cuda3std3__44plusIvEEE10Policy1000EPfSC_iS9_ffNS7_10__identityEEEvT0_T1_T2_T3_T4_T6_,@"STO_CUDA_ENTRY STV_DEFAULT"
_ZN3cub18CUB_300001_SM_10006detail6reduce28DeviceReduceSingleTileKernelINS2_10policy_hubIfjN4cuda3std3__44plusIvEEE10Policy1000EPfSC_iS9_ffNS7_10__identityEEEvT0_T1_T2_T3_T4_T6_:
.text._ZN3cub18CUB_300001_SM_10006detail6reduce28DeviceReduceSingleTileKernelINS2_10policy_hubIfjN4cuda3std3__44plusIvEEE10Policy1000EPfSC_iS9_ffNS7_10__identityEEEvT0_T1_T2_T3_T4_T6_:
[----:B------:R-:W-:Y:S01]  /*0000*/  LDC R1, c[0x0][0x37c] ;  /* 0x0000df00ff017b82 */ /* 0x000fe20000000800 */
[----:B------:R-:W0:Y:S01]  /*0010*/  LDCU UR4, c[0x0][0x390] ;  /* 0x00007200ff0477ac */ /* 0x000e220008000800 */
[----:B------:R-:W1:Y:S01]  /*0020*/  LDCU.64 UR6, c[0x0][0x358] ;  /* 0x00006b00ff0677ac */ /* 0x000e620008000a00 */
[----:B0-----:R-:W-:-:S04]  /*0030*/  MOV R3, UR4 ;  /* 0x0000000400037c02 */ /* 0x001fc80008000f00 */
[----:B------:R-:W-:-:S13]  /*0040*/  ISETP.NE.AND P0, PT, R3, RZ, PT ;  /* 0x000000ff0300720c */ /* 0x000fda0003f05270 */
[----:B-1----:R-:W-:Y:S05]  /*0050*/  @P0 BRA `(.L_x_0) ;  /* 0x00000000001c0947 */ /* 0x002fea0003800000 */
[----:B------:R-:W0:Y:S02]  /*0060*/  S2R R0, SR_TID.X ;  /* 0x0000000000007919 */ /* 0x000e240000002100 */
[----:B0-----:R-:W-:-:S13]  /*0070*/  ISETP.NE.AND P0, PT, R0, RZ, PT ;  /* 0x000000ff0000720c */ /* 0x001fda0003f05270 */
[----:B------:R-:W-:Y:S05]  /*0080*/  @P0 EXIT ;  /* 0x000000000000094d */ /* 0x000fea0003800000 */
[----:B------:R-:W0:Y:S08]  /*0090*/  LDC R5, c[0x0][0x398] ;  /* 0x0000e600ff057b82 */ /* 0x000e300000000800 */
[----:B------:R-:W0:Y:S02]  /*00a0*/  LDC.64 R2, c[0x0][0x388] ;  /* 0x0000e200ff027b82 */ /* 0x000e240000000a00 */
[----:B0-----:R-:W-:Y:S01]  /*00b0*/  STG.E desc[UR6][R2.64], R5 ;  /* 0x0000000502007986 */ /* 0x001fe2000c101906 */
[----:B------:R-:W-:Y:S05]  /*00c0*/  EXIT ;  /* 0x000000000000794d */ /* 0x000fea0003800000 */
.L_x_0:
[----:B------:R-:W0:Y:S01]  /*00d0*/  LDCU UR4, c[0x0][0x380] ;  /* 0x00007000ff0477ac */ /* 0x000e220008000800 */
[----:B------:R-:W-:Y:S01]  /*00e0*/  BSSY.RECONVERGENT B0, `(.L_x_1) ;  /* 0x00003e7000007945 */ /* 0x000fe20003800200 */
[----:B0-----:R-:W-:-:S09]  /*00f0*/  ULOP3.LUT UP0, URZ, UR4, 0x7, URZ, 0xc0, !UPT ;  /* 0x0000000704ff7892 */ /* 0x001fd2000f80c0ff */
[----:B------:R-:W-:Y:S05]  /*0100*/  BRA.U UP0, `(.L_x_2) ;  /* 0x0000001d00ac7547 */ /* 0x000fea000b800000 */
[----:B------:R-:W-:-:S13]  /*0110*/  ISETP.GT.AND P0, PT, R3, 0x1fff, PT ;  /* 0x00001fff0300780c */ /* 0x000fda0003f04270 */
[----:B------:R-:W-:Y:S05]  /*0120*/  @P0 BRA `(.L_x_3) ;  /* 0x0000000c00c80947 */ /* 0x000fea0003800000 */
[----:B------:R-:W0:Y:S01]  /*0130*/  S2R R0, SR_TID.X ;  /* 0x0000000000007919 */ /* 0x000e220000002100 */
[----:B------:R-:W-:Y:S01]  /*0140*/  BSSY.RECONVERGENT B1, `(.L_x_4) ;  /* 0x0000009000017945 */ /* 0x000fe20003800200 */
[----:B------:R-:W-:Y:S01]  /*0150*/  HFMA2 R2, -RZ, RZ, 0, 0 ;  /* 0x00000000ff027431 */ /* 0x000fe200000001ff */
[----:B0-----:R-:W-:Y:S02]  /*0160*/  ISETP.GE.AND P0, PT, R0, R3, PT ;  /* 0x000000030000720c */ /* 0x001fe40003f06270 */
[----:B------:R-:W-:-:S11]  /*0170*/  MOV R10, R0 ;  /* 0x00000000000a7202 */ /* 0x000fd60000000f00 */
[----:B------:R-:W-:Y:S05]  /*0180*/  @P0 BRA `(.L_x_5) ;  /* 0x0000000000100947 */ /* 0x000fea0003800000 */
[----:B------:R-:W0:Y:S02]  /*0190*/  LDC.64 R4, c[0x0][0x380] ;  /* 0x0000e000ff047b82 */ /* 0x000e240000000a00 */
[----:B0-----:R-:W-:-:S05]  /*01a0*/  IMAD.WIDE.U32 R4, R0, 0x4, R4 ;  /* 0x0000000400047825 */ /* 0x001fca00078e0004 */
[----:B------:R0:W5:Y:S01]  /*01b0*/  LDG.E.CONSTANT R2, desc[UR6][R4.64] ;  /* 0x0000000604027981 */ /* 0x000162000c1e9900 */
[----:B------:R-:W-:-:S07]  /*01c0*/  IADD3 R10, PT, PT, R0, 0x200, RZ ;  /* 0x00000200000a7810 */ /* 0x000fce0007ffe0ff */
.L_x_5:
[----:B------:R-:W-:Y:S05]  /*01d0*/  BSYNC.RECONVERGENT B1 ;  /* 0x0000000000017941 */ /* 0x000fea0003800200 */
.L_x_4:
[----:B------:R-:W-:Y:S01]  /*01e0*/  ISETP.GE.AND P0, PT, R10, R3, PT ;  /* 0x000000030a00720c */ /* 0x000fe20003f06270 */
[----:B------:R-:W-:-:S12]  /*01f0*/  BSSY.RECONVERGENT B1, `(.L_x_6) ;  /* 0x0000074000017945 */ /* 0x000fd80003800200 */
[----:B------:R-:W-:Y:S05]  /*0200*/  @P0 BRA `(.L_x_7) ;  /* 0x0000000400c80947 */ /* 0x000fea0003800000 */
[----:B0-----:R-:W-:Y:S01]  /*0210*/  LOP3.LUT R4, RZ, R10, RZ, 0x33, !PT ;  /* 0x0000000aff047212 */ /* 0x001fe200078e33ff */
[----:B------:R-:W-:Y:S03]  /*0220*/  BSSY.RECONVERGENT B2, `(.L_x_8) ;  /* 0x0000015000027945 */ /* 0x000fe60003800200 */
[----:B------:R-:W-:-:S04]  /*0230*/  IADD3 R6, PT, PT, R4, R3, RZ ;  /* 0x0000000304067210 */ /* 0x000fc80007ffe0ff */
[C---:B------:R-:W-:Y:S02]  /*0240*/  LOP3.LUT R4, R6.reuse, 0x600, RZ, 0xc0, !PT ;  /* 0x0000060006047812 */ /* 0x040fe400078ec0ff */
[----:B------:R-:W-:Y:S02]  /*0250*/  ISETP.GE.U32.AND P1, PT, R6, 0x600, PT ;  /* 0x000006000600780c */ /* 0x000fe40003f26070 */
[----:B------:R-:W-:-:S13]  /*0260*/  ISETP.NE.AND P0, PT, R4, 0x600, PT ;  /* 0x000006000400780c */ /* 0x000fda0003f05270 */
[----:B------:R-:W-:Y:S05]  /*0270*/  @!P0 BRA `(.L_x_9) ;  /* 0x00000000003c8947 */ /* 0x000fea0003800000 */
[----:B------:R-:W0:Y:S01]  /*0280*/  LDC.64 R4, c[0x0][0x380] ;  /* 0x0000e000ff047b82 */ /* 0x000e220000000a00 */
[----:B------:R-:W-:-:S04]  /*0290*/  LEA.HI R6, R6, 0x1, RZ, 0x17 ;  /* 0x0000000106067811 */ /* 0x000fc800078fb8ff */
[----:B------:R-:W-:-:S04]  /*02a0*/  LOP3.LUT R6, R6, 0x3, RZ, 0xc0, !PT ;  /* 0x0000000306067812 */ /* 0x000fc800078ec0ff */
[----:B------:R-:W-:Y:S01]  /*02b0*/  IADD3 R6, PT, PT, -R6, RZ, RZ ;  /* 0x000000ff06067210 */ /* 0x000fe20007ffe1ff */
[----:B0-----:R-:W-:-:S05]  /*02c0*/  IMAD.WIDE.U32 R4, R10, 0x4, R4 ;  /* 0x000000040a047825 */ /* 0x001fca00078e0004 */
[----:B------:R-:W-:-:S07]  /*02d0*/  MOV R7, R5 ;  /* 0x0000000500077202 */ /* 0x000fce0000000f00 */
.L_x_10:
[----:B------:R-:W-:-:S06]  /*02e0*/  MOV R5, R7 ;  /* 0x0000000700057202 */ /* 0x000fcc0000000f00 */
[----:B------:R0:W2:Y:S01]  /*02f0*/  LDG.E.CONSTANT R5, desc[UR6][R4.64] ;  /* 0x0000000604057981 */ /* 0x0000a2000c1e9900 */
[----:B------:R-:W-:Y:S02]  /*0300*/  IADD3 R6, PT, PT, R6, 0x1, RZ ;  /* 0x0000000106067810 */ /* 0x000fe40007ffe0ff */
[----:B------:R-:W-:Y:S02]  /*0310*/  IADD3 R10, PT, PT, R10, 0x200, RZ ;  /* 0x000002000a0a7810 */ /* 0x000fe40007ffe0ff */
[----:B------:R-:W-:Y:S02]  /*0320*/  ISETP.NE.AND P0, PT, R6, RZ, PT ;  /* 0x000000ff0600720c */ /* 0x000fe40003f05270 */
[----:B0-----:R-:W-:-:S04]  /*0330*/  IADD3 R4, P2, PT, R4, 0x800, RZ ;  /* 0x0000080004047810 */ /* 0x001fc80007f5e0ff */
[----:B------:R-:W-:Y:S01]  /*0340*/  IADD3.X R7, PT, PT, RZ, R7, RZ, P2, !PT ;  /* 0x00000007ff077210 */ /* 0x000fe200017fe4ff */
[----:B--2--5:R-:W-:-:S06]  /*0350*/  FADD R2, R5, R2 ;  /* 0x0000000205027221 */ /* 0x024fcc0000000000 */
[----:B------:R-:W-:Y:S05]  /*0360*/  @P0 BRA `(.L_x_10) ;  /* 0xfffffffc00dc0947 */ /* 0x000fea000383ffff */
.L_x_9:
[----:B------:R-:W-:Y:S05]  /*0370*/  BSYNC.RECONVERGENT B2 ;  /* 0x0000000000027941 */ /* 0x000fea0003800200 */
.L_x_8:
[----:B------:R-:W-:Y:S05]  /*0380*/  @!P1 BRA `(.L_x_7) ;  /* 0x0000000400689947 */ /* 0x000fea0003800000 */
[----:B------:R-:W-:Y:S01]  /*0390*/  IADD3 R4, PT, PT, -R10, R3, RZ ;  /* 0x000000030a047210 */ /* 0x000fe20007ffe1ff */
[----:B------:R-:W-:Y:S01]  /*03a0*/  BSSY.RECONVERGENT B2, `(.L_x_11) ;  /* 0x0000031000027945 */ /* 0x000fe20003800200 */
[----:B------:R-:W-:Y:S02]  /*03b0*/  PLOP3.LUT P0, PT, PT, PT, PT, 0x80, 0x8 ;  /* 0x000000000008781c */ /* 0x000fe40003f0f070 */
[----:B------:R-:W-:-:S13]  /*03c0*/  ISETP.GT.AND P1, PT, R4, 0x1800, PT ;  /* 0x000018000400780c */ /* 0x000fda0003f24270 */
[----:B------:R-:W-:Y:S05]  /*03d0*/  @!P1 BRA `(.L_x_12) ;  /* 0x0000000000b49947 */ /* 0x000fea0003800000 */
[----:B------:R-:W-:Y:S02]  /*03e0*/  PLOP3.LUT P0, PT, PT, PT, PT, 0x8, 0x80 ;  /* 0x000000000080781c */ /* 0x000fe40003f0e170 */
[----:B------:R-:W-:-:S11]  /*03f0*/  IADD3 R11, PT, PT, R3, -0x1800, RZ ;  /* 0xffffe800030b7810 */ /* 0x000fd60007ffe0ff */
.L_x_13:
[----:B------:R-:W0:Y:S01]  /*0400*/  LDC.64 R8, c[0x0][0x380] ;  /* 0x0000e000ff087b82 */ /* 0x000e220000000a00 */
[C---:B------:R-:W-:Y:S01]  /*0410*/  IADD3 R7, PT, PT, R10.reuse, 0x800, RZ ;  /* 0x000008000a077810 */ /* 0x040fe20007ffe0ff */
[----:B0-----:R-:W-:-:S05]  /*0420*/  IMAD.WIDE R24, R10, 0x4, R8 ;  /* 0x000000040a187825 */ /* 0x001fca00078e0208 */
[----:B------:R-:W2:Y:S04]  /*0430*/  LDG.E.CONSTANT R13, desc[UR6][R24.64] ;  /* 0x00000006180d7981 */ /* 0x000ea8000c1e9900 */
[----:B------:R-:W3:Y:S01]  /*0440*/  LDG.E.CONSTANT R12, desc[UR6][R24.64+0x800] ;  /* 0x00080006180c7981 */ /* 0x000ee2000c1e9900 */
[----:B------:R-:W-:-:S03]  /*0450*/  IMAD.WIDE R6, R7, 0x4, R8 ;  /* 0x0000000407067825 */ /* 0x000fc600078e0208 */
[----:B------:R-:W4:Y:S04]  /*0460*/  LDG.E.CONSTANT R14, desc[UR6][R24.64+0x1000] ;  /* 0x00100006180e7981 */ /* 0x000f28000c1e9900 */
[----:B------:R-:W4:Y:S04]  /*0470*/  LDG.E.CONSTANT R18, desc[UR6][R24.64+0x1800] ;  /* 0x0018000618127981 */ /* 0x000f28000c1e9900 */
[----:B------:R-:W4:Y:S01]  /*0480*/  LDG.E.CONSTANT R17, desc[UR6][R6.64] ;  /* 0x0000000606117981 */ /* 0x000f22000c1e9900 */
[----:B------:R-:W-:-:S03]  /*0490*/  IADD3 R5, PT, PT, R10, 0x1000, RZ ;  /* 0x000010000a057810 */ /* 0x000fc60007ffe0ff */
[----:B------:R-:W4:Y:S04]  /*04a0*/  LDG.E.CONSTANT R16, desc[UR6][R6.64+0x800] ;  /* 0x0008000606107981 */ /* 0x000f28000c1e9900 */
[----:B------:R-:W4:Y:S01]  /*04b0*/  LDG.E.CONSTANT R15, desc[UR6][R6.64+0x1000] ;  /* 0x00100006060f7981 */ /* 0x000f22000c1e9900 */
[----:B------:R-:W-:-:S03]  /*04c0*/  IMAD.WIDE R4, R5, 0x4, R8 ;  /* 0x0000000405047825 */ /* 0x000fc600078e0208 */
[----:B------:R-:W4:Y:S04]  /*04d0*/  LDG.E.CONSTANT R22, desc[UR6][R6.64+0x1800] ;  /* 0x0018000606167981 */ /* 0x000f28000c1e9900 */
[----:B------:R-:W4:Y:S01]  /*04e0*/  LDG.E.CONSTANT R21, desc[UR6][R4.64] ;  /* 0x0000000604157981 */ /* 0x000f22000c1e9900 */
[----:B------:R-:W-:-:S03]  /*04f0*/  IADD3 R23, PT, PT, R10, 0x1800, RZ ;  /* 0x000018000a177810 */ /* 0x000fc60007ffe0ff */
[----:B------:R-:W4:Y:S04]  /*0500*/  LDG.E.CONSTANT R20, desc[UR6][R4.64+0x800] ;  /* 0x0008000604147981 */ /* 0x000f28000c1e9900 */
[----:B------:R-:W4:Y:S01]  /*0510*/  LDG.E.CONSTANT R19, desc[UR6][R4.64+0x1000] ;  /* 0x0010000604137981 */ /* 0x000f22000c1e9900 */
[----:B------:R-:W-:-:S03]  /*0520*/  IMAD.WIDE R8, R23, 0x4, R8 ;  /* 0x0000000417087825 */ /* 0x000fc600078e0208 */
[----:B------:R-:W4:Y:S04]  /*0530*/  LDG.E.CONSTANT R26, desc[UR6][R4.64+0x1800] ;  /* 0x00180006041a7981 */ /* 0x000f28000c1e9900 */
[----:B------:R-:W4:Y:S04]  /*0540*/  LDG.E.CONSTANT R25, desc[UR6][R8.64] ;  /* 0x0000000608197981 */ /* 0x000f28000c1e9900 */
[----:B------:R-:W4:Y:S04]  /*0550*/  LDG.E.CONSTANT R23, desc[UR6][R8.64+0x800] ;  /* 0x0008000608177981 */ /* 0x000f28000c1e9900 */
[----:B------:R-:W4:Y:S04]  /*0560*/  LDG.E.CONSTANT R24, desc[UR6][R8.64+0x1000] ;  /* 0x0010000608187981 */ /* 0x000f28000c1e9900 */
[----:B------:R-:W4:Y:S01]  /*0570*/  LDG.E.CONSTANT R27, desc[UR6][R8.64+0x1800] ;  /* 0x00180006081b7981 */ /* 0x000f22000c1e9900 */
[----:B------:R-:W-:-:S04]  /*0580*/  IADD3 R10, PT, PT, R10, 0x2000, RZ ;  /* 0x000020000a0a7810 */ /* 0x000fc80007ffe0ff */
[----:B------:R-:W-:Y:S01]  /*0590*/  ISETP.GE.AND P1, PT, R10, R11, PT ;  /* 0x0000000b0a00720c */ /* 0x000fe20003f26270 */
[----:B--2--5:R-:W-:-:S04]  /*05a0*/  FADD R13, R13, R2 ;  /* 0x000000020d0d7221 */ /* 0x024fc80000000000 */
[----:B---3--:R-:W-:-:S04]  /*05b0*/  FADD R13, R13, R12 ;  /* 0x0000000c0d0d7221 */ /* 0x008fc80000000000 */
[----:B----4-:R-:W-:-:S04]  /*05c0*/  FADD R13, R13, R14 ;  /* 0x0000000e0d0d7221 */ /* 0x010fc80000000000 */
[----:B------:R-:W-:-:S04]  /*05d0*/  FADD R18, R13, R18 ;  /* 0x000000120d127221 */ /* 0x000fc80000000000 */
        /* <DEDUP_REMOVED lines=11> */
[----:B------:R-:W-:Y:S01]  /*0690*/  FADD R2, R24, R27 ;  /* 0x0000001b18027221 */ /* 0x000fe20000000000 */
[----:B------:R-:W-:Y:S06]  /*06a0*/  @!P1 BRA `(.L_x_13) ;  /* 0xfffffffc00549947 */ /* 0x000fec000383ffff */
.L_x_12:
[----:B------:R-:W-:Y:S05]  /*06b0*/  BSYNC.RECONVERGENT B2 ;  /* 0x0000000000027941 */ /* 0x000fea0003800200 */
.L_x_11:
[----:B------:R-:W-:Y:S01]  /*06c0*/  IADD3 R4, PT, PT, -R10, R3, RZ ;  /* 0x000000030a047210 */ /* 0x000fe20007ffe1ff */
[----:B------:R-:W-:Y:S03]  /*06d0*/  BSSY.RECONVERGENT B2, `(.L_x_14) ;  /* 0x0000019000027945 */ /* 0x000fe60003800200 */
[----:B------:R-:W-:-:S13]  /*06e0*/  ISETP.GT.AND P1, PT, R4, 0x800, PT ;  /* 0x000008000400780c */ /* 0x000fda0003f24270 */
[----:B------:R-:W-:Y:S05]  /*06f0*/  @!P1 BRA `(.L_x_15) ;  /* 0x0000000000589947 */ /* 0x000fea0003800000 */
        /* <DEDUP_REMOVED lines=8> */
[----:B------:R-:W4:Y:S04]  /*0780*/  LDG.E.CONSTANT R15, desc[UR6][R6.64] ;  /* 0x00000006060f7981 */ /* 0x000f28000c1e9900 */
[----:B------:R-:W4:Y:S04]  /*0790*/  LDG.E.CONSTANT R17, desc[UR6][R6.64+0x800] ;  /* 0x0008000606117981 */ /* 0x000f28000c1e9900 */
[----:B------:R-:W4:Y:S04]  /*07a0*/  LDG.E.CONSTANT R19, desc[UR6][R6.64+0x1000] ;  /* 0x0010000606137981 */ /* 0x000f28000c1e9900 */
[----:B------:R-:W4:Y:S01]  /*07b0*/  LDG.E.CONSTANT R21, desc[UR6][R6.64+0x1800] ;  /* 0x0018000606157981 */ /* 0x000f22000c1e9900 */
[----:B------:R-:W-:-:S02]  /*07c0*/  PLOP3.LUT P0, PT, PT, PT, PT, 0x8, 0x80 ;  /* 0x000000000080781c */ /* 0x000fc40003f0e170 */
[----:B------:R-:W-:Y:S01]  /*07d0*/  IADD3 R10, PT, PT, R10, 0x1000, RZ ;  /* 0x000010000a0a7810 */ /* 0x000fe20007ffe0ff */
[----:B--2--5:R-:W-:-:S04]  /*07e0*/  FADD R9, R2, R9 ;  /* 0x0000000902097221 */ /* 0x024fc80000000000 */
[----:B---3--:R-:W-:-:S04]  /*07f0*/  FADD R8, R9, R8 ;  /* 0x0000000809087221 */ /* 0x008fc80000000000 */
[----:B----4-:R-:W-:-:S04]  /*0800*/  FADD R8, R8, R11 ;  /* 0x0000000b08087221 */ /* 0x010fc80000000000 */
[----:B------:R-:W-:-:S04]  /*0810*/  FADD R8, R8, R13 ;  /* 0x0000000d08087221 */ /* 0x000fc80000000000 */
[----:B------:R-:W-:-:S04]  /*0820*/  FADD R8, R8, R15 ;  /* 0x0000000f08087221 */ /* 0x000fc80000000000 */
[----:B------:R-:W-:-:S04]  /*0830*/  FADD R8, R8, R17 ;  /* 0x0000001108087221 */ /* 0x000fc80000000000 */
[----:B------:R-:W-:-:S04]  /*0840*/  FADD R8, R8, R19 ;  /* 0x0000001308087221 */ /* 0x000fc80000000000 */
[----:B------:R-:W-:-:S07]  /*0850*/  FADD R2, R8, R21 ;  /* 0x0000001508027221 */ /* 0x000fce0000000000 */
.L_x_15:
[----:B------:R-:W-:Y:S05]  /*0860*/  BSYNC.RECONVERGENT B2 ;  /* 0x0000000000027941 */ /* 0x000fea0003800200 */
.L_x_14:
[----:B------:R-:W-:-:S13]  /*0870*/  ISETP.LT.OR P0, PT, R10, R3, P0 ;  /* 0x000000030a00720c */ /* 0x000fda0000701670 */
[----:B------:R-:W-:Y:S05]  /*0880*/  @!P0 BRA `(.L_x_7) ;  /* 0x0000000000288947 */ /* 0x000fea0003800000 */
[----:B------:R-:W0:Y:S02]  /*0890*/  LDC.64 R4, c[0x0][0x380] ;  /* 0x0000e000ff047b82 */ /* 0x000e240000000a00 */
[----:B0-----:R-:W-:-:S05]  /*08a0*/  IMAD.WIDE R4, R10, 0x4, R4 ;  /* 0x000000040a047825 */ /* 0x001fca00078e0204 */
[----:B------:R-:W2:Y:S04]  /*08b0*/  LDG.E.CONSTANT R7, desc[UR6][R4.64] ;  /* 0x0000000604077981 */ /* 0x000ea8000c1e9900 */
[----:B------:R-:W3:Y:S04]  /*08c0*/  LDG.E.CONSTANT R6, desc[UR6][R4.64+0x800] ;  /* 0x0008000604067981 */ /* 0x000ee8000c1e9900 */
[----:B------:R-:W4:Y:S04]  /*08d0*/  LDG.E.CONSTANT R9, desc[UR6][R4.64+0x1000] ;  /* 0x0010000604097981 */ /* 0x000f28000c1e9900 */
[----:B------:R-:W4:Y:S01]  /*08e0*/  LDG.E.CONSTANT R11, desc[UR6][R4.64+0x1800] ;  /* 0x00180006040b7981 */ /* 0x000f22000c1e9900 */
[----:B--2--5:R-:W-:-:S04]  /*08f0*/  FADD R7, R2, R7 ;  /* 0x0000000702077221 */ /* 0x024fc80000000000 */
[----:B---3--:R-:W-:-:S04]  /*0900*/  FADD R6, R7, R6 ;  /* 0x0000000607067221 */ /* 0x008fc80000000000 */
[----:B----4-:R-:W-:-:S04]  /*0910*/  FADD R6, R6, R9 ;  /* 0x0000000906067221 */ /* 0x010fc80000000000 */
[----:B------:R-:W-:-:S07]  /*0920*/  FADD R2, R6, R11 ;  /* 0x0000000b06027221 */ /* 0x000fce0000000000 */
.L_x_7:
[----:B------:R-:W-:Y:S05]  /*0930*/  BSYNC.RECONVERGENT B1 ;  /* 0x0000000000017941 */ /* 0x000fea0003800200 */
.L_x_6:
[----:B------:R-:W-:-:S13]  /*0940*/  ISETP.GE.AND P0, PT, R3, 0x200, PT ;  /* 0x000002000300780c */ /* 0x000fda0003f06270 */
[----:B------:R-:W-:Y:S05]  /*0950*/  @!P0 BRA `(.L_x_16) ;  /* 0x0000000000b48947 */ /* 0x000fea0003800000 */
[----:B-----5:R-:W1:Y:S01]  /*0960*/  SHFL.DOWN P0, R3, R2, 0x1, 0x1f ;  /* 0x08201f0002037f89 */ /* 0x020e620000000000 */
[----:B------:R-:W2:Y:S01]  /*0970*/  S2R R7, SR_LANEID ;  /* 0x0000000000077919 */ /* 0x000ea20000000000 */
[----:B-1----:R-:W-:-:S05]  /*0980*/  @P0 FADD R3, R3, R2 ;  /* 0x0000000203030221 */ /* 0x002fca0000000000 */
[----:B0-----:R-:W0:Y:S01]  /*0990*/  SHFL.DOWN P0, R4, R3, 0x2, 0x1f ;  /* 0x08401f0003047f89 */ /* 0x001e220000000000 */
[----:B--2---:R-:W-:-:S13]  /*09a0*/  ISETP.NE.AND P1, PT, R7, RZ, PT ;  /* 0x000000ff0700720c */ /* 0x004fda0003f25270 */
[----:B------:R-:W1:Y:S01]  /*09b0*/  @!P1 S2R R8, SR_CgaCtaId ;  /* 0x0000000000089919 */ /* 0x000e620000008800 */
[----:B------:R-:W-:Y:S01]  /*09c0*/  @!P1 MOV R7, 0x400 ;  /* 0x0000040000079802 */ /* 0x000fe20000000f00 */
[----:B0-----:R-:W-:Y:S01]  /*09d0*/  @P0 FADD R4, R3, R4 ;  /* 0x0000000403040221 */ /* 0x001fe20000000000 */
[----:B------:R-:W-:-:S04]  /*09e0*/  @!P1 SHF.R.U32.HI R3, RZ, 0x3, R0 ;  /* 0x00000003ff039819 */ /* 0x000fc80000011600 */
[----:B------:R-:W0:Y:S01]  /*09f0*/  SHFL.DOWN P0, R5, R4, 0x4, 0x1f ;  /* 0x08801f0004057f89 */ /* 0x000e220000000000 */
[----:B------:R-:W-:Y:S02]  /*0a00*/  @!P1 LOP3.LUT R3, R3, 0x7c, RZ, 0xc0, !PT ;  /* 0x0000007c03039812 */ /* 0x000fe400078ec0ff */
[----:B-1----:R-:W-:Y:S01]  /*0a10*/  @!P1 LEA R8, R8, R7, 0x18 ;  /* 0x0000000708089211 */ /* 0x002fe200078ec0ff */
[----:B0-----:R-:W-:-:S03]  /*0a20*/  @P0 FADD R5, R4, R5 ;  /* 0x0000000504050221 */ /* 0x001fc60000000000 */
[----:B------:R-:W-:Y:S02]  /*0a30*/  @!P1 IADD3 R3, PT, PT, R3, R8, RZ ;  /* 0x0000000803039210 */ /* 0x000fe40007ffe0ff */
[----:B------:R-:W0:Y:S02]  /*0a40*/  SHFL.DOWN P0, R6, R5, 0x8, 0x1f ;  /* 0x09001f0005067f89 */ /* 0x000e240000000000 */
[----:B0-----:R-:W-:-:S05]  /*0a50*/  @P0 FADD R6, R5, R6 ;  /* 0x0000000605060221 */ /* 0x001fca0000000000 */
[----:B------:R-:W0:Y:S02]  /*0a60*/  SHFL.DOWN P0, R2, R6, 0x10, 0x1f ;  /* 0x0a001f0006027f89 */ /* 0x000e240000000000 */
[----:B0-----:R-:W-:Y:S01]  /*0a70*/  @P0 FADD R2, R6, R2 ;  /* 0x0000000206020221 */ /* 0x001fe20000000000 */
[----:B------:R-:W-:-:S04]  /*0a80*/  ISETP.NE.AND P0, PT, R0, RZ, PT ;  /* 0x000000ff0000720c */ /* 0x000fc80003f05270 */
[----:B------:R0:W-:Y:S01]  /*0a90*/  @!P1 STS [R3+0x10], R2 ;  /* 0x0000100203009388 */ /* 0x0001e20000000800 */
[----:B------:R-:W-:Y:S08]  /*0aa0*/  BAR.SYNC.DEFER_BLOCKING 0x0 ;  /* 0x0000000000007b1d */ /* 0x000ff00000010000 */
[----:B------:R-:W-:Y:S05]  /*0ab0*/  @P0 BRA `(.L_x_17) ;  /* 0x0000003400240947 */ /* 0x000fea0003800000 */
[----:B------:R-:W1:Y:S01]  /*0ac0*/  S2UR UR5, SR_CgaCtaId ;  /* 0x00000000000579c3 */ /* 0x000e620000008800 */
[----:B------:R-:W-:Y:S02]  /*0ad0*/  UMOV UR4, 0x400 ;  /* 0x0000040000047882 */ /* 0x000fe40000000000 */
[----:B-1----:R-:W-:-:S09]  /*0ae0*/  ULEA UR4, UR5, UR4, 0x18 ;  /* 0x0000000405047291 */ /* 0x002fd2000f8ec0ff */
[----:B------:R-:W1:Y:S04]  /*0af0*/  LDS.128 R4, [UR4+0x10] ;  /* 0x00001004ff047984 */ /* 0x000e680008000c00 */
[----:B------:R-:W2:Y:S04]  /*0b00*/  LDS.128 R12, [UR4+0x20] ;  /* 0x00002004ff0c7984 */ /* 0x000ea80008000c00 */
[----:B------:R-:W3:Y:S04]  /*0b10*/  LDS.128 R8, [UR4+0x30] ;  /* 0x00003004ff087984 */ /* 0x000ee80008000c00 */
[----:B------:R-:W4:Y:S01]  /*0b20*/  LDS.128 R16, [UR4+0x40] ;  /* 0x00004004ff107984 */ /* 0x000f220008000c00 */
[----:B-1----:R-:W-:-:S04]  /*0b30*/  FADD R5, R2, R5 ;  /* 0x0000000502057221 */ /* 0x002fc80000000000 */
[----:B------:R-:W-:-:S04]  /*0b40*/  FADD R6, R5, R6 ;  /* 0x0000000605067221 */ /* 0x000fc80000000000 */
[----:B------:R-:W-:-:S04]  /*0b50*/  FADD R7, R6, R7 ;  /* 0x0000000706077221 */ /* 0x000fc80000000000 */
[----:B--2---:R-:W-:-:S04]  /*0b60*/  FADD R12, R7, R12 ;  /* 0x0000000c070c7221 */ /* 0x004fc80000000000 */
[----:B------:R-:W-:-:S04]  /*0b70*/  FADD R13, R12, R13 ;  /* 0x0000000d0c0d7221 */ /* 0x000fc80000000000 */
[----:B------:R-:W-:-:S04]  /*0b80*/  FADD R14, R13, R14 ;  /* 0x0000000e0d0e7221 */ /* 0x000fc80000000000 */
[----:B------:R-:W-:-:S04]  /*0b90*/  FADD R15, R14, R15 ;  /* 0x0000000f0e0f7221 */ /* 0x000fc80000000000 */
[----:B---3--:R-:W-:-:S04]  /*0ba0*/  FADD R8, R15, R8 ;  /* 0x000000080f087221 */ /* 0x008fc80000000000 */
[----:B------:R-:W-:-:S04]  /*0bb0*/  FADD R9, R8, R9 ;  /* 0x0000000908097221 */ /* 0x000fc80000000000 */
[----:B------:R-:W-:-:S04]  /*0bc0*/  FADD R10, R9, R10 ;  /* 0x0000000a090a7221 */ /* 0x000fc80000000000 */
[----:B------:R-:W-:-:S04]  /*0bd0*/  FADD R11, R10, R11 ;  /* 0x0000000b0a0b7221 */ /* 0x000fc80000000000 */
[----:B----4-:R-:W-:-:S04]  /*0be0*/  FADD R16, R11, R16 ;  /* 0x000000100b107221 */ /* 0x010fc80000000000 */
[----:B------:R-:W-:-:S04]  /*0bf0*/  FADD R17, R16, R17 ;  /* 0x0000001110117221 */ /* 0x000fc80000000000 */
[----:B------:R-:W-:-:S04]  /*0c00*/  FADD R18, R17, R18 ;  /* 0x0000001211127221 */ /* 0x000fc80000000000 */
[----:B0-----:R-:W-:Y:S01]  /*0c10*/  FADD R2, R18, R19 ;  /* 0x0000001312027221 */ /* 0x001fe20000000000 */
[----:B------:R-:W-:Y:S06]  /*0c20*/  BRA `(.L_x_17) ;  /* 0x0000003000c87947 */ /* 0x000fec0003800000 */
.L_x_16:
[----:B0-----:R-:W-:Y:S01]  /*0c30*/  LOP3.LUT R4, R0, 0x3e0, RZ, 0xc0, !PT ;  /* 0x000003e000047812 */ /* 0x001fe200078ec0ff */
[----:B------:R-:W0:Y:S03]  /*0c40*/  S2R R9, SR_LANEID ;  /* 0x0000000000097919 */ /* 0x000e260000000000 */
[----:B------:R-:W-:Y:S02]  /*0c50*/  IADD3 R6, PT, PT, R4, 0x20, RZ ;  /* 0x0000002004067810 */ /* 0x000fe40007ffe0ff */
[----:B------:R-:W-:Y:S02]  /*0c60*/  LOP3.LUT R4, RZ, R4, RZ, 0x33, !PT ;  /* 0x00000004ff047212 */ /* 0x000fe400078e33ff */
[-C--:B------:R-:W-:Y:S02]  /*0c70*/  ISETP.GT.AND P0, PT, R6, R3.reuse, PT ;  /* 0x000000030600720c */ /* 0x080fe40003f04270 */
[----:B------:R-:W-:-:S04]  /*0c80*/  IADD3 R4, PT, PT, R4, R3, RZ ;  /* 0x0000000304047210 */ /* 0x000fc80007ffe0ff */
[----:B------:R-:W-:-:S06]  /*0c90*/  SEL R5, R4, 0x1f, P0 ;  /* 0x0000001f04057807 */ /* 0x000fcc0000000000 */
[----:B-----5:R-:W1:Y:S01]  /*0ca0*/  SHFL.DOWN P0, R4, R2, 0x1, R5 ;  /* 0x0820000002047989 */ /* 0x020e620000000005 */
[----:B0-----:R-:W-:Y:S01]  /*0cb0*/  ISETP.NE.AND P1, PT, R9, RZ, PT ;  /* 0x000000ff0900720c */ /* 0x001fe20003f25270 */
[----:B-1----:R-:W-:-:S12]  /*0cc0*/  @P0 FADD R4, R4, R2 ;  /* 0x0000000204040221 */ /* 0x002fd80000000000 */
[----:B------:R-:W0:Y:S01]  /*0cd0*/  @!P1 S2R R10, SR_CgaCtaId ;  /* 0x00000000000a9919 */ /* 0x000e220000008800 */
[----:B------:R-:W-:Y:S01]  /*0ce0*/  @!P1 MOV R9, 0x400 ;  /* 0x0000040000099802 */ /* 0x000fe20000000f00 */
[----:B------:R-:W1:Y:S02]  /*0cf0*/  SHFL.DOWN P0, R6, R4, 0x2, R5 ;  /* 0x0840000004067989 */ /* 0x000e640000000005 */
[----:B-1----:R-:W-:Y:S01]  /*0d00*/  @P0 FADD R6, R4, R6 ;  /* 0x0000000604060221 */ /* 0x002fe20000000000 */
[----:B------:R-:W-:Y:S02]  /*0d10*/  @!P1 SHF.R.U32.HI R4, RZ, 0x3, R0 ;  /* 0x00000003ff049819 */ /* 0x000fe40000011600 */
[----:B0-----:R-:W-:Y:S02]  /*0d20*/  @!P1 LEA R9, R10, R9, 0x18 ;  /* 0x000000090a099211 */ /* 0x001fe400078ec0ff */
[----:B------:R-:W0:Y:S01]  /*0d30*/  SHFL.DOWN P0, R7, R6, 0x4, R5 ;  /* 0x0880000006077989 */ /* 0x000e220000000005 */
[----:B------:R-:W-:-:S04]  /*0d40*/  @!P1 LOP3.LUT R4, R4, 0x7c, RZ, 0xc0, !PT ;  /* 0x0000007c04049812 */ /* 0x000fc800078ec0ff */
[----:B------:R-:W-:Y:S01]  /*0d50*/  @!P1 IADD3 R9, PT, PT, R4, R9, RZ ;  /* 0x0000000904099210 */ /* 0x000fe20007ffe0ff */
[----:B0-----:R-:W-:-:S05]  /*0d60*/  @P0 FADD R7, R6, R7 ;  /* 0x0000000706070221 */ /* 0x001fca0000000000 */
[----:B------:R-:W0:Y:S02]  /*0d70*/  SHFL.DOWN P0, R8, R7, 0x8, R5 ;  /* 0x0900000007087989 */ /* 0x000e240000000005 */
[----:B0-----:R-:W-:-:S05]  /*0d80*/  @P0 FADD R8, R7, R8 ;  /* 0x0000000807080221 */ /* 0x001fca0000000000 */
[----:B------:R-:W0:Y:S02]  /*0d90*/  SHFL.DOWN P0, R2, R8, 0x10, R5 ;  /* 0x0a00000008027989 */ /* 0x000e240000000005 */
[----:B0-----:R-:W-:Y:S01]  /*0da0*/  @P0 FADD R2, R8, R2 ;  /* 0x0000000208020221 */ /* 0x001fe20000000000 */
[----:B------:R-:W-:-:S04]  /*0db0*/  ISETP.NE.AND P0, PT, R0, RZ, PT ;  /* 0x000000ff0000720c */ /* 0x000fc80003f05270 */
[----:B------:R4:W-:Y:S01]  /*0dc0*/  @!P1 STS [R9+0x10], R2 ;  /* 0x0000100209009388 */ /* 0x0009e20000000800 */
[----:B------:R-:W-:Y:S08]  /*0dd0*/  BAR.SYNC.DEFER_BLOCKING 0x0 ;  /* 0x0000000000007b1d */ /* 0x000ff00000010000 */
[----:B------:R-:W-:Y:S05]  /*0de0*/  @P0 BRA `(.L_x_17) ;  /* 0x0000003000580947 */ /* 0x000fea0003800000 */
[----:B------:R-:W0:Y:S01]  /*0df0*/  S2UR UR5, SR_CgaCtaId ;  /* 0x00000000000579c3 */ /* 0x000e220000008800 */
[----:B------:R-:W-:Y:S01]  /*0e00*/  UMOV UR4, 0x400 ;  /* 0x0000040000047882 */ /* 0x000fe20000000000 */
[C---:B------:R-:W-:Y:S02]  /*0e10*/  ISETP.GT.AND P2, PT, R3.reuse, 0x20, PT ;  /* 0x000000200300780c */ /* 0x040fe40003f44270 */
[C---:B------:R-:W-:Y:S02]  /*0e20*/  ISETP.GT.AND P3, PT, R3.reuse, 0x40, PT ;  /* 0x000000400300780c */ /* 0x040fe40003f64270 */
[C---:B------:R-:W-:Y:S02]  /*0e30*/  ISETP.GT.AND P1, PT, R3.reuse, 0x60, PT ;  /* 0x000000600300780c */ /* 0x040fe40003f24270 */
[----:B------:R-:W-:Y:S01]  /*0e40*/  ISETP.GT.AND P4, PT, R3, 0xc0, PT ;  /* 0x000000c00300780c */ /* 0x000fe20003f84270 */
[----:B0-----:R-:W-:-:S09]  /*0e50*/  ULEA UR4, UR5, UR4, 0x18 ;  /* 0x0000000405047291 */ /* 0x001fd2000f8ec0ff */
[----:B------:R-:W0:Y:S04]  /*0e60*/  LDS.128 R16, [UR4+0x10] ;  /* 0x00001004ff107984 */ /* 0x000e280008000c00 */
[----:B------:R-:W1:Y:S04]  /*0e70*/  LDS.128 R4, [UR4+0x20] ;  /* 0x00002004ff047984 */ /* 0x000e680008000c00 */
[----:B----4-:R-:W2:Y:S04]  /*0e80*/  LDS.128 R8, [UR4+0x30] ;  /* 0x00003004ff087984 */ /* 0x010ea80008000c00 */
[----:B------:R-:W3:Y:S01]  /*0e90*/  LDS.128 R12, [UR4+0x40] ;  /* 0x00004004ff0c7984 */ /* 0x000ee20008000c00 */
[----:B0-----:R-:W-:Y:S01]  /*0ea0*/  @P2 FADD R2, R2, R17 ;  /* 0x0000001102022221 */ /* 0x001fe20000000000 */
[----:B------:R-:W-:-:S03]  /*0eb0*/  ISETP.GT.AND P2, PT, R3, 0x80, PT ;  /* 0x000000800300780c */ /* 0x000fc60003f44270 */
[----:B------:R-:W-:Y:S01]  /*0ec0*/  @P3 FADD R2, R2, R18 ;  /* 0x0000001202023221 */ /* 0x000fe20000000000 */
[----:B------:R-:W-:-:S03]  /*0ed0*/  ISETP.GT.AND P3, PT, R3, 0xa0, PT ;  /* 0x000000a00300780c */ /* 0x000fc60003f64270 */
[----:B------:R-:W-:Y:S01]  /*0ee0*/  @P1 FADD R2, R2, R19 ;  /* 0x0000001302021221 */ /* 0x000fe20000000000 */
[----:B------:R-:W-:-:S05]  /*0ef0*/  ISETP.GT.AND P1, PT, R3, 0xe0, PT ;  /* 0x000000e00300780c */ /* 0x000fca0003f24270 */
[----:B-1----:R-:W-:Y:S01]  /*0f00*/  @P2 FADD R2, R2, R4 ;  /* 0x0000000402022221 */ /* 0x002fe20000000000 */
[----:B------:R-:W-:-:S03]  /*0f10*/  ISETP.GT.AND P2, PT, R3, 0x100, PT ;  /* 0x000001000300780c */ /* 0x000fc60003f44270 */
[----:B------:R-:W-:Y:S01]  /*0f20*/  @P3 FADD R2, R2, R5 ;  /* 0x0000000502023221 */ /* 0x000fe20000000000 */
[----:B------:R-:W-:-:S03]  /*0f30*/  ISETP.GT.AND P3, PT, R3, 0x120, PT ;  /* 0x000001200300780c */ /* 0x000fc60003f64270 */
[----:B------:R-:W-:Y:S01]  /*0f40*/  @P4 FADD R2, R2, R6 ;  /* 0x0000000602024221 */ /* 0x000fe20000000000 */
[----:B------:R-:W-:-:S03]  /*0f50*/  ISETP.GT.AND P4, PT, R3, 0x140, PT ;  /* 0x000001400300780c */ /* 0x000fc60003f84270 */
[----:B------:R-:W-:Y:S01]  /*0f60*/  @P1 FADD R2, R2, R7 ;  /* 0x0000000702021221 */ /* 0x000fe20000000000 */
[----:B------:R-:W-:-:S03]  /*0f70*/  ISETP.GT.AND P1, PT, R3, 0x160, PT ;  /* 0x000001600300780c */ /* 0x000fc60003f24270 */
[----:B--2---:R-:W-:Y:S01]  /*0f80*/  @P2 FADD R2, R2, R8 ;  /* 0x0000000802022221 */ /* 0x004fe20000000000 */
[----:B------:R-:W-:-:S03]  /*0f90*/  ISETP.GT.AND P2, PT, R3, 0x180, PT ;  /* 0x000001800300780c */ /* 0x000fc60003f44270 */
[----:B------:R-:W-:Y:S01]  /*0fa0*/  @P3 FADD R2, R2, R9 ;  /* 0x0000000902023221 */ /* 0x000fe20000000000 */
[----:B------:R-:W-:-:S03]  /*0fb0*/  ISETP.GT.AND P3, PT, R3, 0x1a0, PT ;  /* 0x000001a00300780c */ /* 0x000fc60003f64270 */
[----:B------:R-:W-:Y:S01]  /*0fc0*/  @P4 FADD R2, R2, R10 ;  /* 0x0000000a02024221 */ /* 0x000fe20000000000 */
[----:B------:R-:W-:-:S03]  /*0fd0*/  ISETP.GT.AND P4, PT, R3, 0x1c0, PT ;  /* 0x000001c00300780c */ /* 0x000fc60003f84270 */
[----:B------:R-:W-:Y:S01]  /*0fe0*/  @P1 FADD R2, R2, R11 ;  /* 0x0000000b02021221 */ /* 0x000fe20000000000 */
[----:B------:R-:W-:-:S03]  /*0ff0*/  ISETP.GT.AND P1, PT, R3, 0x1e0, PT ;  /* 0x000001e00300780c */ /* 0x000fc60003f24270 */
[----:B---3--:R-:W-:-:S04]  /*1000*/  @P2 FADD R2, R2, R12 ;  /* 0x0000000c02022221 */ /* 0x008fc80000000000 */
[----:B------:R-:W-:-:S04]  /*1010*/  @P3 FADD R2, R2, R13 ;  /* 0x0000000d02023221 */ /* 0x000fc80000000000 */
[----:B------:R-:W-:-:S04]  /*1020*/  @P4 FADD R2, R2, R14 ;  /* 0x0000000e02024221 */ /* 0x000fc80000000000 */
[----:B------:R-:W-:Y:S01]  /*1030*/  @P1 FADD R2, R2, R15 ;  /* 0x0000000f02021221 */ /* 0x000fe20000000000 */
[----:B------:R-:W-:Y:S06]  /*1040*/  BRA `(.L_x_17) ;  /* 0x0000002c00c07947 */ /* 0x000fec0003800000 */
.L_x_3:
[----:B------:R-:W0:Y:S01]  /*1050*/  S2R R0, SR_TID.X ;  /* 0x0000000000007919 */ /* 0x000e220000002100 */
[----:B------:R-:W1:Y:S01]  /*1060*/  LDC.64 R4, c[0x0][0x380] ;  /* 0x0000e000ff047b82 */ /* 0x000e620000000a00 */
[----:B0-----:R-:W-:-:S05]  /*1070*/  SHF.L.U32 R7, R0, 0x1, RZ ;  /* 0x0000000100077819 */ /* 0x001fca00000006ff */
[----:B-1----:R-:W-:-:S05]  /*1080*/  IMAD.WIDE.U32 R4, R7, 0x4, R4 ;  /* 0x0000000407047825 */ /* 0x002fca00078e0004 */
[----:B------:R-:W2:Y:S04]  /*1090*/  LDG.E.64.CONSTANT R14, desc[UR6][R4.64] ;  /* 0x00000006040e7981 */ /* 0x000ea8000c1e9b00 */
[----:B------:R-:W3:Y:S04]  /*10a0*/  LDG.E.64.CONSTANT R16, desc[UR6][R4.64+0x1000] ;  /* 0x0010000604107981 */ /* 0x000ee8000c1e9b00 */
[----:B------:R-:W4:Y:S04]  /*10b0*/  LDG.E.64.CONSTANT R18, desc[UR6][R4.64+0x2000] ;  /* 0x0020000604127981 */ /* 0x000f28000c1e9b00 */
[----:B------:R-:W5:Y:S04]  /*10c0*/  LDG.E.64.CONSTANT R20, desc[UR6][R4.64+0x3000] ;  /* 0x0030000604147981 */ /* 0x000f68000c1e9b00 */
[----:B------:R-:W5:Y:S04]  /*10d0*/  LDG.E.64.CONSTANT R12, desc[UR6][R4.64+0x4000] ;  /* 0x00400006040c7981 */ /* 0x000f68000c1e9b00 */
[----:B------:R-:W5:Y:S04]  /*10e0*/  LDG.E.64.CONSTANT R10, desc[UR6][R4.64+0x5000] ;  /* 0x00500006040a7981 */ /* 0x000f68000c1e9b00 */
[----:B------:R-:W5:Y:S04]  /*10f0*/  LDG.E.64.CONSTANT R6, desc[UR6][R4.64+0x6000] ;  /* 0x0060000604067981 */ /* 0x000f68000c1e9b00 */
[----:B------:R-:W5:Y:S01]  /*1100*/  LDG.E.64.CONSTANT R8, desc[UR6][R4.64+0x7000] ;  /* 0x0070000604087981 */ /* 0x000f62000c1e9b00 */
[----:B------:R-:W-:Y:S01]  /*1110*/  ISETP.GE.U32.AND P0, PT, R3, 0x4000, PT ;  /* 0x000040000300780c */ /* 0x000fe20003f06070 */
[----:B--2---:R-:W-:Y:S01]  /*1120*/  FADD R14, R14, R15 ;  /* 0x0000000f0e0e7221 */ /* 0x004fe20000000000 */
[----:B---3--:R-:W-:Y:S01]  /*1130*/  FADD R17, R16, R17 ;  /* 0x0000001110117221 */ /* 0x008fe20000000000 */
[----:B----4-:R-:W-:-:S03]  /*1140*/  FADD R18, R18, R19 ;  /* 0x0000001312127221 */ /* 0x010fc60000000000 */
[----:B------:R-:W-:Y:S01]  /*1150*/  FADD R14, R14, R17 ;  /* 0x000000110e0e7221 */ /* 0x000fe20000000000 */
[----:B-----5:R-:W-:Y:S01]  /*1160*/  FADD R21, R20, R21 ;  /* 0x0000001514157221 */ /* 0x020fe20000000000 */
[----:B------:R-:W-:Y:S02]  /*1170*/  HFMA2 R20, -RZ, RZ, 0, 0.0078125 ;  /* 0x00002000ff147431 */ /* 0x000fe400000001ff */
[----:B------:R-:W-:Y:S01]  /*1180*/  FADD R12, R12, R13 ;  /* 0x0000000d0c0c7221 */ /* 0x000fe20000000000 */
[----:B------:R-:W-:Y:S01]  /*1190*/  FADD R21, R18, R21 ;  /* 0x0000001512157221 */ /* 0x000fe20000000000 */
[----:B------:R-:W-:-:S03]  /*11a0*/  FADD R11, R10, R11 ;  /* 0x0000000b0a0b7221 */ /* 0x000fc60000000000 */
[----:B------:R-:W-:Y:S01]  /*11b0*/  FADD R14, R14, R21 ;  /* 0x000000150e0e7221 */ /* 0x000fe20000000000 */
[----:B------:R-:W-:Y:S01]  /*11c0*/  FADD R6, R6, R7 ;  /* 0x0000000706067221 */ /* 0x000fe20000000000 */
[----:B------:R-:W-:Y:S01]  /*11d0*/  FADD R11, R12, R11 ;  /* 0x0000000b0c0b7221 */ /* 0x000fe20000000000 */
[----:B------:R-:W-:-:S04]  /*11e0*/  FADD R9, R8, R9 ;  /* 0x0000000908097221 */ /* 0x000fc80000000000 */
[----:B------:R-:W-:-:S04]  /*11f0*/  FADD R6, R6, R9 ;  /* 0x0000000906067221 */ /* 0x000fc80000000000 */
[----:B------:R-:W-:-:S04]  /*1200*/  FADD R11, R11, R6 ;  /* 0x000000060b0b7221 */ /* 0x000fc80000000000 */
[----:B------:R-:W-:Y:S01]  /*1210*/  FADD R2, R14, R11 ;  /* 0x0000000b0e027221 */ /* 0x000fe20000000000 */
[----:B------:R-:W-:Y:S06]  /*1220*/  @!P0 BRA `(.L_x_18) ;  /* 0x00000000008c8947 */ /* 0x000fec0003800000 */
[----:B------:R-:W0:Y:S01]  /*1230*/  LDC R24, c[0x0][0x390] ;  /* 0x0000e400ff187b82 */ /* 0x000e220000000800 */
[----:B------:R-:W-:Y:S02]  /*1240*/  IADD3 R21, PT, PT, R3, -0x2000, RZ ;  /* 0xffffe00003157810 */ /* 0x000fe40007ffe0ff */
[----:B------:R-:W-:-:S07]  /*1250*/  MOV R20, 0x2000 ;  /* 0x0000200000147802 */ /* 0x000fce0000000f00 */
.L_x_20:
[----:B------:R-:W-:-:S05]  /*1260*/  IMAD.WIDE R26, R20, 0x4, R4 ;  /* 0x00000004141a7825 */ /* 0x000fca00078e0204 */
[----:B------:R-:W2:Y:S04]  /*1270*/  LDG.E.64.CONSTANT R14, desc[UR6][R26.64+0x6000] ;  /* 0x006000061a0e7981 */ /* 0x000ea8000c1e9b00 */
[----:B------:R-:W2:Y:S04]  /*1280*/  LDG.E.64.CONSTANT R6, desc[UR6][R26.64+0x7000] ;  /* 0x007000061a067981 */ /* 0x000ea8000c1e9b00 */
[----:B------:R-:W3:Y:S04]  /*1290*/  LDG.E.64.CONSTANT R22, desc[UR6][R26.64] ;  /* 0x000000061a167981 */ /* 0x000ee8000c1e9b00 */
[----:B------:R-:W4:Y:S04]  /*12a0*/  LDG.E.64.CONSTANT R18, desc[UR6][R26.64+0x1000] ;  /* 0x001000061a127981 */ /* 0x000f28000c1e9b00 */
[----:B------:R-:W5:Y:S04]  /*12b0*/  LDG.E.64.CONSTANT R16, desc[UR6][R26.64+0x2000] ;  /* 0x002000061a107981 */ /* 0x000f68000c1e9b00 */
[----:B------:R-:W5:Y:S04]  /*12c0*/  LDG.E.64.CONSTANT R12, desc[UR6][R26.64+0x3000] ;  /* 0x003000061a0c7981 */ /* 0x000f68000c1e9b00 */
[----:B------:R-:W5:Y:S04]  /*12d0*/  LDG.E.64.CONSTANT R10, desc[UR6][R26.64+0x4000] ;  /* 0x004000061a0a7981 */ /* 0x000f68000c1e9b00 */
[----:B------:R-:W5:Y:S01]  /*12e0*/  LDG.E.64.CONSTANT R8, desc[UR6][R26.64+0x5000] ;  /* 0x005000061a087981 */ /* 0x000f62000c1e9b00 */
[----:B0-----:R-:W-:Y:S01]  /*12f0*/  MOV R3, R24 ;  /* 0x0000001800037202 */ /* 0x001fe20000000f00 */
[----:B--2---:R-:W-:-:S03]  /*1300*/  FADD R15, R15, R6 ;  /* 0x000000060f0f7221 */ /* 0x004fc60000000000 */
[----:B------:R-:W-:Y:S01]  /*1310*/  IADD3 R6, PT, PT, -R20, R3, RZ ;  /* 0x0000000314067210 */ /* 0x000fe20007ffe1ff */
[----:B---3--:R-:W-:-:S03]  /*1320*/  FADD R2, R22, R2 ;  /* 0x0000000216027221 */ /* 0x008fc60000000000 */
[----:B------:R-:W-:Y:S01]  /*1330*/  ISETP.GE.AND P0, PT, R6, 0x2000, PT ;  /* 0x000020000600780c */ /* 0x000fe20003f06270 */
[----:B----4-:R-:W-:Y:S01]  /*1340*/  FADD R23, R23, R18 ;  /* 0x0000001217177221 */ /* 0x010fe20000000000 */
[----:B-----5:R-:W-:Y:S01]  /*1350*/  FADD R18, R19, R16 ;  /* 0x0000001013127221 */ /* 0x020fe20000000000 */
[----:B------:R-:W-:Y:S01]  /*1360*/  FADD R17, R17, R12 ;  /* 0x0000000c11117221 */ /* 0x000fe20000000000 */
[----:B------:R-:W-:Y:S01]  /*1370*/  FADD R12, R13, R10 ;  /* 0x0000000a0d0c7221 */ /* 0x000fe20000000000 */
[----:B------:R-:W-:Y:S01]  /*1380*/  FADD R11, R11, R8 ;  /* 0x000000080b0b7221 */ /* 0x000fe20000000000 */
[----:B------:R-:W-:Y:S01]  /*1390*/  FADD R8, R9, R14 ;  /* 0x0000000e09087221 */ /* 0x000fe20000000000 */
[----:B------:R-:W-:Y:S01]  /*13a0*/  FADD R2, R2, R23 ;  /* 0x0000001702027221 */ /* 0x000fe20000000000 */
[----:B------:R-:W-:Y:S01]  /*13b0*/  FADD R17, R18, R17 ;  /* 0x0000001112117221 */ /* 0x000fe20000000000 */
[----:B------:R-:W-:Y:S01]  /*13c0*/  FADD R11, R12, R11 ;  /* 0x0000000b0c0b7221 */ /* 0x000fe20000000000 */
[----:B------:R-:W-:-:S02]  /*13d0*/  FADD R8, R8, R15 ;  /* 0x0000000f08087221 */ /* 0x000fc40000000000 */
[----:B------:R-:W-:Y:S02]  /*13e0*/  FADD R2, R2, R17 ;  /* 0x0000001102027221 */ /* 0x000fe40000000000 */
[----:B------:R-:W-:-:S04]  /*13f0*/  FADD R11, R11, R8 ;  /* 0x000000080b0b7221 */ /* 0x000fc80000000000 */
[----:B------:R-:W-:-:S04]  /*1400*/  FADD R11, R2, R11 ;  /* 0x0000000b020b7221 */ /* 0x000fc80000000000 */
[----:B------:R-:W-:Y:S01]  /*1410*/  FADD R2, R7, R11 ;  /* 0x0000000b07027221 */ /* 0x000fe20000000000 */
[----:B------:R-:W-:Y:S06]  /*1420*/  @!P0 BRA `(.L_x_19) ;  /* 0x0000000800308947 */ /* 0x000fec0003800000 */
[----:B------:R-:W-:-:S04]  /*1430*/  IADD3 R20, PT, PT, R20, 0x2000, RZ ;  /* 0x0000200014147810 */ /* 0x000fc80007ffe0ff */
[----:B------:R-:W-:-:S13]  /*1440*/  ISETP.GT.AND P0, PT, R20, R21, PT ;  /* 0x000000151400720c */ /* 0x000fda0003f04270 */
[----:B------:R-:W-:Y:S05]  /*1450*/  @!P0 BRA `(.L_x_20) ;  /* 0xfffffffc00808947 */ /* 0x000fea000383ffff */
.L_x_18:
[----:B------:R-:W-:-:S13]  /*1460*/  ISETP.GE.AND P0, PT, R20, R3, PT ;  /* 0x000000031400720c */ /* 0x000fda0003f06270 */
[----:B------:R-:W-:Y:S05]  /*1470*/  @P0 BRA `(.L_x_19) ;  /* 0x00000008001c0947 */ /* 0x000fea0003800000 */
[----:B------:R-:W-:Y:S01]  /*1480*/  IADD3 R11, PT, PT, -R20, R3, RZ ;  /* 0x00000003140b7210 */ /* 0x000fe20007ffe1ff */
[----:B------:R-:W-:Y:S03]  /*1490*/  BSSY.RECONVERGENT B1, `(.L_x_19) ;  /* 0x0000085000017945 */ /* 0x000fe60003800200 */
[----:B------:R-:W-:-:S13]  /*14a0*/  ISETP.GE.AND P0, PT, R0, R11, PT ;  /* 0x0000000b0000720c */ /* 0x000fda0003f06270 */
[----:B------:R-:W-:Y:S05]  /*14b0*/  @P0 BRA `(.L_x_21) ;  /* 0x0000000800080947 */ /* 0x000fea0003800000 */
[-C--:B------:R-:W-:Y:S01]  /*14c0*/  LOP3.LUT R4, RZ, R0.reuse, RZ, 0x33, !PT ;  /* 0x00000000ff047212 */ /* 0x080fe200078e33ff */
[----:B------:R-:W-:Y:S01]  /*14d0*/  BSSY.RECONVERGENT B2, `(.L_x_22) ;  /* 0x0000015000027945 */ /* 0x000fe20003800200 */
[----:B------:R-:W-:Y:S02]  /*14e0*/  MOV R10, R0 ;  /* 0x00000000000a7202 */ /* 0x000fe40000000f00 */
[----:B------:R-:W-:-:S04]  /*14f0*/  IADD3 R3, PT, PT, -R20, R3, R4 ;  /* 0x0000000314037210 */ /* 0x000fc80007ffe104 */
[C---:B------:R-:W-:Y:S02]  /*1500*/  LOP3.LUT R4, R3.reuse, 0x600, RZ, 0xc0, !PT ;  /* 0x0000060003047812 */ /* 0x040fe400078ec0ff */
[----:B------:R-:W-:Y:S02]  /*1510*/  ISETP.GE.U32.AND P1, PT, R3, 0x600, PT ;  /* 0x000006000300780c */ /* 0x000fe40003f26070 */
[----:B------:R-:W-:-:S13]  /*1520*/  ISETP.NE.AND P0, PT, R4, 0x600, PT ;  /* 0x000006000400780c */ /* 0x000fda0003f05270 */
[----:B------:R-:W-:Y:S05]  /*1530*/  @!P0 BRA `(.L_x_23) ;  /* 0x0000000000388947 */ /* 0x000fea0003800000 */
[----:B------:R-:W0:Y:S01]  /*1540*/  LDC.64 R6, c[0x0][0x380] ;  /* 0x0000e000ff067b82 */ /* 0x000e220000000a00 */
[----:B------:R-:W-:Y:S02]  /*1550*/  LEA.HI R3, R3, 0x1, RZ, 0x17 ;  /* 0x0000000103037811 */ /* 0x000fe400078fb8ff */
[----:B------:R-:W-:Y:S02]  /*1560*/  IADD3 R9, PT, PT, R0, R20, RZ ;  /* 0x0000001400097210 */ /* 0x000fe40007ffe0ff */
[----:B------:R-:W-:Y:S02]  /*1570*/  LOP3.LUT R3, R3, 0x3, RZ, 0xc0, !PT ;  /* 0x0000000303037812 */ /* 0x000fe400078ec0ff */
[----:B------:R-:W-:Y:S02]  /*1580*/  MOV R10, R0 ;  /* 0x00000000000a7202 */ /* 0x000fe40000000f00 */
[----:B------:R-:W-:-:S07]  /*1590*/  IADD3 R3, PT, PT, -R3, RZ, RZ ;  /* 0x000000ff03037210 */ /* 0x000fce0007ffe1ff */
.L_x_24:
[----:B0-----:R-:W-:-:S06]  /*15a0*/  IMAD.WIDE.U32 R4, R9, 0x4, R6 ;  /* 0x0000000409047825 */ /* 0x001fcc00078e0006 */
[----:B------:R-:W2:Y:S01]  /*15b0*/  LDG.E.CONSTANT R5, desc[UR6][R4.64] ;  /* 0x0000000604057981 */ /* 0x000ea2000c1e9900 */
[----:B------:R-:W-:Y:S02]  /*15c0*/  IADD3 R3, PT, PT, R3, 0x1, RZ ;  /* 0x0000000103037810 */ /* 0x000fe40007ffe0ff */
[----:B------:R-:W-:Y:S02]  /*15d0*/  IADD3 R10, PT, PT, R10, 0x200, RZ ;  /* 0x000002000a0a7810 */ /* 0x000fe40007ffe0ff */
[----:B------:R-:W-:Y:S02]  /*15e0*/  ISETP.NE.AND P0, PT, R3, RZ, PT ;  /* 0x000000ff0300720c */ /* 0x000fe40003f05270 */
[----:B------:R-:W-:Y:S01]  /*15f0*/  IADD3 R9, PT, PT, R9, 0x200, RZ ;  /* 0x0000020009097810 */ /* 0x000fe20007ffe0ff */
[----:B--2---:R-:W-:-:S10]  /*1600*/  FADD R2, R5, R2 ;  /* 0x0000000205027221 */ /* 0x004fd40000000000 */
[----:B------:R-:W-:Y:S05]  /*1610*/  @P0 BRA `(.L_x_24) ;  /* 0xfffffffc00e00947 */ /* 0x000fea000383ffff */
.L_x_23:
[----:B------:R-:W-:Y:S05]  /*1620*/  BSYNC.RECONVERGENT B2 ;  /* 0x0000000000027941 */ /* 0x000fea0003800200 */
.L_x_22:
[----:B------:R-:W-:Y:S05]  /*1630*/  @!P1 BRA `(.L_x_21) ;  /* 0x0000000400a89947 */ /* 0x000fea0003800000 */
[----:B------:R-:W0:Y:S01]  /*1640*/  LDCU.64 UR4, c[0x0][0x380] ;  /* 0x00007000ff0477ac */ /* 0x000e220008000a00 */
[----:B------:R-:W-:Y:S01]  /*1650*/  IADD3 R5, PT, PT, R11, -R10, RZ ;  /* 0x8000000a0b057210 */ /* 0x000fe20007ffe0ff */
[----:B------:R-:W-:Y:S01]  /*1660*/  BSSY.RECONVERGENT B2, `(.L_x_25) ;  /* 0x000003b000027945 */ /* 0x000fe20003800200 */
[----:B------:R-:W-:Y:S02]  /*1670*/  IADD3 R3, P0, PT, R10, R20, RZ ;  /* 0x000000140a037210 */ /* 0x000fe40007f1e0ff */
[----:B------:R-:W-:Y:S02]  /*1680*/  ISETP.GT.AND P1, PT, R5, 0x1800, PT ;  /* 0x000018000500780c */ /* 0x000fe40003f24270 */
[----:B------:R-:W-:Y:S02]  /*1690*/  IADD3.X R6, PT, PT, RZ, RZ, RZ, P0, !PT ;  /* 0x000000ffff067210 */ /* 0x000fe400007fe4ff */
[----:B0-----:R-:W-:-:S04]  /*16a0*/  LEA R4, P0, R3, UR4, 0x2 ;  /* 0x0000000403047c11 */ /* 0x001fc8000f8010ff */
[----:B------:R-:W-:Y:S02]  /*16b0*/  LEA.HI.X R3, R3, UR5, R6, 0x2, P0 ;  /* 0x0000000503037c11 */ /* 0x000fe400080f1406 */
[----:B------:R-:W-:-:S04]  /*16c0*/  IADD3 R4, P0, PT, R4, 0x1000, RZ ;  /* 0x0000100004047810 */ /* 0x000fc80007f1e0ff */
[----:B------:R-:W-:Y:S02]  /*16d0*/  IADD3.X R5, PT, PT, RZ, R3, RZ, P0, !PT ;  /* 0x00000003ff057210 */ /* 0x000fe400007fe4ff */
[----:B------:R-:W-:Y:S02]  /*16e0*/  PLOP3.LUT P0, PT, PT, PT, PT, 0x80, 0x8 ;  /* 0x000000000008781c */ /* 0x000fe40003f0f070 */
[----:B------:R-:W-:Y:S01]  /*16f0*/  IADD3 R3, PT, PT, R10, R20, RZ ;  /* 0x000000140a037210 */ /* 0x000fe20007ffe0ff */
[----:B------:R-:W-:Y:S10]  /*1700*/  @!P1 BRA `(.L_x_26) ;  /* 0x0000000000c09947 */ /* 0x000ff40003800000 */
[----:B------:R-:W-:Y:S02]  /*1710*/  PLOP3.LUT P0, PT, PT, PT, PT, 0x8, 0x80 ;  /* 0x000000000080781c */ /* 0x000fe40003f0e170 */
[----:B------:R-:W-:-:S11]  /*1720*/  IADD3 R13, PT, PT, R11, -0x1800, RZ ;  /* 0xffffe8000b0d7810 */ /* 0x000fd60007ffe0ff */
.L_x_27:
[----:B------:R-:W0:Y:S01]  /*1730*/  LDC.64 R6, c[0x0][0x380] ;  /* 0x0000e000ff067b82 */ /* 0x000e220000000a00 */
[----:B------:R-:W2:Y:S01]  /*1740*/  LDG.E.CONSTANT R12, desc[UR6][R4.64+-0x800] ;  /* 0xfff80006040c7981 */ /* 0x000ea2000c1e9900 */
[----:B------:R-:W-:-:S03]  /*1750*/  IADD3 R25, PT, PT, R3, 0x800, RZ ;  /* 0x0000080003197810 */ /* 0x000fc60007ffe0ff */
[----:B------:R-:W3:Y:S04]  /*1760*/  LDG.E.CONSTANT R20, desc[UR6][R4.64] ;  /* 0x0000000604147981 */ /* 0x000ee8000c1e9900 */
[----:B------:R-:W4:Y:S01]  /*1770*/  LDG.E.CONSTANT R19, desc[UR6][R4.64+0x800] ;  /* 0x0008000604137981 */ /* 0x000f22000c1e9900 */
[----:B------:R-:W-:-:S03]  /*1780*/  IADD3 R9, PT, PT, R3, 0x1000, RZ ;  /* 0x0000100003097810 */ /* 0x000fc60007ffe0ff */
[----:B------:R-:W5:Y:S04]  /*1790*/  LDG.E.CONSTANT R17, desc[UR6][R4.64+0x1800] ;  /* 0x0018000604117981 */ /* 0x000f68000c1e9900 */
[----:B------:R-:W5:Y:S01]  /*17a0*/  LDG.E.CONSTANT R16, desc[UR6][R4.64+0x2000] ;  /* 0x0020000604107981 */ /* 0x000f62000c1e9900 */
[----:B------:R-:W-:-:S03]  /*17b0*/  IADD3 R23, PT, PT, R3, 0x1800, RZ ;  /* 0x0000180003177810 */ /* 0x000fc60007ffe0ff */
[----:B------:R-:W5:Y:S01]  /*17c0*/  LDG.E.CONSTANT R22, desc[UR6][R4.64+0x3800] ;  /* 0x0038000604167981 */ /* 0x000f62000c1e9900 */
[----:B0-----:R-:W-:-:S03]  /*17d0*/  IMAD.WIDE.U32 R14, R3, 0x4, R6 ;  /* 0x00000004030e7825 */ /* 0x001fc600078e0006 */
[----:B------:R-:W5:Y:S04]  /*17e0*/  LDG.E.CONSTANT R21, desc[UR6][R4.64+0x4000] ;  /* 0x0040000604157981 */ /* 0x000f68000c1e9900 */
[----:B------:R-:W5:Y:S04]  /*17f0*/  LDG.E.CONSTANT R26, desc[UR6][R4.64+0x6000] ;  /* 0x00600006041a7981 */ /* 0x000f68000c1e9900 */
[----:B------:R-:W2:Y:S01]  /*1800*/  LDG.E.CONSTANT R15, desc[UR6][R14.64] ;  /* 0x000000060e0f7981 */ /* 0x000ea2000c1e9900 */
[----:B------:R-:W-:-:S05]  /*1810*/  IMAD.WIDE.U32 R24, R25, 0x4, R6 ;  /* 0x0000000419187825 */ /* 0x000fca00078e0006 */
[----:B------:R-:W5:Y:S01]  /*1820*/  LDG.E.CONSTANT R18, desc[UR6][R24.64] ;  /* 0x0000000618127981 */ /* 0x000f62000c1e9900 */
[----:B------:R-:W-:-:S03]  /*1830*/  IMAD.WIDE.U32 R8, R9, 0x4, R6 ;  /* 0x0000000409087825 */ /* 0x000fc600078e0006 */
[----:B------:R-:W5:Y:S04]  /*1840*/  LDG.E.CONSTANT R14, desc[UR6][R4.64+0x2800] ;  /* 0x00280006040e7981 */ /* 0x000f68000c1e9900 */
[----:B------:R-:W5:Y:S01]  /*1850*/  LDG.E.CONSTANT R8, desc[UR6][R8.64] ;  /* 0x0000000608087981 */ /* 0x000f62000c1e9900 */
[----:B------:R-:W-:-:S03]  /*1860*/  IMAD.WIDE.U32 R6, R23, 0x4, R6 ;  /* 0x0000000417067825 */ /* 0x000fc600078e0006 */
[----:B------:R-:W5:Y:S04]  /*1870*/  LDG.E.CONSTANT R23, desc[UR6][R4.64+0x4800] ;  /* 0x0048000604177981 */ /* 0x000f68000c1e9900 */
[----:B------:R-:W5:Y:S04]  /*1880*/  LDG.E.CONSTANT R6, desc[UR6][R6.64] ;  /* 0x0000000606067981 */ /* 0x000f68000c1e9900 */
[----:B------:R-:W5:Y:S04]  /*1890*/  LDG.E.CONSTANT R24, desc[UR6][R4.64+0x5800] ;  /* 0x0058000604187981 */ /* 0x000f68000c1e9900 */
[----:B------:R0:W5:Y:S01]  /*18a0*/  LDG.E.CONSTANT R25, desc[UR6][R4.64+0x6800] ;  /* 0x0068000604197981 */ /* 0x000162000c1e9900 */
[----:B------:R-:W-:-:S04]  /*18b0*/  IADD3 R10, PT, PT, R10, 0x2000, RZ ;  /* 0x000020000a0a7810 */ /* 0x000fc80007ffe0ff */
[----:B------:R-:W-:Y:S02]  /*18c0*/  ISETP.GE.AND P1, PT, R10, R13, PT ;  /* 0x0000000d0a00720c */ /* 0x000fe40003f26270 */
[----:B0-----:R-:W-:Y:S02]  /*18d0*/  IADD3 R4, P2, PT, R4, 0x8000, RZ ;  /* 0x0000800004047810 */ /* 0x001fe40007f5e0ff */
[----:B------:R-:W-:Y:S02]  /*18e0*/  IADD3 R3, PT, PT, R3, 0x2000, RZ ;  /* 0x0000200003037810 */ /* 0x000fe40007ffe0ff */
[----:B------:R-:W-:Y:S01]  /*18f0*/  IADD3.X R5, PT, PT, RZ, R5, RZ, P2, !PT ;  /* 0x00000005ff057210 */ /* 0x000fe200017fe4ff */
[----:B--2---:R-:W-:-:S04]  /*1900*/  FADD R15, R15, R2 ;  /* 0x000000020f0f7221 */ /* 0x004fc80000000000 */
[----:B------:R-:W-:-:S04]  /*1910*/  FADD R15, R15, R12 ;  /* 0x0000000c0f0f7221 */ /* 0x000fc80000000000 */
[----:B---3--:R-:W-:-:S04]  /*1920*/  FADD R20, R15, R20 ;  /* 0x000000140f147221 */ /* 0x008fc80000000000 */
[----:B----4-:R-:W-:-:S04]  /*1930*/  FADD R19, R20, R19 ;  /* 0x0000001314137221 */ /* 0x010fc80000000000 */
[----:B-----5:R-:W-:-:S04]  /*1940*/  FADD R18, R19, R18 ;  /* 0x0000001213127221 */ /* 0x020fc80000000000 */
        /* <DEDUP_REMOVED lines=12> */
.L_x_26:
[----:B------:R-:W-:Y:S05]  /*1a10*/  BSYNC.RECONVERGENT B2 ;  /* 0x0000000000027941 */ /* 0x000fea0003800200 */
.L_x_25:
[----:B------:R-:W-:Y:S01]  /*1a20*/  IADD3 R6, PT, PT, R11, -R10, RZ ;  /* 0x8000000a0b067210 */ /* 0x000fe20007ffe0ff */
[----:B------:R-:W-:Y:S03]  /*1a30*/  BSSY.RECONVERGENT B2, `(.L_x_28) ;  /* 0x000001e000027945 */ /* 0x000fe60003800200 */
[----:B------:R-:W-:-:S13]  /*1a40*/  ISETP.GT.AND P1, PT, R6, 0x800, PT ;  /* 0x000008000600780c */ /* 0x000fda0003f24270 */
[----:B------:R-:W-:Y:S05]  /*1a50*/  @!P1 BRA `(.L_x_29) ;  /* 0x00000000006c9947 */ /* 0x000fea0003800000 */
[----:B------:R-:W0:Y:S01]  /*1a60*/  LDC.64 R8, c[0x0][0x380] ;  /* 0x0000e000ff087b82 */ /* 0x000e220000000a00 */
[----:B------:R-:W2:Y:S01]  /*1a70*/  LDG.E.CONSTANT R13, desc[UR6][R4.64+-0x800] ;  /* 0xfff80006040d7981 */ /* 0x000ea2000c1e9900 */
[----:B------:R-:W-:-:S03]  /*1a80*/  IADD3 R17, PT, PT, R3, 0x800, RZ ;  /* 0x0000080003117810 */ /* 0x000fc60007ffe0ff */
[----:B------:R-:W3:Y:S04]  /*1a90*/  LDG.E.CONSTANT R15, desc[UR6][R4.64] ;  /* 0x00000006040f7981 */ /* 0x000ee8000c1e9900 */
[----:B------:R-:W4:Y:S04]  /*1aa0*/  LDG.E.CONSTANT R19, desc[UR6][R4.64+0x1800] ;  /* 0x0018000604137981 */ /* 0x000f28000c1e9900 */
[----:B------:R-:W5:Y:S04]  /*1ab0*/  LDG.E.CONSTANT R21, desc[UR6][R4.64+0x2000] ;  /* 0x0020000604157981 */ /* 0x000f68000c1e9900 */
[----:B------:R-:W5:Y:S01]  /*1ac0*/  LDG.E.CONSTANT R23, desc[UR6][R4.64+0x2800] ;  /* 0x0028000604177981 */ /* 0x000f62000c1e9900 */
[----:B0-----:R-:W-:-:S06]  /*1ad0*/  IMAD.WIDE.U32 R6, R3, 0x4, R8 ;  /* 0x0000000403067825 */ /* 0x001fcc00078e0008 */
[----:B------:R0:W2:Y:S01]  /*1ae0*/  LDG.E.CONSTANT R7, desc[UR6][R6.64] ;  /* 0x0000000606077981 */ /* 0x0000a2000c1e9900 */
[----:B------:R-:W-:-:S03]  /*1af0*/  IMAD.WIDE.U32 R8, R17, 0x4, R8 ;  /* 0x0000000411087825 */ /* 0x000fc600078e0008 */
[----:B------:R1:W4:Y:S04]  /*1b00*/  LDG.E.CONSTANT R17, desc[UR6][R4.64+0x800] ;  /* 0x0008000604117981 */ /* 0x000328000c1e9900 */
[----:B------:R-:W5:Y:S01]  /*1b10*/  LDG.E.CONSTANT R9, desc[UR6][R8.64] ;  /* 0x0000000608097981 */ /* 0x000f62000c1e9900 */
[----:B0-----:R-:W-:Y:S02]  /*1b20*/  IADD3 R6, P1, PT, R4, 0x4000, RZ ;  /* 0x0000400004067810 */ /* 0x001fe40007f3e0ff */
[----:B------:R-:W-:Y:S02]  /*1b30*/  PLOP3.LUT P0, PT, PT, PT, PT, 0x8, 0x80 ;  /* 0x000000000080781c */ /* 0x000fe40003f0e170 */
[----:B------:R-:W-:Y:S02]  /*1b40*/  IADD3 R10, PT, PT, R10, 0x1000, RZ ;  /* 0x000010000a0a7810 */ /* 0x000fe40007ffe0ff */
[----:B------:R-:W-:-:S02]  /*1b50*/  IADD3 R3, PT, PT, R3, 0x1000, RZ ;  /* 0x0000100003037810 */ /* 0x000fc40007ffe0ff */
[----:B-1----:R-:W-:Y:S01]  /*1b60*/  MOV R4, R6 ;  /* 0x0000000600047202 */ /* 0x002fe20000000f00 */
[----:B--2---:R-:W-:-:S04]  /*1b70*/  FADD R2, R2, R7 ;  /* 0x0000000702027221 */ /* 0x004fc80000000000 */
[----:B------:R-:W-:-:S04]  /*1b80*/  FADD R2, R2, R13 ;  /* 0x0000000d02027221 */ /* 0x000fc80000000000 */
[----:B---3--:R-:W-:-:S04]  /*1b90*/  FADD R2, R2, R15 ;  /* 0x0000000f02027221 */ /* 0x008fc80000000000 */
[----:B----4-:R-:W-:-:S04]  /*1ba0*/  FADD R2, R2, R17 ;  /* 0x0000001102027221 */ /* 0x010fc80000000000 */
[----:B-----5:R-:W-:-:S04]  /*1bb0*/  FADD R2, R2, R9 ;  /* 0x0000000902027221 */ /* 0x020fc80000000000 */
[----:B------:R-:W-:Y:S01]  /*1bc0*/  FADD R2, R2, R19 ;  /* 0x0000001302027221 */ /* 0x000fe20000000000 */
[----:B------:R-:W-:-:S03]  /*1bd0*/  IADD3.X R7, PT, PT, RZ, R5, RZ, P1, !PT ;  /* 0x00000005ff077210 */ /* 0x000fc60000ffe4ff */
[----:B------:R-:W-:Y:S01]  /*1be0*/  FADD R2, R2, R21 ;  /* 0x0000001502027221 */ /* 0x000fe20000000000 */
[----:B------:R-:W-:-:S03]  /*1bf0*/  MOV R5, R7 ;  /* 0x0000000700057202 */ /* 0x000fc60000000f00 */
[----:B------:R-:W-:-:S07]  /*1c00*/  FADD R2, R2, R23 ;  /* 0x0000001702027221 */ /* 0x000fce0000000000 */
.L_x_29:
[----:B------:R-:W-:Y:S05]  /*1c10*/  BSYNC.RECONVERGENT B2 ;  /* 0x0000000000027941 */ /* 0x000fea0003800200 */
.L_x_28:
[----:B------:R-:W-:-:S13]  /*1c20*/  ISETP.LT.OR P0, PT, R10, R11, P0 ;  /* 0x0000000b0a00720c */ /* 0x000fda0000701670 */
[----:B------:R-:W-:Y:S05]  /*1c30*/  @!P0 BRA `(.L_x_21) ;  /* 0x0000000000288947 */ /* 0x000fea0003800000 */
[----:B------:R-:W0:Y:S01]  /*1c40*/  LDC.64 R6, c[0x0][0x380] ;  /* 0x0000e000ff067b82 */ /* 0x000e220000000a00 */
[----:B------:R-:W2:Y:S04]  /*1c50*/  LDG.E.CONSTANT R9, desc[UR6][R4.64] ;  /* 0x0000000604097981 */ /* 0x000ea8000c1e9900 */
[----:B------:R-:W3:Y:S01]  /*1c60*/  LDG.E.CONSTANT R11, desc[UR6][R4.64+0x800] ;  /* 0x00080006040b7981 */ /* 0x000ee2000c1e9900 */
[----:B0-----:R-:W-:-:S03]  /*1c70*/  IMAD.WIDE.U32 R6, R3, 0x4, R6 ;  /* 0x0000000403067825 */ /* 0x001fc600078e0006 */
[----:B------:R-:W4:Y:S04]  /*1c80*/  LDG.E.CONSTANT R3, desc[UR6][R4.64+-0x800] ;  /* 0xfff8000604037981 */ /* 0x000f28000c1e9900 */
[----:B------:R-:W5:Y:S02]  /*1c90*/  LDG.E.CONSTANT R7, desc[UR6][R6.64] ;  /* 0x0000000606077981 */ /* 0x000f64000c1e9900 */
[----:B-----5:R-:W-:-:S04]  /*1ca0*/  FADD R2, R2, R7 ;  /* 0x0000000702027221 */ /* 0x020fc80000000000 */
[----:B----4-:R-:W-:-:S04]  /*1cb0*/  FADD R2, R2, R3 ;  /* 0x0000000302027221 */ /* 0x010fc80000000000 */
[----:B--2---:R-:W-:-:S04]  /*1cc0*/  FADD R2, R2, R9 ;  /* 0x0000000902027221 */ /* 0x004fc80000000000 */
[----:B---3--:R-:W-:-:S07]  /*1cd0*/  FADD R2, R2, R11 ;  /* 0x0000000b02027221 */ /* 0x008fce0000000000 */
.L_x_21:
[----:B------:R-:W-:Y:S05]  /*1ce0*/  BSYNC.RECONVERGENT B1 ;  /* 0x0000000000017941 */ /* 0x000fea0003800200 */
.L_x_19:
[----:B------:R-:W0:Y:S01]  /*1cf0*/  SHFL.DOWN P0, R3, R2, 0x1, 0x1f ;  /* 0x08201f0002037f89 */ /* 0x000e220000000000 */
[----:B------:R-:W1:Y:S01]  /*1d00*/  S2R R7, SR_LANEID ;  /* 0x0000000000077919 */ /* 0x000e620000000000 */
[----:B0-----:R-:W-:-:S05]  /*1d10*/  @P0 FADD R3, R3, R2 ;  /* 0x0000000203030221 */ /* 0x001fca0000000000 */
[----:B------:R-:W0:Y:S01]  /*1d20*/  SHFL.DOWN P0, R4, R3, 0x2, 0x1f ;  /* 0x08401f0003047f89 */ /* 0x000e220000000000 */
[----:B-1----:R-:W-:-:S13]  /*1d30*/  ISETP.NE.AND P1, PT, R7, RZ, PT ;  /* 0x000000ff0700720c */ /* 0x002fda0003f25270 */
        /* <DEDUP_REMOVED lines=17> */
[----:B------:R-:W0:Y:S01]  /*1e50*/  S2UR UR5, SR_CgaCtaId ;  /* 0x00000000000579c3 */ /* 0x000e220000008800 */
[----:B------:R-:W-:Y:S02]  /*1e60*/  UMOV UR4, 0x400 ;  /* 0x0000040000047882 */ /* 0x000fe40000000000 */
[----:B0-----:R-:W-:-:S09]  /*1e70*/  ULEA UR4, UR5, UR4, 0x18 ;  /* 0x0000000405047291 */ /* 0x001fd2000f8ec0ff */
[----:B------:R-:W0:Y:S04]  /*1e80*/  LDS.128 R4, [UR4+0x10] ;  /* 0x00001004ff047984 */ /* 0x000e280008000c00 */
[----:B------:R-:W1:Y:S04]  /*1e90*/  LDS.128 R12, [UR4+0x20] ;  /* 0x00002004ff0c7984 */ /* 0x000e680008000c00 */
[----:B------:R-:W2:Y:S04]  /*1ea0*/  LDS.128 R8, [UR4+0x30] ;  /* 0x00003004ff087984 */ /* 0x000ea80008000c00 */
[----:B------:R-:W4:Y:S01]  /*1eb0*/  LDS.128 R16, [UR4+0x40] ;  /* 0x00004004ff107984 */ /* 0x000f220008000c00 */
[----:B0-----:R-:W-:-:S04]  /*1ec0*/  FADD R5, R2, R5 ;  /* 0x0000000502057221 */ /* 0x001fc80000000000 */
[----:B------:R-:W-:-:S04]  /*1ed0*/  FADD R6, R5, R6 ;  /* 0x0000000605067221 */ /* 0x000fc80000000000 */
[----:B------:R-:W-:-:S04]  /*1ee0*/  FADD R7, R6, R7 ;  /* 0x0000000706077221 */ /* 0x000fc80000000000 */
[----:B-1----:R-:W-:-:S04]  /*1ef0*/  FADD R12, R7, R12 ;  /* 0x0000000c070c7221 */ /* 0x002fc80000000000 */
[----:B------:R-:W-:-:S04]  /*1f00*/  FADD R13, R12, R13 ;  /* 0x0000000d0c0d7221 */ /* 0x000fc80000000000 */
[----:B------:R-:W-:-:S04]  /*1f10*/  FADD R14, R13, R14 ;  /* 0x0000000e0d0e7221 */ /* 0x000fc80000000000 */
[----:B------:R-:W-:-:S04]  /*1f20*/  FADD R15, R14, R15 ;  /* 0x0000000f0e0f7221 */ /* 0x000fc80000000000 */
[----:B--2---:R-:W-:-:S04]  /*1f30*/  FADD R8, R15, R8 ;  /* 0x000000080f087221 */ /* 0x004fc80000000000 */
[----:B------:R-:W-:-:S04]  /*1f40*/  FADD R9, R8, R9 ;  /* 0x0000000908097221 */ /* 0x000fc80000000000 */
[----:B------:R-:W-:-:S04]  /*1f50*/  FADD R10, R9, R10 ;  /* 0x0000000a090a7221 */ /* 0x000fc80000000000 */
[----:B------:R-:W-:-:S04]  /*1f60*/  FADD R11, R10, R11 ;  /* 0x0000000b0a0b7221 */ /* 0x000fc80000000000 */
[----:B----4-:R-:W-:-:S04]  /*1f70*/  FADD R16, R11, R16 ;  /* 0x000000100b107221 */ /* 0x010fc80000000000 */
[----:B------:R-:W-:-:S04]  /*1f80*/  FADD R17, R16, R17 ;  /* 0x0000001110117221 */ /* 0x000fc80000000000 */
[----:B------:R-:W-:-:S04]  /*1f90*/  FADD R18, R17, R18 ;  /* 0x0000001211127221 */ /* 0x000fc80000000000 */
[----:B---3--:R-:W-:Y:S01]  /*1fa0*/  FADD R2, R18, R19 ;  /* 0x0000001312027221 */ /* 0x008fe20000000000 */
[----:B------:R-:W-:Y:S06]  /*1fb0*/  BRA `(.L_x_17) ;  /* 0x0000001c00e47947 */ /* 0x000fec0003800000 */
.L_x_2:
        /* <DEDUP_REMOVED lines=12> */
.L_x_32:
[----:B------:R-:W-:Y:S05]  /*2080*/  BSYNC.RECONVERGENT B1 ;  /* 0x0000000000017941 */ /* 0x000fea0003800200 */
.L_x_31:
        /* <DEDUP_REMOVED lines=16> */
.L_x_37:
        /* <DEDUP_REMOVED lines=9> */
.L_x_36:
[----:B------:R-:W-:Y:S05]  /*2220*/  BSYNC.RECONVERGENT B2 ;  /* 0x0000000000027941 */ /* 0x000fea0003800200 */
.L_x_35:
        /* <DEDUP_REMOVED lines=8> */
.L_x_40:
        /* <DEDUP_REMOVED lines=43> */
.L_x_39:
[----:B------:R-:W-:Y:S05]  /*2560*/  BSYNC.RECONVERGENT B2 ;  /* 0x0000000000027941 */ /* 0x000fea0003800200 */
.L_x_38:
        /* <DEDUP_REMOVED lines=26> */
.L_x_42:
[----:B------:R-:W-:Y:S05]  /*2710*/  BSYNC.RECONVERGENT B2 ;  /* 0x0000000000027941 */ /* 0x000fea0003800200 */
.L_x_41:
        /* <DEDUP_REMOVED lines=12> */
.L_x_34:
[----:B------:R-:W-:Y:S05]  /*27e0*/  BSYNC.RECONVERGENT B1 ;  /* 0x0000000000017941 */ /* 0x000fea0003800200 */
.L_x_33:
        /* <DEDUP_REMOVED lines=29> */
[----:B------:R-:W3:Y:S04]  /*29c0*/  LDS.128 R8, [UR4+0x30] ;  /* 0x00003004ff087984 */ /* 0x000ee80008000c00 */
        /* <DEDUP_REMOVED lines=15> */
[----:B--2---:R-:W-:Y:S01]  /*2ac0*/  FADD R2, R18, R19 ;  /* 0x0000001312027221 */ /* 0x004fe20000000000 */
[----:B------:R-:W-:Y:S06]  /*2ad0*/  BRA `(.L_x_17) ;  /* 0x00000014001c7947 */ /* 0x000fec0003800000 */
.L_x_43:
        /* <DEDUP_REMOVED lines=36> */
[----:B-1----:R-:W1:Y:S04]  /*2d20*/  LDS.128 R4, [UR4+0x20] ;  /* 0x00002004ff047984 */ /* 0x002e680008000c00 */
[----:B------:R-:W2:Y:S04]  /*2d30*/  LDS.128 R8, [UR4+0x30] ;  /* 0x00003004ff087984 */ /* 0x000ea80008000c00 */
        /* <DEDUP_REMOVED lines=28> */
.L_x_30:
[----:B------:R-:W0:Y:S01]  /*2f00*/  S2R R0, SR_TID.X ;  /* 0x0000000000007919 */ /* 0x000e220000002100 */
[----:B------:R-:W0:Y:S02]  /*2f10*/  LDC.64 R4, c[0x0][0x380] ;  /* 0x0000e000ff047b82 */ /* 0x000e240000000a00 */
[----:B0-----:R-:W-:-:S05]  /*2f20*/  IMAD.WIDE.U32 R4, R0, 0x4, R4 ;  /* 0x0000000400047825 */ /* 0x001fca00078e0004 */
[----:B------:R-:W2:Y:S04]  /*2f30*/  LDG.E.CONSTANT R21, desc[UR6][R4.64] ;  /* 0x0000000604157981 */ /* 0x000ea8000c1e9900 */
[----:B------:R-:W2:Y:S04]  /*2f40*/  LDG.E.CONSTANT R2, desc[UR6][R4.64+0x800] ;  /* 0x0008000604027981 */ /* 0x000ea8000c1e9900 */
[----:B------:R-:W3:Y:S04]  /*2f50*/  LDG.E.CONSTANT R6, desc[UR6][R4.64+0x1000] ;  /* 0x0010000604067981 */ /* 0x000ee8000c1e9900 */
[----:B------:R-:W3:Y:S04]  /*2f60*/  LDG.E.CONSTANT R7, desc[UR6][R4.64+0x1800] ;  /* 0x0018000604077981 */ /* 0x000ee8000c1e9900 */
[----:B------:R-:W4:Y:S04]  /*2f70*/  LDG.E.CONSTANT R8, desc[UR6][R4.64+0x2000] ;  /* 0x0020000604087981 */ /* 0x000f28000c1e9900 */
[----:B------:R-:W4:Y:S04]  /*2f80*/  LDG.E.CONSTANT R9, desc[UR6][R4.64+0x2800] ;  /* 0x0028000604097981 */ /* 0x000f28000c1e9900 */
[----:B------:R-:W5:Y:S04]  /*2f90*/  LDG.E.CONSTANT R10, desc[UR6][R4.64+0x3000] ;  /* 0x00300006040a7981 */ /* 0x000f68000c1e9900 */
        /* <DEDUP_REMOVED lines=8> */
[----:B------:R-:W5:Y:S01]  /*3020*/  LDG.E.CONSTANT R19, desc[UR6][R4.64+0x7800] ;  /* 0x0078000604137981 */ /* 0x000f62000c1e9900 */
[----:B------:R-:W-:Y:S01]  /*3030*/  ISETP.GE.U32.AND P0, PT, R3, 0x4000, PT ;  /* 0x000040000300780c */ /* 0x000fe20003f06070 */
[----:B--2---:R-:W-:Y:S01]  /*3040*/  FADD R2, R21, R2 ;  /* 0x0000000215027221 */ /* 0x004fe20000000000 */
[----:B---3--:R-:W-:-:S04]  /*3050*/  FADD R7, R6, R7 ;  /* 0x0000000706077221 */ /* 0x008fc80000000000 */
[----:B------:R-:W-:Y:S01]  /*3060*/  FADD R2, R2, R7 ;  /* 0x0000000702027221 */ /* 0x000fe20000000000 */
[----:B----4-:R-:W-:Y:S01]  /*3070*/  FADD R8, R8, R9 ;  /* 0x0000000908087221 */ /* 0x010fe20000000000 */
[----:B-----5:R-:W-:-:S04]  /*3080*/  FADD R11, R10, R11 ;  /* 0x0000000b0a0b7221 */ /* 0x020fc80000000000 */
[----:B------:R-:W-:Y:S01]  /*3090*/  FADD R11, R8, R11 ;  /* 0x0000000b080b7221 */ /* 0x000fe20000000000 */
[----:B------:R-:W-:-:S03]  /*30a0*/  FADD R12, R12, R13 ;  /* 0x0000000d0c0c7221 */ /* 0x000fc60000000000 */
[----:B------:R-:W-:Y:S01]  /*30b0*/  FADD R2, R2, R11 ;  /* 0x0000000b02027221 */ /* 0x000fe20000000000 */
[----:B------:R-:W-:Y:S02]  /*30c0*/  HFMA2 R11, -RZ, RZ, 0, 0.0078125 ;  /* 0x00002000ff0b7431 */ /* 0x000fe400000001ff */
[----:B------:R-:W-:-:S04]  /*30d0*/  FADD R15, R14, R15 ;  /* 0x0000000f0e0f7221 */ /* 0x000fc80000000000 */
        /* <DEDUP_REMOVED lines=10> */
.L_x_46:
[----:B------:R-:W-:-:S05]  /*3180*/  IMAD.WIDE R2, R11, 0x4, R4 ;  /* 0x000000040b027825 */ /* 0x000fca00078e0204 */
        /* <DEDUP_REMOVED lines=15> */
[----:B------:R0:W5:Y:S02]  /*3280*/  LDG.E.CONSTANT R18, desc[UR6][R2.64+0x7800] ;  /* 0x0078000602127981 */ /* 0x000164000c1e9900 */
[----:B0-----:R-:W-:-:S04]  /*3290*/  MOV R3, R7 ;  /* 0x0000000700037202 */ /* 0x001fc80000000f00 */
[----:B------:R-:W-:-:S04]  /*32a0*/  IADD3 R2, PT, PT, -R11, R3, RZ ;  /* 0x000000030b027210 */ /* 0x000fc80007ffe1ff */
[----:B------:R-:W-:Y:S01]  /*32b0*/  ISETP.GE.AND P0, PT, R2, 0x2000, PT ;  /* 0x000020000200780c */ /* 0x000fe20003f06270 */
        /* <DEDUP_REMOVED lines=8> */
[----:B------:R-:W-:-:S04]  /*3340*/  FADD R15, R15, R10 ;  /* 0x0000000a0f0f7221 */ /* 0x000fc80000000000 */
[----:B------:R-:W-:Y:S01]  /*3350*/  FADD R15, R16, R15 ;  /* 0x0000000f100f7221 */ /* 0x000fe20000000000 */
[----:B------:R-:W-:Y:S01]  /*3360*/  FADD R9, R14, R9 ;  /* 0x000000090e097221 */ /* 0x000fe20000000000 */
[----:B------:R-:W-:-:S04]  /*3370*/  FADD R12, R13, R12 ;  /* 0x0000000c0d0c7221 */ /* 0x000fc80000000000 */
[----:B------:R-:W-:-:S04]  /*3380*/  FADD R12, R9, R12 ;  /* 0x0000000c090c7221 */ /* 0x000fc80000000000 */
[----:B------:R-:W-:-:S04]  /*3390*/  FADD R15, R15, R12 ;  /* 0x0000000c0f0f7221 */ /* 0x000fc80000000000 */
[----:B------:R-:W-:-:S04]  /*33a0*/  FADD R15, R8, R15 ;  /* 0x0000000f080f7221 */ /* 0x000fc80000000000 */
[----:B------:R-:W-:Y:S01]  /*33b0*/  FADD R8, R18, R15 ;  /* 0x0000000f12087221 */ /* 0x000fe20000000000 */
[----:B------:R-:W-:Y:S06]  /*33c0*/  @!P0 BRA `(.L_x_45) ;  /* 0x0000000800308947 */ /* 0x000fec0003800000 */
[----:B------:R-:W-:-:S04]  /*33d0*/  IADD3 R11, PT, PT, R11, 0x2000, RZ ;  /* 0x000020000b0b7810 */ /* 0x000fc80007ffe0ff */
[----:B------:R-:W-:-:S13]  /*33e0*/  ISETP.GT.AND P0, PT, R11, R6, PT ;  /* 0x000000060b00720c */ /* 0x000fda0003f04270 */
[----:B------:R-:W-:Y:S05]  /*33f0*/  @!P0 BRA `(.L_x_46) ;  /* 0xfffffffc00608947 */ /* 0x000fea000383ffff */
.L_x_44:
        /* <DEDUP_REMOVED lines=20> */
.L_x_50:
        /* <DEDUP_REMOVED lines=8> */
.L_x_49:
[----:B------:R-:W-:Y:S05]  /*35c0*/  BSYNC.RECONVERGENT B2 ;  /* 0x0000000000027941 */ /* 0x000fea0003800200 */
.L_x_48:
[----:B------:R-:W-:Y:S05]  /*35d0*/  @!P1 BRA `(.L_x_47) ;  /* 0x0000000400a89947 */ /* 0x000fea0003800000 */
[----:B------:R-:W0:Y:S01]  /*35e0*/  LDCU.64 UR4, c[0x0][0x380] ;  /* 0x00007000ff0477ac */ /* 0x000e220008000a00 */
[----:B------:R-:W-:Y:S01]  /*35f0*/  IADD3 R5, PT, PT, R9, -R10, RZ ;  /* 0x8000000a09057210 */ /* 0x000fe20007ffe0ff */
[----:B------:R-:W-:Y:S01]  /*3600*/  BSSY.RECONVERGENT B2, `(.L_x_51) ;  /* 0x000003b000027945 */ /* 0x000fe20003800200 */
[CC--:B------:R-:W-:Y:S02]  /*3610*/  IADD3 R3, P0, PT, R10.reuse, R11.reuse, RZ ;  /* 0x0000000b0a037210 */ /* 0x0c0fe40007f1e0ff */
[----:B------:R-:W-:Y:S02]  /*3620*/  ISETP.GT.AND P1, PT, R5, 0x1800, PT ;  /* 0x000018000500780c */ /* 0x000fe40003f24270 */
[----:B------:R-:W-:Y:S02]  /*3630*/  IADD3.X R4, PT, PT, RZ, RZ, RZ, P0, !PT ;  /* 0x000000ffff047210 */ /* 0x000fe400007fe4ff */
[----:B------:R-:W-:Y:S02]  /*3640*/  IADD3 R11, PT, PT, R10, R11, RZ ;  /* 0x0000000b0a0b7210 */ /* 0x000fe40007ffe0ff */
[----:B0-----:R-:W-:-:S04]  /*3650*/  LEA R2, P0, R3, UR4, 0x2 ;  /* 0x0000000403027c11 */ /* 0x001fc8000f8010ff */
[----:B------:R-:W-:Y:S02]  /*3660*/  LEA.HI.X R3, R3, UR5, R4, 0x2, P0 ;  /* 0x0000000503037c11 */ /* 0x000fe400080f1404 */
[----:B------:R-:W-:-:S04]  /*3670*/  IADD3 R2, P0, PT, R2, 0x1000, RZ ;  /* 0x0000100002027810 */ /* 0x000fc80007f1e0ff */
[----:B------:R-:W-:Y:S02]  /*3680*/  IADD3.X R3, PT, PT, RZ, R3, RZ, P0, !PT ;  /* 0x00000003ff037210 */ /* 0x000fe400007fe4ff */
[----:B------:R-:W-:Y:S01]  /*3690*/  PLOP3.LUT P0, PT, PT, PT, PT, 0x80, 0x8 ;  /* 0x000000000008781c */ /* 0x000fe20003f0f070 */
[----:B------:R-:W-:-:S12]  /*36a0*/  @!P1 BRA `(.L_x_52) ;  /* 0x0000000000c09947 */ /* 0x000fd80003800000 */
[----:B------:R-:W-:Y:S02]  /*36b0*/  PLOP3.LUT P0, PT, PT, PT, PT, 0x8, 0x80 ;  /* 0x000000000080781c */ /* 0x000fe40003f0e170 */
[----:B------:R-:W-:-:S11]  /*36c0*/  IADD3 R13, PT, PT, R9, -0x1800, RZ ;  /* 0xffffe800090d7810 */ /* 0x000fd60007ffe0ff */
.L_x_53:
        /* <DEDUP_REMOVED lines=46> */
.L_x_52:
[----:B------:R-:W-:Y:S05]  /*39b0*/  BSYNC.RECONVERGENT B2 ;  /* 0x0000000000027941 */ /* 0x000fea0003800200 */
.L_x_51:
        /* <DEDUP_REMOVED lines=31> */
.L_x_55:
[----:B------:R-:W-:Y:S05]  /*3bb0*/  BSYNC.RECONVERGENT B2 ;  /* 0x0000000000027941 */ /* 0x000fea0003800200 */
.L_x_54:
[----:B------:R-:W-:-:S13]  /*3bc0*/  ISETP.LT.OR P0, PT, R10, R9, P0 ;  /* 0x000000090a00720c */ /* 0x000fda0000701670 */
[----:B------:R-:W-:Y:S05]  /*3bd0*/  @!P0 BRA `(.L_x_47) ;  /* 0x0000000000288947 */ /* 0x000fea0003800000 */
[----:B------:R-:W0:Y:S01]  /*3be0*/  LDC.64 R4, c[0x0][0x380] ;  /* 0x0000e000ff047b82 */ /* 0x000e220000000a00 */
[----:B------:R-:W2:Y:S04]  /*3bf0*/  LDG.E.CONSTANT R7, desc[UR6][R2.64+-0x800] ;  /* 0xfff8000602077981 */ /* 0x000ea8000c1e9900 */
[----:B------:R-:W3:Y:S04]  /*3c00*/  LDG.E.CONSTANT R6, desc[UR6][R2.64] ;  /* 0x0000000602067981 */ /* 0x000ee8000c1e9900 */
[----:B------:R-:W4:Y:S01]  /*3c10*/  LDG.E.CONSTANT R9, desc[UR6][R2.64+0x800] ;  /* 0x0008000602097981 */ /* 0x000f22000c1e9900 */
[----:B0-----:R-:W-:-:S06]  /*3c20*/  IMAD.WIDE.U32 R4, R11, 0x4, R4 ;  /* 0x000000040b047825 */ /* 0x001fcc00078e0004 */
[----:B------:R-:W5:Y:S02]  /*3c30*/  LDG.E.CONSTANT R5, desc[UR6][R4.64] ;  /* 0x0000000604057981 */ /* 0x000f64000c1e9900 */
[----:B-----5:R-:W-:-:S04]  /*3c40*/  FADD R8, R8, R5 ;  /* 0x0000000508087221 */ /* 0x020fc80000000000 */
[----:B--2---:R-:W-:-:S04]  /*3c50*/  FADD R7, R8, R7 ;  /* 0x0000000708077221 */ /* 0x004fc80000000000 */
[----:B---3--:R-:W-:-:S04]  /*3c60*/  FADD R6, R7, R6 ;  /* 0x0000000607067221 */ /* 0x008fc80000000000 */
[----:B----4-:R-:W-:-:S07]  /*3c70*/  FADD R8, R6, R9 ;  /* 0x0000000906087221 */ /* 0x010fce0000000000 */
.L_x_47:
[----:B------:R-:W-:Y:S05]  /*3c80*/  BSYNC.RECONVERGENT B1 ;  /* 0x0000000000017941 */ /* 0x000fea0003800200 */
.L_x_45:
        /* <DEDUP_REMOVED lines=43> */
[----:B0-----:R-:W-:-:S07]  /*3f40*/  FADD R2, R18, R19 ;  /* 0x0000001312027221 */ /* 0x001fce0000000000 */
.L_x_17:
[----:B------:R-:W-:Y:S05]  /*3f50*/  BSYNC.RECONVERGENT B0 ;  /* 0x0000000000007941 */ /* 0x000fea0003800200 */
.L_x_1:
[----:B------:R-:W-:Y:S05]  /*3f60*/  @P0 EXIT ;  /* 0x000000000000094d */ /* 0x000fea0003800000 */
[----:B-1----:R-:W1:Y:S01]  /*3f70*/  LDC.64 R4, c[0x0][0x388] ;  /* 0x0000e200ff047b82 */ /* 0x002e620000000a00 */
[----:B------:R-:W0:Y:S02]  /*3f80*/  LDCU UR4, c[0x0][0x398] ;  /* 0x00007300ff0477ac */ /* 0x000e240008000800 */
[----:B0-23--:R-:W-:-:S05]  /*3f90*/  FADD R3, R2, UR4 ;  /* 0x0000000402037e21 */ /* 0x00dfca0008000000 */
[----:B-1----:R-:W-:Y:S01]  /*3fa0*/  STG.E desc[UR6][R4.64], R3 ;  /* 0x0000000304007986 */ /* 0x002fe2000c101906 */
[----:B------:R-:W-:Y:S05]  /*3fb0*/  EXIT ;  /* 0x000000000000794d */ /* 0x000fea0003800000 */
.L_x_56:
[----:B------:R-:W-:-:S00]  /*3fc0*/  BRA `(.L_x_56) ;  /* 0xfffffffc00fc7947 */ /* 0x000fc0000383ffff */
[----:B------:R-:W-:-:S00]  /*3fd0*/  NOP ;  /* 0x0000000000007918 */ /* 0x000fc00000000000 */
        /* <DEDUP_REMOVED lines=10> */
.L_x_302:


//--------------------- .text._ZN3cub18CUB_300001_SM_10006detail6reduce18DeviceReduceKernelINS2_10policy_hubIfjN4cuda3std3__44plusIvEEE10Policy1000EPfjS9_fNS7_10__identityEEEvT0_PT3_T1_NS0_13GridEvenShareISH_EET2_T4_ --------------------------
	.section	.text._ZN3cub18CUB_300001_SM_10006detail6reduce18DeviceReduceKernelINS2_10policy_hubIfjN4cuda3std3__44plusIvEEE10Policy1000EPfjS9_fNS7_10__identityEEEvT0_PT3_T1_NS0_13GridEvenShareISH_EET2_T4_,"ax",@progbits
	.align	128
        .global         _ZN3cub18CUB_300001_SM_10006detail6reduce18DeviceReduceKernelINS2_10policy_hubIfjN4cuda3std3__44plusIvEEE10Policy1000EPfjS9_fNS7_10__identityEEEvT0_PT3_T1_NS0_13GridEvenShareISH_EET2_T4_
        .type           _ZN3cub18CUB_300001_SM_10006detail6reduce18DeviceReduceKernelINS2_10policy_hubIfjN4cuda3std3__44plusIvEEE10Policy1000EPfjS9_fNS7_10__identityEEEvT0_PT3_T1_NS0_13GridEvenShareISH_EET2_T4_,@function
        .size           _ZN3cub18CUB_300001_SM_10006detail6reduce18DeviceReduceKernelINS2_10policy_hubIfjN4cuda3std3__44plusIvEEE10Policy1000EPfjS9_fNS7_10__identityEEEvT0_PT3_T1_NS0_13GridEvenShareISH_EET2_T4_,(.L_x_303 - _ZN3cub18CUB_300001_SM_10006detail6reduce18DeviceReduceKernelINS2_10policy_hubIfjN4cuda3std3__44plusIvEEE10Policy1000EPfjS9_fNS7_10__identityEEEvT0_PT3_T1_NS0_13GridEvenShareISH_EET2_T4_)
        .other          _ZN3cub18CUB_300001_SM_10006detail6reduce18DeviceReduceKernelINS2_10policy_hubIfjN4cuda3std3__44plusIvEEE10Policy1000EPfjS9_fNS7_10__identityEEEvT0_PT3_T1_NS0_13GridEvenShareISH_EET2_T4_,@"STO_CUDA_ENTRY STV_DEFAULT"
_ZN3cub18CUB_300001_SM_10006detail6reduce18DeviceReduceKernelINS2_10policy_hubIfjN4cuda3std3__44plusIvEEE10Policy1000EPfjS9_fNS7_10__identityEEEvT0_PT3_T1_NS0_13GridEvenShareISH_EET2_T4_:
.text._ZN3cub18CUB_300001_SM_10006detail6reduce18DeviceReduceKernelINS2_10policy_hubIfjN4cuda3std3__44plusIvEEE10Policy1000EPfjS9_fNS7_10__identityEEEvT0_PT3_T1_NS0_13GridEvenShareISH_EET2_T4_:
[----:B------:R-:W-:Y:S01]  /*0000*/  LDC R1, c[0x0][0x37c] ;  /* 0x0000df00ff017b82 */ /* 0x000fe20000000800 */
[----:B------:R-:W0:Y:S01]  /*0010*/  S2R R0, SR_CTAID.X ;  /* 0x0000000000007919 */ /* 0x000e220000002500 */
[----:B------:R-:W1:Y:S01]  /*0020*/  LDCU UR4, c[0x0][0x380] ;  /* 0x00007000ff0477ac */ /* 0x000e620008000800 */
[----:B------:R-:W-:Y:S01]  /*0030*/  BSSY.RECONVERGENT B0, `(.L_x_57) ;  /* 0x00002e0000007945 */ /* 0x000fe20003800200 */
[----:B------:R-:W2:Y:S01]  /*0040*/  LDCU UR5, c[0x0][0x3ac] ;  /* 0x00007580ff0577ac */ /* 0x000ea20008000800 */
[----:B------:R-:W3:Y:S01]  /*0050*/  LDCU.64 UR8, c[0x0][0x358] ;  /* 0x00006b00ff0877ac */ /* 0x000ee20008000a00 */
[----:B-1----:R-:W-:Y:S02]  /*0060*/  ULOP3.LUT UP0, URZ, UR4, 0x7, URZ, 0xc0, !UPT ;  /* 0x0000000704ff7892 */ /* 0x002fe4000f80c0ff */
[----:B--2---:R-:W-:Y:S01]  /*0070*/  USHF.L.U32 UR5, UR5, 0xd, URZ ;  /* 0x0000000d05057899 */ /* 0x004fe200080006ff */
[----:B0-----:R-:W-:-:S06]  /*0080*/  SHF.L.U32 R19, R0, 0xd, RZ ;  /* 0x0000000d00137819 */ /* 0x001fcc00000006ff */
[----:B---3--:R-:W-:Y:S05]  /*0090*/  BRA.U UP0, `(.L_x_58) ;  /* 0x00000015008c7547 */ /* 0x008fea000b800000 */
[----:B------:R-:W0:Y:S02]  /*00a0*/  LDC R22, c[0x0][0x3a8] ;  /* 0x0000ea00ff167b82 */ /* 0x000e240000000800 */
[----:B0-----:R-:W-:-:S05]  /*00b0*/  IMAD R3, R0, -0x2000, R22 ;  /* 0xffffe00000037824 */ /* 0x001fca00078e0216 */
[----:B------:R-:W-:-:S13]  /*00c0*/  ISETP.GT.U32.AND P0, PT, R3, 0x1fff, PT ;  /* 0x00001fff0300780c */ /* 0x000fda0003f04070 */
[----:B------:R-:W-:Y:S05]  /*00d0*/  @P0 BRA `(.L_x_59) ;  /* 0x0000000800bc0947 */ /* 0x000fea0003800000 */
[----:B------:R-:W0:Y:S01]  /*00e0*/  S2R R4, SR_TID.X ;  /* 0x0000000000047919 */ /* 0x000e220000002100 */
[----:B------:R-:W-:Y:S01]  /*00f0*/  BSSY.RECONVERGENT B1, `(.L_x_60) ;  /* 0x000000a000017945 */ /* 0x000fe20003800200 */
[----:B------:R-:W-:Y:S01]  /*0100*/  HFMA2 R2, -RZ, RZ, 0, 0 ;  /* 0x00000000ff027431 */ /* 0x000fe200000001ff */
[----:B0-----:R-:W-:Y:S02]  /*0110*/  ISETP.GE.U32.AND P0, PT, R4, R3, PT ;  /* 0x000000030400720c */ /* 0x001fe40003f06070 */
[----:B------:R-:W-:-:S11]  /*0120*/  MOV R5, R4 ;  /* 0x0000000400057202 */ /* 0x000fd60000000f00 */
[----:B------:R-:W-:Y:S05]  /*0130*/  @P0 BRA `(.L_x_61) ;  /* 0x0000000000140947 */ /* 0x000fea0003800000 */
[----:B------:R-:W0:Y:S01]  /*0140*/  LDC.64 R6, c[0x0][0x380] ;  /* 0x0000e000ff067b82 */ /* 0x000e220000000a00 */
[----:B------:R-:W-:-:S05]  /*0150*/  LEA R5, R0, R4, 0xd ;  /* 0x0000000400057211 */ /* 0x000fca00078e68ff */
[----:B0-----:R-:W-:-:S05]  /*0160*/  IMAD.WIDE.U32 R6, R5, 0x4, R6 ;  /* 0x0000000405067825 */ /* 0x001fca00078e0006 */
[----:B------:R0:W5:Y:S01]  /*0170*/  LDG.E.CONSTANT R2, desc[UR8][R6.64] ;  /* 0x0000000806027981 */ /* 0x000162000c1e9900 */
[----:B------:R-:W-:-:S07]  /*0180*/  IADD3 R5, PT, PT, R4, 0x200, RZ ;  /* 0x0000020004057810 */ /* 0x000fce0007ffe0ff */
.L_x_61:
[----:B------:R-:W-:Y:S05]  /*0190*/  BSYNC.RECONVERGENT B1 ;  /* 0x0000000000017941 */ /* 0x000fea0003800200 */
.L_x_60:
[----:B------:R-:W-:Y:S01]  /*01a0*/  ISETP.GE.U32.AND P0, PT, R5, R3, PT ;  /* 0x000000030500720c */ /* 0x000fe20003f06070 */
[----:B------:R-:W-:-:S12]  /*01b0*/  BSSY.RECONVERGENT B1, `(.L_x_62) ;  /* 0x0000030000017945 */ /* 0x000fd80003800200 */
[----:B------:R-:W-:Y:S05]  /*01c0*/  @P0 BRA `(.L_x_63) ;  /* 0x0000000000b80947 */ /* 0x000fea0003800000 */
[----:B0-----:R-:W-:Y:S01]  /*01d0*/  LOP3.LUT R7, RZ, R5, RZ, 0x33, !PT ;  /* 0x00000005ff077212 */ /* 0x001fe200078e33ff */
[----:B------:R-:W-:Y:S03]  /*01e0*/  BSSY.RECONVERGENT B2, `(.L_x_64) ;  /* 0x0000014000027945 */ /* 0x000fe60003800200 */
[----:B------:R-:W-:-:S04]  /*01f0*/  IADD3 R7, PT, PT, R7, R22, RZ ;  /* 0x0000001607077210 */ /* 0x000fc80007ffe0ff */
[----:B------:R-:W-:Y:S01]  /*0200*/  LOP3.LUT R6, R7, 0x600, RZ, 0xc0, !PT ;  /* 0x0000060007067812 */ /* 0x000fe200078ec0ff */
[----:B------:R-:W-:-:S03]  /*0210*/  IMAD R8, R0, -0x2000, R7 ;  /* 0xffffe00000087824 */ /* 0x000fc600078e0207 */
[----:B------:R-:W-:Y:S02]  /*0220*/  ISETP.NE.AND P0, PT, R6, 0x600, PT ;  /* 0x000006000600780c */ /* 0x000fe40003f05270 */
[----:B------:R-:W-:-:S11]  /*0230*/  ISETP.GE.U32.AND P1, PT, R8, 0x600, PT ;  /* 0x000006000800780c */ /* 0x000fd60003f26070 */
[----:B------:R-:W-:Y:S05]  /*0240*/  @!P0 BRA `(.L_x_65) ;  /* 0x0000000000348947 */ /* 0x000fea0003800000 */
[----:B------:R-:W0:Y:S01]  /*0250*/  LDC.64 R8, c[0x0][0x380] ;  /* 0x0000e000ff087b82 */ /* 0x000e220000000a00 */
[----:B------:R-:W-:Y:S02]  /*0260*/  LEA.HI R6, R7, 0x1, RZ, 0x17 ;  /* 0x0000000107067811 */ /* 0x000fe400078fb8ff */
[----:B------:R-:W-:Y:S02]  /*0270*/  LEA R11, R0, R5, 0xd ;  /* 0x00000005000b7211 */ /* 0x000fe400078e68ff */
[----:B------:R-:W-:-:S04]  /*0280*/  LOP3.LUT R6, R6, 0x3, RZ, 0xc0, !PT ;  /* 0x0000000306067812 */ /* 0x000fc800078ec0ff */
[----:B------:R-:W-:-:S07]  /*0290*/  IADD3 R10, PT, PT, -R6, RZ, RZ ;  /* 0x000000ff060a7210 */ /* 0x000fce0007ffe1ff */
.L_x_66:
[----:B0-----:R-:W-:-:S06]  /*02a0*/  IMAD.WIDE.U32 R6, R11, 0x4, R8 ;  /* 0x000000040b067825 */ /* 0x001fcc00078e0008 */
[----:B------:R-:W2:Y:S01]  /*02b0*/  LDG.E.CONSTANT R7, desc[UR8][R6.64] ;  /* 0x0000000806077981 */ /* 0x000ea2000c1e9900 */
[----:B------:R-:W-:Y:S02]  /*02c0*/  IADD3 R10, PT, PT, R10, 0x1, RZ ;  /* 0x000000010a0a7810 */ /* 0x000fe40007ffe0ff */
[----:B------:R-:W-:Y:S02]  /*02d0*/  IADD3 R5, PT, PT, R5, 0x200, RZ ;  /* 0x0000020005057810 */ /* 0x000fe40007ffe0ff */
[----:B------:R-:W-:Y:S02]  /*02e0*/  ISETP.NE.AND P0, PT, R10, RZ, PT ;  /* 0x000000ff0a00720c */ /* 0x000fe40003f05270 */
[----:B------:R-:W-:Y:S01]  /*02f0*/  IADD3 R11, PT, PT, R11, 0x200, RZ ;  /* 0x000002000b0b7810 */ /* 0x000fe20007ffe0ff */
[----:B--2--5:R-:W-:-:S10]  /*0300*/  FADD R2, R7, R2 ;  /* 0x0000000207027221 */ /* 0x024fd40000000000 */
[----:B------:R-:W-:Y:S05]  /*0310*/  @P0 BRA `(.L_x_66) ;  /* 0xfffffffc00e00947 */ /* 0x000fea000383ffff */
.L_x_65:
[----:B------:R-:W-:Y:S05]  /*0320*/  BSYNC.RECONVERGENT B2 ;  /* 0x0000000000027941 */ /* 0x000fea0003800200 */
.L_x_64:
[----:B------:R-:W-:Y:S05]  /*0330*/  @!P1 BRA `(.L_x_63) ;  /* 0x00000000005c9947 */ /* 0x000fea0003800000 */
[----:B------:R-:W0:Y:S01]  /*0340*/  LDC.64 R6, c[0x0][0x380] ;  /* 0x0000e000ff067b82 */ /* 0x000e220000000a00 */
[----:B------:R-:W-:Y:S02]  /*0350*/  IADD3 R16, PT, PT, R5, 0x400, RZ ;  /* 0x0000040005107810 */ /* 0x000fe40007ffe0ff */
[----:B------:R-:W-:-:S07]  /*0360*/  LEA R5, R0, R5, 0xd ;  /* 0x0000000500057211 */ /* 0x000fce00078e68ff */
.L_x_67:
[C---:B------:R-:W-:Y:S01]  /*0370*/  IADD3 R11, PT, PT, R5.reuse, 0x200, RZ ;  /* 0x00000200050b7810 */ /* 0x040fe20007ffe0ff */
[C---:B0-----:R-:W-:Y:S01]  /*0380*/  IMAD.WIDE.U32 R8, R5.reuse, 0x4, R6 ;  /* 0x0000000405087825 */ /* 0x041fe200078e0006 */
[----:B------:R-:W-:-:S03]  /*0390*/  IADD3 R13, PT, PT, R5, 0x400, RZ ;  /* 0x00000400050d7810 */ /* 0x000fc60007ffe0ff */
[--C-:B------:R-:W-:Y:S01]  /*03a0*/  IMAD.WIDE.U32 R10, R11, 0x4, R6.reuse ;  /* 0x000000040b0a7825 */ /* 0x100fe200078e0006 */
[----:B------:R-:W-:Y:S01]  /*03b0*/  IADD3 R15, PT, PT, R5, 0x600, RZ ;  /* 0x00000600050f7810 */ /* 0x000fe20007ffe0ff */
[----:B------:R-:W2:Y:S02]  /*03c0*/  LDG.E.CONSTANT R9, desc[UR8][R8.64] ;  /* 0x0000000808097981 */ /* 0x000ea4000c1e9900 */
[--C-:B------:R-:W-:Y:S02]  /*03d0*/  IMAD.WIDE.U32 R12, R13, 0x4, R6.reuse ;  /* 0x000000040d0c7825 */ /* 0x100fe400078e0006 */
[----:B------:R-:W3:Y:S02]  /*03e0*/  LDG.E.CONSTANT R11, desc[UR8][R10.64] ;  /* 0x000000080a0b7981 */ /* 0x000ee4000c1e9900 */
[----:B------:R-:W-:Y:S02]  /*03f0*/  IMAD.WIDE.U32 R14, R15, 0x4, R6 ;  /* 0x000000040f0e7825 */ /* 0x000fe400078e0006 */
[----:B------:R-:W4:Y:S04]  /*0400*/  LDG.E.CONSTANT R13, desc[UR8][R12.64] ;  /* 0x000000080c0d7981 */ /* 0x000f28000c1e9900 */
[----:B------:R-:W4:Y:S01]  /*0410*/  LDG.E.CONSTANT R15, desc[UR8][R14.64] ;  /* 0x000000080e0f7981 */ /* 0x000f22000c1e9900 */
[----:B------:R-:W-:-:S02]  /*0420*/  IADD3 R18, PT, PT, R16, 0x400, RZ ;  /* 0x0000040010127810 */ /* 0x000fc40007ffe0ff */
[----:B------:R-:W-:Y:S02]  /*0430*/  IADD3 R16, PT, PT, R16, 0x800, RZ ;  /* 0x0000080010107810 */ /* 0x000fe40007ffe0ff */
[----:B------:R-:W-:Y:S02]  /*0440*/  ISETP.GE.AND P0, PT, R18, R3, PT ;  /* 0x000000031200720c */ /* 0x000fe40003f06270 */
[----:B------:R-:W-:Y:S01]  /*0450*/  IADD3 R5, PT, PT, R5, 0x800, RZ ;  /* 0x0000080005057810 */ /* 0x000fe20007ffe0ff */
[----:B--2--5:R-:W-:-:S04]  /*0460*/  FADD R2, R9, R2 ;  /* 0x0000000209027221 */ /* 0x024fc80000000000 */
[----:B---3--:R-:W-:-:S04]  /*0470*/  FADD R2, R2, R11 ;  /* 0x0000000b02027221 */ /* 0x008fc80000000000 */
[----:B----4-:R-:W-:-:S04]  /*0480*/  FADD R2, R2, R13 ;  /* 0x0000000d02027221 */ /* 0x010fc80000000000 */
[----:B------:R-:W-:Y:S01]  /*0490*/  FADD R2, R2, R15 ;  /* 0x0000000f02027221 */ /* 0x000fe20000000000 */
[----:B------:R-:W-:Y:S06]  /*04a0*/  @!P0 BRA `(.L_x_67) ;  /* 0xfffffffc00b08947 */ /* 0x000fec000383ffff */
.L_x_63:
[----:B------:R-:W-:Y:S05]  /*04b0*/  BSYNC.RECONVERGENT B1 ;  /* 0x0000000000017941 */ /* 0x000fea0003800200 */
.L_x_62:
[----:B------:R-:W-:-:S13]  /*04c0*/  ISETP.GE.U32.AND P0, PT, R3, 0x200, PT ;  /* 0x000002000300780c */ /* 0x000fda0003f06070 */
        /* <DEDUP_REMOVED lines=27> */
[----:B------:R-:W2:Y:S04]  /*0680*/  LDS.128 R8, [UR4+0x20] ;  /* 0x00002004ff087984 */ /* 0x000ea80008000c00 */
[----:B------:R-:W3:Y:S04]  /*0690*/  LDS.128 R4, [UR4+0x30] ;  /* 0x00003004ff047984 */ /* 0x000ee80008000c00 */
[----:B------:R-:W4:Y:S01]  /*06a0*/  LDS.128 R16, [UR4+0x40] ;  /* 0x00004004ff107984 */ /* 0x000f220008000c00 */
[----:B0-----:R-:W-:-:S04]  /*06b0*/  FADD R13, R2, R13 ;  /* 0x0000000d020d7221 */ /* 0x001fc80000000000 */
        /* <DEDUP_REMOVED lines=13> */
[----:B-1----:R-:W-:Y:S01]  /*0790*/  FADD R2, R18, R19 ;  /* 0x0000001312027221 */ /* 0x002fe20000000000 */
[----:B------:R-:W-:Y:S06]  /*07a0*/  BRA `(.L_x_69) ;  /* 0x0000002400a07947 */ /* 0x000fec0003800000 */
.L_x_68:
[----:B------:R-:W-:Y:S01]  /*07b0*/  LOP3.LUT R5, R4, 0x3e0, RZ, 0xc0, !PT ;  /* 0x000003e004057812 */ /* 0x000fe200078ec0ff */
[----:B------:R-:W1:Y:S03]  /*07c0*/  S2R R10, SR_LANEID ;  /* 0x00000000000a7919 */ /* 0x000e660000000000 */
[----:B0-----:R-:W-:Y:S02]  /*07d0*/  IADD3 R6, PT, PT, R5, 0x20, RZ ;  /* 0x0000002005067810 */ /* 0x001fe40007ffe0ff */
[----:B------:R-:W-:Y:S02]  /*07e0*/  LOP3.LUT R8, RZ, R5, RZ, 0x33, !PT ;  /* 0x00000005ff087212 */ /* 0x000fe400078e33ff */
[----:B------:R-:W-:Y:S02]  /*07f0*/  ISETP.GT.U32.AND P0, PT, R6, R3, PT ;  /* 0x000000030600720c */ /* 0x000fe40003f04070 */
[----:B------:R-:W-:-:S04]  /*0800*/  IADD3 R8, PT, PT, R3, R8, RZ ;  /* 0x0000000803087210 */ /* 0x000fc80007ffe0ff */
[----:B------:R-:W-:-:S06]  /*0810*/  SEL R5, R8, 0x1f, P0 ;  /* 0x0000001f08057807 */ /* 0x000fcc0000000000 */
[----:B-----5:R-:W0:Y:S01]  /*0820*/  SHFL.DOWN P0, R6, R2, 0x1, R5 ;  /* 0x0820000002067989 */ /* 0x020e220000000005 */
[----:B-1----:R-:W-:Y:S01]  /*0830*/  ISETP.NE.AND P1, PT, R10, RZ, PT ;  /* 0x000000ff0a00720c */ /* 0x002fe20003f25270 */
[----:B0-----:R-:W-:-:S12]  /*0840*/  @P0 FADD R6, R6, R2 ;  /* 0x0000000206060221 */ /* 0x001fd80000000000 */
        /* <DEDUP_REMOVED lines=18> */
[----:B------:R-:W1:Y:S01]  /*0970*/  S2UR UR5, SR_CgaCtaId ;  /* 0x00000000000579c3 */ /* 0x000e620000008800 */
[----:B------:R-:W-:Y:S01]  /*0980*/  UMOV UR4, 0x400 ;  /* 0x0000040000047882 */ /* 0x000fe20000000000 */
[C---:B------:R-:W-:Y:S02]  /*0990*/  ISETP.GT.U32.AND P2, PT, R3.reuse, 0x20, PT ;  /* 0x000000200300780c */ /* 0x040fe40003f44070 */
[C---:B------:R-:W-:Y:S02]  /*09a0*/  ISETP.GT.U32.AND P3, PT, R3.reuse, 0x40, PT ;  /* 0x000000400300780c */ /* 0x040fe40003f64070 */
[C---:B------:R-:W-:Y:S02]  /*09b0*/  ISETP.GT.U32.AND P1, PT, R3.reuse, 0x60, PT ;  /* 0x000000600300780c */ /* 0x040fe40003f24070 */
[----:B------:R-:W-:Y:S01]  /*09c0*/  ISETP.GT.U32.AND P4, PT, R3, 0xc0, PT ;  /* 0x000000c00300780c */ /* 0x000fe20003f84070 */
[----:B-1----:R-:W-:-:S09]  /*09d0*/  ULEA UR4, UR5, UR4, 0x18 ;  /* 0x0000000405047291 */ /* 0x002fd2000f8ec0ff */
[----:B------:R-:W1:Y:S04]  /*09e0*/  LDS.128 R4, [UR4+0x10] ;  /* 0x00001004ff047984 */ /* 0x000e680008000c00 */
[----:B0-----:R-:W0:Y:S04]  /*09f0*/  LDS.128 R8, [UR4+0x20] ;  /* 0x00002004ff087984 */ /* 0x001e280008000c00 */
[----:B------:R-:W2:Y:S04]  /*0a00*/  LDS.128 R12, [UR4+0x30] ;  /* 0x00003004ff0c7984 */ /* 0x000ea80008000c00 */
[----:B------:R-:W3:Y:S01]  /*0a10*/  LDS.128 R16, [UR4+0x40] ;  /* 0x00004004ff107984 */ /* 0x000ee20008000c00 */
[----:B-1----:R-:W-:Y:S01]  /*0a20*/  @P2 FADD R2, R2, R5 ;  /* 0x0000000502022221 */ /* 0x002fe20000000000 */
[----:B------:R-:W-:-:S03]  /*0a30*/  ISETP.GT.U32.AND P2, PT, R3, 0x80, PT ;  /* 0x000000800300780c */ /* 0x000fc60003f44070 */
[----:B------:R-:W-:Y:S01]  /*0a40*/  @P3 FADD R2, R2, R6 ;  /* 0x0000000602023221 */ /* 0x000fe20000000000 */
[----:B------:R-:W-:-:S03]  /*0a50*/  ISETP.GT.U32.AND P3, PT, R3, 0xa0, PT ;  /* 0x000000a00300780c */ /* 0x000fc60003f64070 */
[----:B------:R-:W-:Y:S01]  /*0a60*/  @P1 FADD R2, R2, R7 ;  /* 0x0000000702021221 */ /* 0x000fe20000000000 */
[----:B------:R-:W-:-:S05]  /*0a70*/  ISETP.GT.U32.AND P1, PT, R3, 0xe0, PT ;  /* 0x000000e00300780c */ /* 0x000fca0003f24070 */
[----:B0-----:R-:W-:Y:S01]  /*0a80*/  @P2 FADD R2, R2, R8 ;  /* 0x0000000802022221 */ /* 0x001fe20000000000 */
[----:B------:R-:W-:-:S03]  /*0a90*/  ISETP.GT.U32.AND P2, PT, R3, 0x100, PT ;  /* 0x000001000300780c */ /* 0x000fc60003f44070 */
[----:B------:R-:W-:Y:S01]  /*0aa0*/  @P3 FADD R2, R2, R9 ;  /* 0x0000000902023221 */ /* 0x000fe20000000000 */
[----:B------:R-:W-:-:S03]  /*0ab0*/  ISETP.GT.U32.AND P3, PT, R3, 0x120, PT ;  /* 0x000001200300780c */ /* 0x000fc60003f64070 */
[----:B------:R-:W-:Y:S01]  /*0ac0*/  @P4 FADD R2, R2, R10 ;  /* 0x0000000a02024221 */ /* 0x000fe20000000000 */
[----:B------:R-:W-:-:S03]  /*0ad0*/  ISETP.GT.U32.AND P4, PT, R3, 0x140, PT ;  /* 0x000001400300780c */ /* 0x000fc60003f84070 */
[----:B------:R-:W-:Y:S01]  /*0ae0*/  @P1 FADD R2, R2, R11 ;  /* 0x0000000b02021221 */ /* 0x000fe20000000000 */
[----:B------:R-:W-:-:S03]  /*0af0*/  ISETP.GT.U32.AND P1, PT, R3, 0x160, PT ;  /* 0x000001600300780c */ /* 0x000fc60003f24070 */
[----:B--2---:R-:W-:Y:S01]  /*0b00*/  @P2 FADD R2, R2, R12 ;  /* 0x0000000c02022221 */ /* 0x004fe20000000000 */
[----:B------:R-:W-:-:S03]  /*0b10*/  ISETP.GT.U32.AND P2, PT, R3, 0x180, PT ;  /* 0x000001800300780c */ /* 0x000fc60003f44070 */
[----:B------:R-:W-:Y:S01]  /*0b20*/  @P3 FADD R2, R2, R13 ;  /* 0x0000000d02023221 */ /* 0x000fe20000000000 */
[----:B------:R-:W-:-:S03]  /*0b30*/  ISETP.GT.U32.AND P3, PT, R3, 0x1a0, PT ;  /* 0x000001a00300780c */ /* 0x000fc60003f64070 */
[----:B------:R-:W-:Y:S01]  /*0b40*/  @P4 FADD R2, R2, R14 ;  /* 0x0000000e02024221 */ /* 0x000fe20000000000 */
[----:B------:R-:W-:-:S03]  /*0b50*/  ISETP.GT.U32.AND P4, PT, R3, 0x1c0, PT ;  /* 0x000001c00300780c */ /* 0x000fc60003f84070 */
[----:B------:R-:W-:Y:S01]  /*0b60*/  @P1 FADD R2, R2, R15 ;  /* 0x0000000f02021221 */ /* 0x000fe20000000000 */
[----:B------:R-:W-:-:S03]  /*0b70*/  ISETP.GT.U32.AND P1, PT, R3, 0x1e0, PT ;  /* 0x000001e00300780c */ /* 0x000fc60003f24070 */
[----:B---3--:R-:W-:-:S04]  /*0b80*/  @P2 FADD R2, R2, R16 ;  /* 0x0000001002022221 */ /* 0x008fc80000000000 */
[----:B------:R-:W-:-:S04]  /*0b90*/  @P3 FADD R2, R2, R17 ;  /* 0x0000001102023221 */ /* 0x000fc80000000000 */
[----:B------:R-:W-:-:S04]  /*0ba0*/  @P4 FADD R2, R2, R18 ;  /* 0x0000001202024221 */ /* 0x000fc80000000000 */
[----:B------:R-:W-:Y:S01]  /*0bb0*/  @P1 FADD R2, R2, R19 ;  /* 0x0000001302021221 */ /* 0x000fe20000000000 */
[----:B------:R-:W-:Y:S06]  /*0bc0*/  BRA `(.L_x_69) ;  /* 0x0000002000987947 */ /* 0x000fec0003800000 */
.L_x_59:
[----:B------:R-:W0:Y:S01]  /*0bd0*/  S2R R18, SR_TID.X ;  /* 0x0000000000127919 */ /* 0x000e220000002100 */
[----:B------:R-:W1:Y:S02]  /*0be0*/  LDCU.64 UR6, c[0x0][0x380] ;  /* 0x00007000ff0677ac */ /* 0x000e640008000a00 */
[----:B-1----:R-:W-:Y:S02]  /*0bf0*/  MOV R12, UR6 ;  /* 0x00000006000c7c02 */ /* 0x002fe40008000f00 */
[----:B------:R-:W-:Y:S02]  /*0c00*/  MOV R13, UR7 ;  /* 0x00000007000d7c02 */ /* 0x000fe40008000f00 */
[----:B0-----:R-:W-:-:S05]  /*0c10*/  LEA R27, R18, R19, 0x1 ;  /* 0x00000013121b7211 */ /* 0x001fca00078e08ff */
[----:B------:R-:W-:-:S05]  /*0c20*/  IMAD.WIDE.U32 R26, R27, 0x4, R12 ;  /* 0x000000041b1a7825 */ /* 0x000fca00078e000c */
        /* <DEDUP_REMOVED lines=8> */
[----:B------:R-:W-:Y:S01]  /*0cb0*/  ISETP.GE.U32.AND P0, PT, R3, UR5, PT ;  /* 0x0000000503007c0c */ /* 0x000fe2000bf06070 */
[----:B--2---:R-:W-:Y:S01]  /*0cc0*/  FADD R4, R4, R5 ;  /* 0x0000000504047221 */ /* 0x004fe20000000000 */
[----:B---3--:R-:W-:Y:S01]  /*0cd0*/  FADD R7, R6, R7 ;  /* 0x0000000706077221 */ /* 0x008fe20000000000 */
[----:B----4-:R-:W-:-:S03]  /*0ce0*/  FADD R8, R8, R9 ;  /* 0x0000000908087221 */ /* 0x010fc60000000000 */
[----:B------:R-:W-:Y:S01]  /*0cf0*/  FADD R4, R4, R7 ;  /* 0x0000000704047221 */ /* 0x000fe20000000000 */
[----:B-----5:R-:W-:Y:S01]  /*0d00*/  FADD R11, R10, R11 ;  /* 0x0000000b0a0b7221 */ /* 0x020fe20000000000 */
[----:B------:R-:W-:-:S03]  /*0d10*/  FADD R14, R14, R15 ;  /* 0x0000000f0e0e7221 */ /* 0x000fc60000000000 */
        /* <DEDUP_REMOVED lines=10> */
[----:B------:R-:W-:Y:S01]  /*0dc0*/  IADD3 R19, PT, PT, R19, UR5, RZ ;  /* 0x0000000513137c10 */ /* 0x000fe2000fffe0ff */
[----:B------:R-:W-:Y:S01]  /*0dd0*/  UMOV UR4, URZ ;  /* 0x000000ff00047c82 */ /* 0x000fe20008000000 */
[----:B------:R-:W-:Y:S02]  /*0de0*/  IADD3 R20, PT, PT, R22, -0x2000, RZ ;  /* 0xffffe00016147810 */ /* 0x000fe40007ffe0ff */
[C---:B------:R-:W-:Y:S02]  /*0df0*/  IADD3 R21, PT, PT, R19.reuse, 0x200, RZ ;  /* 0x0000020013157810 */ /* 0x040fe40007ffe0ff */
[C---:B------:R-:W-:Y:S02]  /*0e00*/  ISETP.GT.U32.AND P0, PT, R19.reuse, R20, PT ;  /* 0x000000141300720c */ /* 0x040fe40003f04070 */
[----:B------:R-:W-:Y:S02]  /*0e10*/  IADD3 R23, PT, PT, R19, R18, RZ ;  /* 0x0000001213177210 */ /* 0x000fe40007ffe0ff */
[----:B------:R-:W-:-:S09]  /*0e20*/  MOV R25, R19 ;  /* 0x0000001300197202 */ /* 0x000fd20000000f00 */
[----:B------:R-:W-:Y:S05]  /*0e30*/  @P0 BRA `(.L_x_71) ;  /* 0x0000000000940947 */ /* 0x000fea0003800000 */
[----:B------:R-:W0:Y:S08]  /*0e40*/  LDC R22, c[0x0][0x3a8] ;  /* 0x0000ea00ff167b82 */ /* 0x000e300000000800 */
[----:B------:R-:W1:Y:S02]  /*0e50*/  LDC.64 R12, c[0x0][0x380] ;  /* 0x0000e000ff0c7b82 */ /* 0x000e640000000a00 */
.L_x_72:
[----:B------:R-:W-:-:S05]  /*0e60*/  LEA R15, R18, R25, 0x1 ;  /* 0x00000019120f7211 */ /* 0x000fca00078e08ff */
[----:B-1----:R-:W-:-:S05]  /*0e70*/  IMAD.WIDE.U32 R14, R15, 0x4, R12 ;  /* 0x000000040f0e7825 */ /* 0x002fca00078e000c */
[----:B------:R-:W2:Y:S04]  /*0e80*/  LDG.E.64.CONSTANT R4, desc[UR8][R14.64] ;  /* 0x000000080e047981 */ /* 0x000ea8000c1e9b00 */
[----:B------:R-:W3:Y:S04]  /*0e90*/  LDG.E.64.CONSTANT R6, desc[UR8][R14.64+0x1000] ;  /* 0x001000080e067981 */ /* 0x000ee8000c1e9b00 */
[----:B------:R-:W4:Y:S04]  /*0ea0*/  LDG.E.64.CONSTANT R2, desc[UR8][R14.64+0x2000] ;  /* 0x002000080e027981 */ /* 0x000f28000c1e9b00 */
[----:B------:R-:W5:Y:S01]  /*0eb0*/  LDG.E.64.CONSTANT R10, desc[UR8][R14.64+0x6000] ;  /* 0x006000080e0a7981 */ /* 0x000f62000c1e9b00 */
[----:B--2---:R-:W-:-:S03]  /*0ec0*/  FADD R24, R4, R17 ;  /* 0x0000001104187221 */ /* 0x004fc60000000000 */
[----:B------:R-:W5:Y:S01]  /*0ed0*/  LDG.E.64.CONSTANT R16, desc[UR8][R14.64+0x7000] ;  /* 0x007000080e107981 */ /* 0x000f62000c1e9b00 */
[----:B---3--:R-:W-:-:S03]  /*0ee0*/  FADD R9, R5, R6 ;  /* 0x0000000605097221 */ /* 0x008fc60000000000 */
[----:B------:R-:W2:Y:S01]  /*0ef0*/  LDG.E.64.CONSTANT R4, desc[UR8][R14.64+0x3000] ;  /* 0x003000080e047981 */ /* 0x000ea2000c1e9b00 */
[----:B----4-:R-:W-:Y:S01]  /*0f00*/  FADD R2, R7, R2 ;  /* 0x0000000207027221 */ /* 0x010fe20000000000 */
[----:B------:R-:W-:Y:S02]  /*0f10*/  FADD R24, R24, R9 ;  /* 0x0000000918187221 */ /* 0x000fe40000000000 */
[----:B------:R-:W3:Y:S04]  /*0f20*/  LDG.E.64.CONSTANT R6, desc[UR8][R14.64+0x4000] ;  /* 0x004000080e067981 */ /* 0x000ee8000c1e9b00 */
[----:B------:R-:W4:Y:S01]  /*0f30*/  LDG.E.64.CONSTANT R8, desc[UR8][R14.64+0x5000] ;  /* 0x005000080e087981 */ /* 0x000f22000c1e9b00 */
[----:B--2---:R-:W-:-:S04]  /*0f40*/  FADD R3, R3, R4 ;  /* 0x0000000403037221 */ /* 0x004fc80000000000 */
[----:B------:R-:W-:Y:S01]  /*0f50*/  FADD R3, R2, R3 ;  /* 0x0000000302037221 */ /* 0x000fe20000000000 */
[----:B0-----:R-:W-:Y:S01]  /*0f60*/  IADD3 R2, PT, PT, -R25, R22, RZ ;  /* 0x0000001619027210 */ /* 0x001fe20007ffe1ff */
[----:B---3--:R-:W-:Y:S01]  /*0f70*/  FADD R4, R5, R6 ;  /* 0x0000000605047221 */ /* 0x008fe20000000000 */
[----:B-----5:R-:W-:Y:S01]  /*0f80*/  FADD R11, R11, R16 ;  /* 0x000000100b0b7221 */ /* 0x020fe20000000000 */
[----:B----4-:R-:W-:Y:S01]  /*0f90*/  FADD R7, R7, R8 ;  /* 0x0000000807077221 */ /* 0x010fe20000000000 */
[----:B------:R-:W-:Y:S01]  /*0fa0*/  FADD R8, R9, R10 ;  /* 0x0000000a09087221 */ /* 0x000fe20000000000 */
[----:B------:R-:W-:Y:S02]  /*0fb0*/  ISETP.GE.U32.AND P0, PT, R2, UR5, PT ;  /* 0x0000000502007c0c */ /* 0x000fe4000bf06070 */
[----:B------:R-:W-:Y:S01]  /*0fc0*/  FADD R4, R4, R7 ;  /* 0x0000000704047221 */ /* 0x000fe20000000000 */
[----:B------:R-:W-:Y:S01]  /*0fd0*/  FADD R11, R8, R11 ;  /* 0x0000000b080b7221 */ /* 0x000fe20000000000 */
[----:B------:R-:W-:-:S03]  /*0fe0*/  FADD R3, R24, R3 ;  /* 0x0000000318037221 */ /* 0x000fc60000000000 */
[----:B------:R-:W-:-:S04]  /*0ff0*/  FADD R4, R4, R11 ;  /* 0x0000000b04047221 */ /* 0x000fc80000000000 */
[----:B------:R-:W-:-:S04]  /*1000*/  FADD R3, R3, R4 ;  /* 0x0000000403037221 */ /* 0x000fc80000000000 */
[----:B------:R-:W-:Y:S01]  /*1010*/  FADD R17, R17, R3 ;  /* 0x0000000311117221 */ /* 0x000fe20000000000 */
[----:B------:R-:W-:Y:S06]  /*1020*/  @!P0 BRA `(.L_x_70) ;  /* 0x0000000000f48947 */ /* 0x000fec0003800000 */
[----:B------:R-:W-:Y:S01]  /*1030*/  IADD3 R25, PT, PT, R25, UR5, RZ ;  /* 0x0000000519197c10 */ /* 0x000fe2000fffe0ff */
[----:B------:R-:W-:Y:S01]  /*1040*/  UIADD3 UR4, UPT, UPT, UR4, 0x1, URZ ;  /* 0x0000000104047890 */ /* 0x000fe2000fffe0ff */
[----:B------:R-:W-:Y:S02]  /*1050*/  IADD3 R21, PT, PT, R21, UR5, RZ ;  /* 0x0000000515157c10 */ /* 0x000fe4000fffe0ff */
[----:B------:R-:W-:Y:S02]  /*1060*/  ISETP.GT.U32.AND P0, PT, R25, R20, PT ;  /* 0x000000141900720c */ /* 0x000fe40003f04070 */
[----:B------:R-:W-:-:S11]  /*1070*/  IADD3 R23, PT, PT, R23, UR5, RZ ;  /* 0x0000000517177c10 */ /* 0x000fd6000fffe0ff */
[----:B------:R-:W-:Y:S05]  /*1080*/  @!P0 BRA `(.L_x_72) ;  /* 0xfffffffc00748947 */ /* 0x000fea000383ffff */
.L_x_71:
[----:B------:R-:W-:-:S13]  /*1090*/  ISETP.GE.U32.AND P0, PT, R25, R22, PT ;  /* 0x000000161900720c */ /* 0x000fda0003f06070 */
[----:B------:R-:W-:Y:S05]  /*10a0*/  @P0 BRA `(.L_x_70) ;  /* 0x0000000000d40947 */ /* 0x000fea0003800000 */
[----:B------:R-:W-:Y:S01]  /*10b0*/  IADD3 R3, PT, PT, -R25, R22, RZ ;  /* 0x0000001619037210 */ /* 0x000fe20007ffe1ff */
[----:B------:R-:W-:Y:S03]  /*10c0*/  BSSY.RECONVERGENT B1, `(.L_x_70) ;  /* 0x0000033000017945 */ /* 0x000fe60003800200 */
[----:B------:R-:W-:-:S13]  /*10d0*/  ISETP.GE.AND P0, PT, R18, R3, PT ;  /* 0x000000031200720c */ /* 0x000fda0003f06270 */
[----:B------:R-:W-:Y:S05]  /*10e0*/  @P0 BRA `(.L_x_73) ;  /* 0x0000000000c00947 */ /* 0x000fea0003800000 */
[----:B------:R-:W0:Y:S01]  /*10f0*/  LDC R2, c[0x0][0x3ac] ;  /* 0x0000eb00ff027b82 */ /* 0x000e220000000800 */
[----:B------:R-:W-:Y:S01]  /*1100*/  LOP3.LUT R5, RZ, R18, RZ, 0x33, !PT ;  /* 0x00000012ff057212 */ /* 0x000fe200078e33ff */
[----:B------:R-:W-:Y:S03]  /*1110*/  BSSY.RECONVERGENT B2, `(.L_x_74) ;  /* 0x0000016000027945 */ /* 0x000fe60003800200 */
[----:B------:R-:W-:-:S04]  /*1120*/  IADD3 R22, PT, PT, R5, R22, RZ ;  /* 0x0000001605167210 */ /* 0x000fc80007ffe0ff */
[----:B------:R-:W-:Y:S02]  /*1130*/  LOP3.LUT R4, R22, 0x600, RZ, 0xc0, !PT ;  /* 0x0000060016047812 */ /* 0x000fe400078ec0ff */
[----:B------:R-:W-:Y:S02]  /*1140*/  IADD3 R19, PT, PT, -R19, R22, RZ ;  /* 0x0000001613137210 */ /* 0x000fe40007ffe1ff */
[----:B------:R-:W-:Y:S02]  /*1150*/  ISETP.NE.AND P0, PT, R4, 0x600, PT ;  /* 0x000006000400780c */ /* 0x000fe40003f05270 */
[----:B------:R-:W-:Y:S01]  /*1160*/  LEA.HI R22, R22, 0x1, RZ, 0x17 ;  /* 0x0000000116167811 */ /* 0x000fe200078fb8ff */
[----:B0-----:R-:W-:-:S04]  /*1170*/  IMAD R2, R2, UR4, RZ ;  /* 0x0000000402027c24 */ /* 0x001fc8000f8e02ff */
[----:B------:R-:W-:-:S05]  /*1180*/  IMAD R2, R2, -0x2000, R19 ;  /* 0xffffe00002027824 */ /* 0x000fca00078e0213 */
[----:B------:R-:W-:Y:S02]  /*1190*/  ISETP.GE.U32.AND P1, PT, R2, 0x600, PT ;  /* 0x000006000200780c */ /* 0x000fe40003f26070 */
[----:B------:R-:W-:Y:S01]  /*11a0*/  MOV R2, R18 ;  /* 0x0000001200027202 */ /* 0x000fe20000000f00 */
[----:B------:R-:W-:Y:S10]  /*11b0*/  @!P0 BRA `(.L_x_75) ;  /* 0x00000000002c8947 */ /* 0x000ff40003800000 */
[----:B------:R-:W-:Y:S02]  /*11c0*/  LOP3.LUT R22, R22, 0x3, RZ, 0xc0, !PT ;  /* 0x0000000316167812 */ /* 0x000fe400078ec0ff */
[----:B------:R-:W-:Y:S02]  /*11d0*/  MOV R2, R18 ;  /* 0x0000001200027202 */ /* 0x000fe40000000f00 */
[----:B------:R-:W-:-:S07]  /*11e0*/  IADD3 R22, PT, PT, -R22, RZ, RZ ;  /* 0x000000ff16167210 */ /* 0x000fce0007ffe1ff */
.L_x_76:
[----:B------:R-:W-:-:S06]  /*11f0*/  IMAD.WIDE.U32 R4, R23, 0x4, R12 ;  /* 0x0000000417047825 */ /* 0x000fcc00078e000c */
[----:B------:R-:W2:Y:S01]  /*1200*/  LDG.E.CONSTANT R4, desc[UR8][R4.64] ;  /* 0x0000000804047981 */ /* 0x000ea2000c1e9900 */
[----:B------:R-:W-:Y:S02]  /*1210*/  IADD3 R22, PT, PT, R22, 0x1, RZ ;  /* 0x0000000116167810 */ /* 0x000fe40007ffe0ff */
[----:B------:R-:W-:Y:S02]  /*1220*/  IADD3 R2, PT, PT, R2, 0x200, RZ ;  /* 0x0000020002027810 */ /* 0x000fe40007ffe0ff */
[----:B------:R-:W-:Y:S02]  /*1230*/  ISETP.NE.AND P0, PT, R22, RZ, PT ;  /* 0x000000ff1600720c */ /* 0x000fe40003f05270 */
[----:B------:R-:W-:Y:S01]  /*1240*/  IADD3 R23, PT, PT, R23, 0x200, RZ ;  /* 0x0000020017177810 */ /* 0x000fe20007ffe0ff */
[----:B--2---:R-:W-:-:S10]  /*1250*/  FADD R17, R4, R17 ;  /* 0x0000001104117221 */ /* 0x004fd40000000000 */
[----:B------:R-:W-:Y:S05]  /*1260*/  @P0 BRA `(.L_x_76) ;  /* 0xfffffffc00e00947 */ /* 0x000fea000383ffff */
.L_x_75:
[----:B------:R-:W-:Y:S05]  /*1270*/  BSYNC.RECONVERGENT B2 ;  /* 0x0000000000027941 */ /* 0x000fea0003800200 */
.L_x_74:
[----:B------:R-:W-:Y:S05]  /*1280*/  @!P1 BRA `(.L_x_73) ;  /* 0x0000000000589947 */ /* 0x000fea0003800000 */
[C---:B------:R-:W-:Y:S02]  /*1290*/  IADD3 R21, PT, PT, R2.reuse, R21, RZ ;  /* 0x0000001502157210 */ /* 0x040fe40007ffe0ff */
[----:B------:R-:W-:-:S07]  /*12a0*/  IADD3 R2, PT, PT, R2, 0x400, RZ ;  /* 0x0000040002027810 */ /* 0x000fce0007ffe0ff */
.L_x_77:
[C---:B------:R-:W-:Y:S01]  /*12b0*/  IADD3 R5, PT, PT, R21.reuse, -0x200, RZ ;  /* 0xfffffe0015057810 */ /* 0x040fe20007ffe0ff */
[C---:B------:R-:W-:Y:S01]  /*12c0*/  IMAD.WIDE.U32 R6, R21.reuse, 0x4, R12 ;  /* 0x0000000415067825 */ /* 0x040fe200078e000c */
        /* <DEDUP_REMOVED lines=8> */
[----:B------:R-:W5:Y:S01]  /*1350*/  LDG.E.CONSTANT R10, desc[UR8][R10.64] ;  /* 0x000000080a0a7981 */ /* 0x000f62000c1e9900 */
[----:B------:R-:W-:-:S04]  /*1360*/  IADD3 R14, PT, PT, R2, 0x400, RZ ;  /* 0x00000400020e7810 */ /* 0x000fc80007ffe0ff */
[----:B------:R-:W-:Y:S02]  /*1370*/  ISETP.GE.AND P0, PT, R14, R3, PT ;  /* 0x000000030e00720c */ /* 0x000fe40003f06270 */
[----:B------:R-:W-:Y:S02]  /*1380*/  IADD3 R2, PT, PT, R2, 0x800, RZ ;  /* 0x0000080002027810 */ /* 0x000fe40007ffe0ff */
[----:B------:R-:W-:Y:S01]  /*1390*/  IADD3 R21, PT, PT, R21, 0x800, RZ ;  /* 0x0000080015157810 */ /* 0x000fe20007ffe0ff */
[----:B---3--:R-:W-:-:S04]  /*13a0*/  FADD R17, R4, R17 ;  /* 0x0000001104117221 */ /* 0x008fc80000000000 */
[----:B--2---:R-:W-:-:S04]  /*13b0*/  FADD R17, R17, R6 ;  /* 0x0000000611117221 */ /* 0x004fc80000000000 */
[----:B----4-:R-:W-:-:S04]  /*13c0*/  FADD R17, R17, R8 ;  /* 0x0000000811117221 */ /* 0x010fc80000000000 */
[----:B-----5:R-:W-:Y:S01]  /*13d0*/  FADD R17, R17, R10 ;  /* 0x0000000a11117221 */ /* 0x020fe20000000000 */
[----:B------:R-:W-:Y:S06]  /*13e0*/  @!P0 BRA `(.L_x_77) ;  /* 0xfffffffc00b08947 */ /* 0x000fec000383ffff */
.L_x_73:
[----:B------:R-:W-:Y:S05]  /*13f0*/  BSYNC.RECONVERGENT B1 ;  /* 0x0000000000017941 */ /* 0x000fea0003800200 */
.L_x_70:
        /* <DEDUP_REMOVED lines=27> */
[----:B--2---:R-:W2:Y:S04]  /*15b0*/  LDS.128 R4, [UR4+0x30] ;  /* 0x00003004ff047984 */ /* 0x004ea80008000c00 */
[----:B------:R-:W3:Y:S01]  /*15c0*/  LDS.128 R16, [UR4+0x40] ;  /* 0x00004004ff107984 */ /* 0x000ee20008000c00 */
        /* <DEDUP_REMOVED lines=14> */
[----:B------:R-:W-:Y:S01]  /*16b0*/  FADD R2, R18, R19 ;  /* 0x0000001312027221 */ /* 0x000fe20000000000 */
[----:B------:R-:W-:Y:S06]  /*16c0*/  BRA `(.L_x_69) ;  /* 0x0000001400d87947 */ /* 0x000fec0003800000 */
.L_x_58:
[----:B------:R-:W0:Y:S02]  /*16d0*/  LDCU UR6, c[0x0][0x3a8] ;  /* 0x00007500ff0677ac */ /* 0x000e240008000800 */
[----:B0-----:R-:W-:-:S04]  /*16e0*/  IADD3 R3, PT, PT, -R19, UR6, RZ ;  /* 0x0000000613037c10 */ /* 0x001fc8000fffe1ff */
        /* <DEDUP_REMOVED lines=9> */
[----:B------:R-:W-:-:S05]  /*1780*/  IADD3 R5, PT, PT, R19, R4, RZ ;  /* 0x0000000413057210 */ /* 0x000fca0007ffe0ff */
[----:B0-----:R-:W-:-:S05]  /*1790*/  IMAD.WIDE.U32 R6, R5, 0x4, R6 ;  /* 0x0000000405067825 */ /* 0x001fca00078e0006 */
[----:B------:R0:W5:Y:S01]  /*17a0*/  LDG.E.CONSTANT R2, desc[UR8][R6.64] ;  /* 0x0000000806027981 */ /* 0x000162000c1e9900 */
[----:B------:R-:W-:-:S07]  /*17b0*/  IADD3 R10, PT, PT, R4, 0x200, RZ ;  /* 0x00000200040a7810 */ /* 0x000fce0007ffe0ff */
.L_x_80:
[----:B------:R-:W-:Y:S05]  /*17c0*/  BSYNC.RECONVERGENT B1 ;  /* 0x0000000000017941 */ /* 0x000fea0003800200 */
.L_x_79:
[----:B------:R-:W-:Y:S01]  /*17d0*/  ISETP.GE.U32.AND P0, PT, R10, R3, PT ;  /* 0x000000030a00720c */ /* 0x000fe20003f06070 */
[----:B------:R-:W-:-:S12]  /*17e0*/  BSSY.RECONVERGENT B1, `(.L_x_81) ;  /* 0x0000030000017945 */ /* 0x000fd80003800200 */
[----:B------:R-:W-:Y:S05]  /*17f0*/  @P0 BRA `(.L_x_82) ;  /* 0x0000000000b80947 */ /* 0x000fea0003800000 */
[----:B------:R-:W-:Y:S01]  /*1800*/  LOP3.LUT R5, RZ, R10, RZ, 0x33, !PT ;  /* 0x0000000aff057212 */ /* 0x000fe200078e33ff */
[----:B------:R-:W-:Y:S03]  /*1810*/  BSSY.RECONVERGENT B2, `(.L_x_83) ;  /* 0x0000014000027945 */ /* 0x000fe60003800200 */
[----:B0-----:R-:W-:-:S04]  /*1820*/  IADD3 R6, PT, PT, R5, UR6, RZ ;  /* 0x0000000605067c10 */ /* 0x001fc8000fffe0ff */
[----:B------:R-:W-:Y:S02]  /*1830*/  LOP3.LUT R5, R6, 0x600, RZ, 0xc0, !PT ;  /* 0x0000060006057812 */ /* 0x000fe400078ec0ff */
[----:B------:R-:W-:Y:S02]  /*1840*/  IADD3 R7, PT, PT, -R19, R6, RZ ;  /* 0x0000000613077210 */ /* 0x000fe40007ffe1ff */
[----:B------:R-:W-:Y:S02]  /*1850*/  ISETP.NE.AND P0, PT, R5, 0x600, PT ;  /* 0x000006000500780c */ /* 0x000fe40003f05270 */
[----:B------:R-:W-:-:S11]  /*1860*/  ISETP.GE.U32.AND P1, PT, R7, 0x600, PT ;  /* 0x000006000700780c */ /* 0x000fd60003f26070 */
[----:B------:R-:W-:Y:S05]  /*1870*/  @!P0 BRA `(.L_x_84) ;  /* 0x0000000000348947 */ /* 0x000fea0003800000 */
[----:B------:R-:W0:Y:S01]  /*1880*/  LDC.64 R8, c[0x0][0x380] ;  /* 0x0000e000ff087b82 */ /* 0x000e220000000a00 */
[----:B------:R-:W-:Y:S02]  /*1890*/  LEA.HI R5, R6, 0x1, RZ, 0x17 ;  /* 0x0000000106057811 */ /* 0x000fe400078fb8ff */
[----:B------:R-:W-:Y:S02]  /*18a0*/  IADD3 R11, PT, PT, R19, R10, RZ ;  /* 0x0000000a130b7210 */ /* 0x000fe40007ffe0ff */
[----:B------:R-:W-:-:S04]  /*18b0*/  LOP3.LUT R5, R5, 0x3, RZ, 0xc0, !PT ;  /* 0x0000000305057812 */ /* 0x000fc800078ec0ff */
[----:B------:R-:W-:-:S07]  /*18c0*/  IADD3 R5, PT, PT, -R5, RZ, RZ ;  /* 0x000000ff05057210 */ /* 0x000fce0007ffe1ff */
.L_x_85:
        /* <DEDUP_REMOVED lines=8> */
.L_x_84:
[----:B------:R-:W-:Y:S05]  /*1950*/  BSYNC.RECONVERGENT B2 ;  /* 0x0000000000027941 */ /* 0x000fea0003800200 */
.L_x_83:
[----:B------:R-:W-:Y:S05]  /*1960*/  @!P1 BRA `(.L_x_82) ;  /* 0x00000000005c9947 */ /* 0x000fea0003800000 */
[----:B------:R-:W0:Y:S01]  /*1970*/  LDC.64 R6, c[0x0][0x380] ;  /* 0x0000e000ff067b82 */ /* 0x000e220000000a00 */
[----:B------:R-:W-:Y:S02]  /*1980*/  IADD3 R19, PT, PT, R19, R10, RZ ;  /* 0x0000000a13137210 */ /* 0x000fe40007ffe0ff */
[----:B------:R-:W-:-:S07]  /*1990*/  IADD3 R5, PT, PT, R10, 0x400, RZ ;  /* 0x000004000a057810 */ /* 0x000fce0007ffe0ff */
.L_x_86:
        /* <DEDUP_REMOVED lines=20> */
.L_x_82:
[----:B------:R-:W-:Y:S05]  /*1ae0*/  BSYNC.RECONVERGENT B1 ;  /* 0x0000000000017941 */ /* 0x000fea0003800200 */
.L_x_81:
        /* <DEDUP_REMOVED lines=45> */
[----:B----4-:R-:W-:Y:S01]  /*1dc0*/  FADD R2, R18, R19 ;  /* 0x0000001312027221 */ /* 0x010fe20000000000 */
[----:B------:R-:W-:Y:S06]  /*1dd0*/  BRA `(.L_x_69) ;  /* 0x0000001000147947 */ /* 0x000fec0003800000 */
.L_x_87:
[----:B------:R-:W-:Y:S01]  /*1de0*/  LOP3.LUT R5, R4, 0x3e0, RZ, 0xc0, !PT ;  /* 0x000003e004057812 */ /* 0x000fe200078ec0ff */
[----:B------:R-:W1:Y:S03]  /*1df0*/  S2R R10, SR_LANEID ;  /* 0x00000000000a7919 */ /* 0x000e660000000000 */
[----:B0-----:R-:W-:Y:S02]  /*1e00*/  IADD3 R6, PT, PT, R5, 0x20, RZ ;  /* 0x0000002005067810 */ /* 0x001fe40007ffe0ff */
[----:B------:R-:W-:Y:S02]  /*1e10*/  LOP3.LUT R8, RZ, R5, RZ, 0x33, !PT ;  /* 0x00000005ff087212 */ /* 0x000fe400078e33ff */
[-C--:B------:R-:W-:Y:S02]  /*1e20*/  ISETP.GT.U32.AND P0, PT, R6, R3.reuse, PT ;  /* 0x000000030600720c */ /* 0x080fe40003f04070 */
        /* <DEDUP_REMOVED lines=61> */
.L_x_78:
[----:B------:R-:W0:Y:S01]  /*2200*/  S2R R6, SR_TID.X ;  /* 0x0000000000067919 */ /* 0x000e220000002100 */
[----:B------:R-:W1:Y:S02]  /*2210*/  LDCU.64 UR10, c[0x0][0x380] ;  /* 0x00007000ff0a77ac */ /* 0x000e640008000a00 */
[----:B-1----:R-:W-:Y:S02]  /*2220*/  MOV R4, UR10 ;  /* 0x0000000a00047c02 */ /* 0x002fe40008000f00 */
[----:B------:R-:W-:Y:S02]  /*2230*/  MOV R5, UR11 ;  /* 0x0000000b00057c02 */ /* 0x000fe40008000f00 */
[----:B0-----:R-:W-:-:S05]  /*2240*/  IADD3 R9, PT, PT, R19, R6, RZ ;  /* 0x0000000613097210 */ /* 0x001fca0007ffe0ff */
[----:B------:R-:W-:-:S05]  /*2250*/  IMAD.WIDE.U32 R8, R9, 0x4, R4 ;  /* 0x0000000409087825 */ /* 0x000fca00078e0004 */
        /* <DEDUP_REMOVED lines=16> */
[----:B------:R-:W-:Y:S01]  /*2360*/  ISETP.GE.U32.AND P0, PT, R3, UR5, PT ;  /* 0x0000000503007c0c */ /* 0x000fe2000bf06070 */
        /* <DEDUP_REMOVED lines=16> */
[----:B------:R-:W-:Y:S01]  /*2470*/  UIADD3 UR7, UPT, UPT, UR6, -0x2000, URZ ;  /* 0xffffe00006077890 */ /* 0x000fe2000fffe0ff */
[----:B------:R-:W-:Y:S01]  /*2480*/  IADD3 R19, PT, PT, R19, UR5, RZ ;  /* 0x0000000513137c10 */ /* 0x000fe2000fffe0ff */
[----:B------:R-:W-:-:S03]  /*2490*/  UMOV UR4, URZ ;  /* 0x000000ff00047c82 */ /* 0x000fc60008000000 */
[C---:B------:R-:W-:Y:S02]  /*24a0*/  IADD3 R7, PT, PT, R19.reuse, 0x200, RZ ;  /* 0x0000020013077810 */ /* 0x040fe40007ffe0ff */
[C---:B------:R-:W-:Y:S02]  /*24b0*/  ISETP.GT.U32.AND P0, PT, R19.reuse, UR7, PT ;  /* 0x0000000713007c0c */ /* 0x040fe4000bf04070 */
[----:B------:R-:W-:-:S11]  /*24c0*/  IADD3 R9, PT, PT, R19, R6, RZ ;  /* 0x0000000613097210 */ /* 0x000fd60007ffe0ff */
[----:B------:R-:W-:Y:S05]  /*24d0*/  @P0 BRA `(.L_x_89) ;  /* 0x0000000000b80947 */ /* 0x000fea0003800000 */
[----:B------:R-:W0:Y:S01]  /*24e0*/  LDC.64 R4, c[0x0][0x380] ;  /* 0x0000e000ff047b82 */ /* 0x000e220000000a00 */
[----:B------:R-:W1:Y:S01]  /*24f0*/  LDCU UR6, c[0x0][0x3a8] ;  /* 0x00007500ff0677ac */ /* 0x000e620008000800 */
[----:B------:R-:W-:Y:S01]  /*2500*/  NOP ;  /* 0x0000000000007918 */ /* 0x000fe20000000000 */
.L_x_90:
[----:B------:R-:W-:-:S05]  /*2510*/  IADD3 R3, PT, PT, R6, R19, RZ ;  /* 0x0000001306037210 */ /* 0x000fca0007ffe0ff */
[----:B0-----:R-:W-:-:S05]  /*2520*/  IMAD.WIDE.U32 R2, R3, 0x4, R4 ;  /* 0x0000000403027825 */ /* 0x001fca00078e0004 */
        /* <DEDUP_REMOVED lines=15> */
[----:B--2---:R-:W-:-:S03]  /*2620*/  FADD R12, R11, R12 ;  /* 0x0000000c0b0c7221 */ /* 0x004fc60000000000 */
[----:B------:R1:W2:Y:S01]  /*2630*/  LDG.E.CONSTANT R11, desc[UR8][R2.64+0x5000] ;  /* 0x00500008020b7981 */ /* 0x0002a2000c1e9900 */
[----:B---3--:R-:W-:Y:S01]  /*2640*/  FADD R21, R21, R20 ;  /* 0x0000001415157221 */ /* 0x008fe20000000000 */
[----:B-1----:R-:W-:Y:S01]  /*2650*/  IADD3 R2, PT, PT, -R19, UR6, RZ ;  /* 0x0000000613027c10 */ /* 0x002fe2000fffe1ff */
[----:B----4-:R-:W-:-:S03]  /*2660*/  FADD R22, R22, R23 ;  /* 0x0000001716167221 */ /* 0x010fc60000000000 */
[----:B------:R-:W-:Y:S01]  /*2670*/  ISETP.GE.U32.AND P0, PT, R2, UR5, PT ;  /* 0x0000000502007c0c */ /* 0x000fe2000bf06070 */
[----:B------:R-:W-:Y:S01]  /*2680*/  FADD R12, R12, R21 ;  /* 0x000000150c0c7221 */ /* 0x000fe20000000000 */
[----:B-----5:R-:W-:-:S04]  /*2690*/  FADD R25, R24, R25 ;  /* 0x0000001918197221 */ /* 0x020fc80000000000 */
[----:B------:R-:W-:Y:S01]  /*26a0*/  FADD R25, R22, R25 ;  /* 0x0000001916197221 */ /* 0x000fe20000000000 */
[----:B------:R-:W-:-:S03]  /*26b0*/  FADD R16, R16, R17 ;  /* 0x0000001110107221 */ /* 0x000fc60000000000 */
[----:B------:R-:W-:Y:S01]  /*26c0*/  FADD R12, R12, R25 ;  /* 0x000000190c0c7221 */ /* 0x000fe20000000000 */
[----:B------:R-:W-:Y:S01]  /*26d0*/  FADD R8, R15, R8 ;  /* 0x000000080f087221 */ /* 0x000fe20000000000 */
[----:B------:R-:W-:-:S04]  /*26e0*/  FADD R13, R13, R10 ;  /* 0x0000000a0d0d7221 */ /* 0x000fc80000000000 */
[----:B------:R-:W-:Y:S01]  /*26f0*/  FADD R8, R8, R13 ;  /* 0x0000000d08087221 */ /* 0x000fe20000000000 */
[----:B--2---:R-:W-:-:S04]  /*2700*/  FADD R11, R14, R11 ;  /* 0x0000000b0e0b7221 */ /* 0x004fc80000000000 */
[----:B------:R-:W-:-:S04]  /*2710*/  FADD R11, R16, R11 ;  /* 0x0000000b100b7221 */ /* 0x000fc80000000000 */
[----:B------:R-:W-:-:S04]  /*2720*/  FADD R11, R11, R8 ;  /* 0x000000080b0b7221 */ /* 0x000fc80000000000 */
[----:B------:R-:W-:-:S04]  /*2730*/  FADD R11, R12, R11 ;  /* 0x0000000b0c0b7221 */ /* 0x000fc80000000000 */
[----:B------:R-:W-:Y:S01]  /*2740*/  FADD R12, R18, R11 ;  /* 0x0000000b120c7221 */ /* 0x000fe20000000000 */
[----:B------:R-:W-:Y:S06]  /*2750*/  @!P0 BRA `(.L_x_88) ;  /* 0x0000000400048947 */ /* 0x000fec0003800000 */
[----:B------:R-:W-:Y:S01]  /*2760*/  IADD3 R19, PT, PT, R19, UR5, RZ ;  /* 0x0000000513137c10 */ /* 0x000fe2000fffe0ff */
[----:B------:R-:W-:Y:S01]  /*2770*/  UIADD3 UR4, UPT, UPT, UR4, 0x1, URZ ;  /* 0x0000000104047890 */ /* 0x000fe2000fffe0ff */
[----:B------:R-:W-:Y:S02]  /*2780*/  IADD3 R7, PT, PT, R7, UR5, RZ ;  /* 0x0000000507077c10 */ /* 0x000fe4000fffe0ff */
[----:B------:R-:W-:Y:S02]  /*2790*/  ISETP.GT.U32.AND P0, PT, R19, UR7, PT ;  /* 0x0000000713007c0c */ /* 0x000fe4000bf04070 */
[----:B------:R-:W-:-:S11]  /*27a0*/  IADD3 R9, PT, PT, R9, UR5, RZ ;  /* 0x0000000509097c10 */ /* 0x000fd6000fffe0ff */
[----:B------:R-:W-:Y:S05]  /*27b0*/  @!P0 BRA `(.L_x_90) ;  /* 0xfffffffc00548947 */ /* 0x000fea000383ffff */
.L_x_89:
[----:B------:R-:W-:-:S13]  /*27c0*/  ISETP.GE.U32.AND P0, PT, R19, UR6, PT ;  /* 0x0000000613007c0c */ /* 0x000fda000bf06070 */
[----:B------:R-:W-:Y:S05]  /*27d0*/  @P0 BRA `(.L_x_88) ;  /* 0x0000000000e40947 */ /* 0x000fea0003800000 */
[----:B------:R-:W-:Y:S01]  /*27e0*/  IADD3 R19, PT, PT, -R19, UR6, RZ ;  /* 0x0000000613137c10 */ /* 0x000fe2000fffe1ff */
[----:B------:R-:W-:Y:S03]  /*27f0*/  BSSY.RECONVERGENT B1, `(.L_x_88) ;  /* 0x0000037000017945 */ /* 0x000fe60003800200 */
[----:B------:R-:W-:-:S13]  /*2800*/  ISETP.GE.AND P0, PT, R6, R19, PT ;  /* 0x000000130600720c */ /* 0x000fda0003f06270 */
[----:B------:R-:W-:Y:S05]  /*2810*/  @P0 BRA `(.L_x_91) ;  /* 0x0000000000d00947 */ /* 0x000fea0003800000 */
[----:B------:R-:W0:Y:S01]  /*2820*/  LDC R8, c[0x0][0x3ac] ;  /* 0x0000eb00ff087b82 */ /* 0x000e220000000800 */
[----:B------:R-:W1:Y:S01]  /*2830*/  LDCU UR5, c[0x0][0x3ac] ;  /* 0x00007580ff0577ac */ /* 0x000e620008000800 */
[----:B------:R-:W-:Y:S01]  /*2840*/  LOP3.LUT R2, RZ, R6, RZ, 0x33, !PT ;  /* 0x00000006ff027212 */ /* 0x000fe200078e33ff */
[----:B------:R-:W-:Y:S01]  /*2850*/  BSSY.RECONVERGENT B2, `(.L_x_92) ;  /* 0x0000019000027945 */ /* 0x000fe20003800200 */
[----:B------:R-:W-:Y:S02]  /*2860*/  SHF.L.U32 R10, R0, 0xd, RZ ;  /* 0x0000000d000a7819 */ /* 0x000fe400000006ff */
[----:B------:R-:W-:Y:S01]  /*2870*/  IADD3 R3, PT, PT, R2, UR6, RZ ;  /* 0x0000000602037c10 */ /* 0x000fe2000fffe0ff */
[----:B-1----:R-:W-:Y:S01]  /*2880*/  USHF.L.U32 UR5, UR5, 0xd, URZ ;  /* 0x0000000d05057899 */ /* 0x002fe200080006ff */
[----:B0-----:R-:W-:Y:S02]  /*2890*/  IMAD R2, R8, UR4, RZ ;  /* 0x0000000408027c24 */ /* 0x001fe4000f8e02ff */
[----:B------:R-:W-:-:S03]  /*28a0*/  LOP3.LUT R8, R3, 0x600, RZ, 0xc0, !PT ;  /* 0x0000060003087812 */ /* 0x000fc600078ec0ff */
[----:B------:R-:W-:Y:S02]  /*28b0*/  IADD3 R10, PT, PT, R10, UR5, RZ ;  /* 0x000000050a0a7c10 */ /* 0x000fe4000fffe0ff */
[----:B------:R-:W-:Y:S02]  /*28c0*/  ISETP.NE.AND P0, PT, R8, 0x600, PT ;  /* 0x000006000800780c */ /* 0x000fe40003f05270 */
[----:B------:R-:W-:Y:S02]  /*28d0*/  IADD3 R11, PT, PT, -R10, R3, RZ ;  /* 0x000000030a0b7210 */ /* 0x000fe40007ffe1ff */
[----:B------:R-:W-:Y:S02]  /*28e0*/  MOV R8, R6 ;  /* 0x0000000600087202 */ /* 0x000fe40000000f00 */
[----:B------:R-:W-:Y:S01]  /*28f0*/  LEA.HI R3, R3, 0x1, RZ, 0x17 ;  /* 0x0000000103037811 */ /* 0x000fe200078fb8ff */
[----:B------:R-:W-:-:S05]  /*2900*/  IMAD R2, R2, -0x2000, R11 ;  /* 0xffffe00002027824 */ /* 0x000fca00078e020b */
[----:B------:R-:W-:Y:S01]  /*2910*/  ISETP.GE.U32.AND P1, PT, R2, 0x600, PT ;  /* 0x000006000200780c */ /* 0x000fe20003f26070 */
[----:B------:R-:W-:-:S12]  /*2920*/  @!P0 BRA `(.L_x_93) ;  /* 0x00000000002c8947 */ /* 0x000fd80003800000 */
[----:B------:R-:W-:Y:S02]  /*2930*/  LOP3.LUT R3, R3, 0x3, RZ, 0xc0, !PT ;  /* 0x0000000303037812 */ /* 0x000fe400078ec0ff */
[----:B------:R-:W-:Y:S02]  /*2940*/  MOV R8, R6 ;  /* 0x0000000600087202 */ /* 0x000fe40000000f00 */
[----:B------:R-:W-:-:S07]  /*2950*/  IADD3 R10, PT, PT, -R3, RZ, RZ ;  /* 0x000000ff030a7210 */ /* 0x000fce0007ffe1ff */
.L_x_94:
        /* <DEDUP_REMOVED lines=8> */
.L_x_93:
[----:B------:R-:W-:Y:S05]  /*29e0*/  BSYNC.RECONVERGENT B2 ;  /* 0x0000000000027941 */ /* 0x000fea0003800200 */
.L_x_92:
[----:B------:R-:W-:Y:S05]  /*29f0*/  @!P1 BRA `(.L_x_91) ;  /* 0x0000000000589947 */ /* 0x000fea0003800000 */
[C---:B------:R-:W-:Y:S02]  /*2a00*/  IADD3 R13, PT, PT, R8.reuse, R7, RZ ;  /* 0x00000007080d7210 */ /* 0x040fe40007ffe0ff */
[----:B------:R-:W-:-:S07]  /*2a10*/  IADD3 R7, PT, PT, R8, 0x400, RZ ;  /* 0x0000040008077810 */ /* 0x000fce0007ffe0ff */
.L_x_95:
        /* <DEDUP_REMOVED lines=20> */
.L_x_91:
[----:B------:R-:W-:Y:S05]  /*2b60*/  BSYNC.RECONVERGENT B1 ;  /* 0x0000000000017941 */ /* 0x000fea0003800200 */
.L_x_88:
        /* <DEDUP_REMOVED lines=43> */
[----:B---3--:R-:W-:-:S07]  /*2e20*/  FADD R2, R18, R19 ;  /* 0x0000001312027221 */ /* 0x008fce0000000000 */
.L_x_69:
[----:B------:R-:W-:Y:S05]  /*2e30*/  BSYNC.RECONVERGENT B0 ;  /* 0x0000000000007941 */ /* 0x000fea0003800200 */
.L_x_57:
[----:B------:R-:W-:Y:S05]  /*2e40*/  @P0 EXIT ;  /* 0x000000000000094d */ /* 0x000fea0003800000 */
[----:B------:R-:W5:Y:S02]  /*2e50*/  LDC.64 R4, c[0x0][0x388] ;  /* 0x0000e200ff047b82 */ /* 0x000f640000000a00 */
[----:B-----5:R-:W-:-:S05]  /*2e60*/  IMAD.WIDE.U32 R4, R0, 0x4, R4 ;  /* 0x0000000400047825 */ /* 0x020fca00078e0004 */
[----:B------:R-:W-:Y:S01]  /*2e70*/  STG.E desc[UR8][R4.64], R2 ;  /* 0x0000000204007986 */ /* 0x000fe2000c101908 */
[----:B------:R-:W-:Y:S05]  /*2e80*/  EXIT ;  /* 0x000000000000794d */ /* 0x000fea0003800000 */
.L_x_96:
        /* <DEDUP_REMOVED lines=15> */
.L_x_303:


//--------------------- .text._ZN3cub18CUB_300001_SM_10006detail6reduce28DeviceReduceSingleTileKernelINS2_10policy_hubIfjN4cuda3std3__44plusIvEEE10Policy1000EPfSC_jS9_ffNS7_10__identityEEEvT0_T1_T2_T3_T4_T6_ --------------------------
	.section	.text._ZN3cub18CUB_300001_SM_10006detail6reduce28DeviceReduceSingleTileKernelINS2_10policy_hubIfjN4cuda3std3__44plusIvEEE10Policy1000EPfSC_jS9_ffNS7_10__identityEEEvT0_T1_T2_T3_T4_T6_,"ax",@progbits
	.align	128
        .global         _ZN3cub18CUB_300001_SM_10006detail6reduce28DeviceReduceSingleTileKernelINS2_10policy_hubIfjN4cuda3std3__44plusIvEEE10Policy1000EPfSC_jS9_ffNS7_10__identityEEEvT0_T1_T2_T3_T4_T6_
        .type           _ZN3cub18CUB_300001_SM_10006detail6reduce28DeviceReduceSingleTileKernelINS2_10policy_hubIfjN4cuda3std3__44plusIvEEE10Policy1000EPfSC_jS9_ffNS7_10__identityEEEvT0_T1_T2_T3_T4_T6_,@function
        .size           _ZN3cub18CUB_300001_SM_10006detail6reduce28DeviceReduceSingleTileKernelINS2_10policy_hubIfjN4cuda3std3__44plusIvEEE10Policy1000EPfSC_jS9_ffNS7_10__identityEEEvT0_T1_T2_T3_T4_T6_,(.L_x_304 - _ZN3cub18CUB_300001_SM_10006detail6reduce28DeviceReduceSingleTileKernelINS2_10policy_hubIfjN4cuda3std3__44plusIvEEE10Policy1000EPfSC_jS9_ffNS7_10__identityEEEvT0_T1_T2_T3_T4_T6_)
        .other          _ZN3cub18CUB_300001_SM_10006detail6reduce28DeviceReduceSingleTileKernelINS2_10policy_hubIfjN4cuda3std3__44plusIvEEE10Policy1000EPfSC_jS9_ffNS7_10__identityEEEvT0_T1_T2_T3_T4_T6_,@"STO_CUDA_ENTRY STV_DEFAULT"
_ZN3cub18CUB_300001_SM_10006detail6reduce28DeviceReduceSingleTileKernelINS2_10policy_hubIfjN4cuda3std3__44plusIvEEE10Policy1000EPfSC_jS9_ffNS7_10__identityEEEvT0_T1_T2_T3_T4_T6_:
.text._ZN3cub18CUB_300001_SM_10006detail6reduce28DeviceReduceSingleTileKernelINS2_10policy_hubIfjN4cuda3std3__44plusIvEEE10Policy1000EPfSC_jS9_ffNS7_10__identityEEEvT0_T1_T2_T3_T4_T6_:
        /* <DEDUP_REMOVED lines=13> */
.L_x_97:
[----:B------:R-:W0:Y:S01]  /*00d0*/  LDCU UR4, c[0x0][0x380] ;  /* 0x00007000ff0477ac */ /* 0x000e220008000800 */
[----:B------:R-:W-:Y:S01]  /*00e0*/  BSSY.RECONVERGENT B0, `(.L_x_98) ;  /* 0x0000339000007945 */ /* 0x000fe20003800200 */
[----:B0-----:R-:W-:-:S09]  /*00f0*/  ULOP3.LUT UP0, URZ, UR4, 0x7, URZ, 0xc0, !UPT ;  /* 0x0000000704ff7892 */ /* 0x001fd2000f80c0ff */
[----:B------:R-:W-:Y:S05]  /*0100*/  BRA.U UP0, `(.L_x_99) ;  /* 0x00000019004c7547 */ /* 0x000fea000b800000 */
        /* <DEDUP_REMOVED lines=8> */
[----:B------:R-:W0:Y:S02]  /*0190*/  LDC.64 R2, c[0x0][0x380] ;  /* 0x0000e000ff027b82 */ /* 0x000e240000000a00 */
[----:B0-----:R-:W-:-:S05]  /*01a0*/  IMAD.WIDE.U32 R2, R5, 0x4, R2 ;  /* 0x0000000405027825 */ /* 0x001fca00078e0002 */
[----:B------:R0:W5:Y:S01]  /*01b0*/  LDG.E.CONSTANT R4, desc[UR6][R2.64] ;  /* 0x0000000602047981 */ /* 0x000162000c1e9900 */
[----:B------:R-:W-:-:S07]  /*01c0*/  IADD3 R7, PT, PT, R5, 0x200, RZ ;  /* 0x0000020005077810 */ /* 0x000fce0007ffe0ff */
.L_x_102:
[----:B------:R-:W-:Y:S05]  /*01d0*/  BSYNC.RECONVERGENT B1 ;  /* 0x0000000000017941 */ /* 0x000fea0003800200 */
.L_x_101:
[----:B------:R-:W-:Y:S01]  /*01e0*/  ISETP.GE.U32.AND P0, PT, R7, R0, PT ;  /* 0x000000000700720c */ /* 0x000fe20003f06070 */
        /* <DEDUP_REMOVED lines=15> */
.L_x_107:
        /* <DEDUP_REMOVED lines=9> */
.L_x_106:
[----:B------:R-:W-:Y:S05]  /*0370*/  BSYNC.RECONVERGENT B2 ;  /* 0x0000000000027941 */ /* 0x000fea0003800200 */
.L_x_105:
[----:B------:R-:W-:Y:S05]  /*0380*/  @!P1 BRA `(.L_x_104) ;  /* 0x0000000400509947 */ /* 0x000fea0003800000 */
[----:B------:R-:W0:Y:S01]  /*0390*/  LDC.64 R2, c[0x0][0x380] ;  /* 0x0000e000ff027b82 */ /* 0x000e220000000a00 */
[C---:B------:R-:W-:Y:S01]  /*03a0*/  IADD3 R6, PT, PT, -R7.reuse, R0, RZ ;  /* 0x0000000007067210 */ /* 0x040fe20007ffe1ff */
[----:B------:R-:W-:Y:S01]  /*03b0*/  BSSY.RECONVERGENT B2, `(.L_x_108) ;  /* 0x000002c000027945 */ /* 0x000fe20003800200 */
[----:B------:R-:W-:Y:S02]  /*03c0*/  PLOP3.LUT P0, PT, PT, PT, PT, 0x80, 0x8 ;  /* 0x000000000008781c */ /* 0x000fe40003f0f070 */
[----:B------:R-:W-:Y:S01]  /*03d0*/  ISETP.GT.AND P1, PT, R6, 0x1800, PT ;  /* 0x000018000600780c */ /* 0x000fe20003f24270 */
[----:B0-----:R-:W-:-:S12]  /*03e0*/  IMAD.WIDE.U32 R2, R7, 0x4, R2 ;  /* 0x0000000407027825 */ /* 0x001fd800078e0002 */
[----:B------:R-:W-:Y:S05]  /*03f0*/  @!P1 BRA `(.L_x_109) ;  /* 0x00000000009c9947 */ /* 0x000fea0003800000 */
[----:B------:R-:W-:Y:S02]  /*0400*/  PLOP3.LUT P0, PT, PT, PT, PT, 0x8, 0x80 ;  /* 0x000000000080781c */ /* 0x000fe40003f0e170 */
[----:B------:R-:W-:-:S11]  /*0410*/  IADD3 R10, PT, PT, R0, -0x1800, RZ ;  /* 0xffffe800000a7810 */ /* 0x000fd60007ffe0ff */
.L_x_110:
[----:B------:R-:W2:Y:S04]  /*0420*/  LDG.E.CONSTANT R17, desc[UR6][R2.64] ;  /* 0x0000000602117981 */ /* 0x000ea8000c1e9900 */
[----:B------:R-:W3:Y:S04]  /*0430*/  LDG.E.CONSTANT R18, desc[UR6][R2.64+0x800] ;  /* 0x0008000602127981 */ /* 0x000ee8000c1e9900 */
[----:B------:R-:W4:Y:S04]  /*0440*/  LDG.E.CONSTANT R20, desc[UR6][R2.64+0x1000] ;  /* 0x0010000602147981 */ /* 0x000f28000c1e9900 */
        /* <DEDUP_REMOVED lines=12> */
[----:B------:R0:W4:Y:S01]  /*0510*/  LDG.E.CONSTANT R6, desc[UR6][R2.64+0x7800] ;  /* 0x0078000602067981 */ /* 0x000122000c1e9900 */
[----:B------:R-:W-:-:S04]  /*0520*/  IADD3 R7, PT, PT, R7, 0x2000, RZ ;  /* 0x0000200007077810 */ /* 0x000fc80007ffe0ff */
[----:B------:R-:W-:Y:S02]  /*0530*/  ISETP.GE.AND P1, PT, R7, R10, PT ;  /* 0x0000000a0700720c */ /* 0x000fe40003f26270 */
[----:B0-----:R-:W-:-:S04]  /*0540*/  IADD3 R2, P2, PT, R2, 0x8000, RZ ;  /* 0x0000800002027810 */ /* 0x001fc80007f5e0ff */
[----:B------:R-:W-:Y:S01]  /*0550*/  IADD3.X R3, PT, PT, RZ, R3, RZ, P2, !PT ;  /* 0x00000003ff037210 */ /* 0x000fe200017fe4ff */
        /* <DEDUP_REMOVED lines=17> */
.L_x_109:
[----:B------:R-:W-:Y:S05]  /*0670*/  BSYNC.RECONVERGENT B2 ;  /* 0x0000000000027941 */ /* 0x000fea0003800200 */
.L_x_108:
[----:B------:R-:W-:Y:S01]  /*0680*/  IADD3 R6, PT, PT, -R7, R0, RZ ;  /* 0x0000000007067210 */ /* 0x000fe20007ffe1ff */
[----:B------:R-:W-:Y:S03]  /*0690*/  BSSY.RECONVERGENT B2, `(.L_x_111) ;  /* 0x0000019000027945 */ /* 0x000fe60003800200 */
[----:B------:R-:W-:-:S13]  /*06a0*/  ISETP.GT.AND P1, PT, R6, 0x800, PT ;  /* 0x000008000600780c */ /* 0x000fda0003f24270 */
[----:B------:R-:W-:Y:S05]  /*06b0*/  @!P1 BRA `(.L_x_112) ;  /* 0x0000000000589947 */ /* 0x000fea0003800000 */
[----:B------:R-:W2:Y:S04]  /*06c0*/  LDG.E.CONSTANT R9, desc[UR6][R2.64] ;  /* 0x0000000602097981 */ /* 0x000ea8000c1e9900 */
[----:B------:R-:W3:Y:S04]  /*06d0*/  LDG.E.CONSTANT R6, desc[UR6][R2.64+0x800] ;  /* 0x0008000602067981 */ /* 0x000ee8000c1e9900 */
[----:B------:R-:W4:Y:S04]  /*06e0*/  LDG.E.CONSTANT R11, desc[UR6][R2.64+0x1000] ;  /* 0x00100006020b7981 */ /* 0x000f28000c1e9900 */
[----:B------:R-:W4:Y:S04]  /*06f0*/  LDG.E.CONSTANT R13, desc[UR6][R2.64+0x1800] ;  /* 0x00180006020d7981 */ /* 0x000f28000c1e9900 */
[----:B------:R-:W4:Y:S04]  /*0700*/  LDG.E.CONSTANT R15, desc[UR6][R2.64+0x2000] ;  /* 0x00200006020f7981 */ /* 0x000f28000c1e9900 */
[----:B------:R-:W4:Y:S04]  /*0710*/  LDG.E.CONSTANT R17, desc[UR6][R2.64+0x2800] ;  /* 0x0028000602117981 */ /* 0x000f28000c1e9900 */
[----:B------:R-:W4:Y:S04]  /*0720*/  LDG.E.CONSTANT R19, desc[UR6][R2.64+0x3000] ;  /* 0x0030000602137981 */ /* 0x000f28000c1e9900 */
[----:B------:R0:W4:Y:S01]  /*0730*/  LDG.E.CONSTANT R21, desc[UR6][R2.64+0x3800] ;  /* 0x0038000602157981 */ /* 0x000122000c1e9900 */
[----:B------:R-:W-:-:S02]  /*0740*/  IADD3 R8, P1, PT, R2, 0x4000, RZ ;  /* 0x0000400002087810 */ /* 0x000fc40007f3e0ff */
[----:B------:R-:W-:Y:S02]  /*0750*/  PLOP3.LUT P0, PT, PT, PT, PT, 0x8, 0x80 ;  /* 0x000000000080781c */ /* 0x000fe40003f0e170 */
[----:B------:R-:W-:Y:S02]  /*0760*/  IADD3 R7, PT, PT, R7, 0x1000, RZ ;  /* 0x0000100007077810 */ /* 0x000fe40007ffe0ff */
[----:B0-----:R-:W-:Y:S01]  /*0770*/  MOV R2, R8 ;  /* 0x0000000800027202 */ /* 0x001fe20000000f00 */
[----:B--2--5:R-:W-:-:S04]  /*0780*/  FADD R9, R4, R9 ;  /* 0x0000000904097221 */ /* 0x024fc80000000000 */
[----:B---3--:R-:W-:Y:S01]  /*0790*/  FADD R6, R9, R6 ;  /* 0x0000000609067221 */ /* 0x008fe20000000000 */
[----:B------:R-:W-:-:S03]  /*07a0*/  IADD3.X R9, PT, PT, RZ, R3, RZ, P1, !PT ;  /* 0x00000003ff097210 */ /* 0x000fc60000ffe4ff */
[----:B----4-:R-:W-:Y:S01]  /*07b0*/  FADD R6, R6, R11 ;  /* 0x0000000b06067221 */ /* 0x010fe20000000000 */
[----:B------:R-:W-:-:S03]  /*07c0*/  MOV R3, R9 ;  /* 0x0000000900037202 */ /* 0x000fc60000000f00 */
[----:B------:R-:W-:-:S04]  /*07d0*/  FADD R6, R6, R13 ;  /* 0x0000000d06067221 */ /* 0x000fc80000000000 */
[----:B------:R-:W-:-:S04]  /*07e0*/  FADD R6, R6, R15 ;  /* 0x0000000f06067221 */ /* 0x000fc80000000000 */
[----:B------:R-:W-:-:S04]  /*07f0*/  FADD R6, R6, R17 ;  /* 0x0000001106067221 */ /* 0x000fc80000000000 */
[----:B------:R-:W-:-:S04]  /*0800*/  FADD R6, R6, R19 ;  /* 0x0000001306067221 */ /* 0x000fc80000000000 */
[----:B------:R-:W-:-:S07]  /*0810*/  FADD R4, R6, R21 ;  /* 0x0000001506047221 */ /* 0x000fce0000000000 */
.L_x_112:
[----:B------:R-:W-:Y:S05]  /*0820*/  BSYNC.RECONVERGENT B2 ;  /* 0x0000000000027941 */ /* 0x000fea0003800200 */
.L_x_111:
[----:B------:R-:W-:-:S13]  /*0830*/  ISETP.LT.OR P0, PT, R7, R0, P0 ;  /* 0x000000000700720c */ /* 0x000fda0000701670 */
[----:B------:R-:W-:Y:S05]  /*0840*/  @!P0 BRA `(.L_x_104) ;  /* 0x0000000000208947 */ /* 0x000fea0003800000 */
        /* <DEDUP_REMOVED lines=8> */
.L_x_104:
[----:B------:R-:W-:Y:S05]  /*08d0*/  BSYNC.RECONVERGENT B1 ;  /* 0x0000000000017941 */ /* 0x000fea0003800200 */
.L_x_103:
[----:B------:R-:W-:-:S13]  /*08e0*/  ISETP.GE.U32.AND P0, PT, R0, 0x200, PT ;  /* 0x000002000000780c */ /* 0x000fda0003f06070 */
[----:B------:R-:W-:Y:S05]  /*08f0*/  @!P0 BRA `(.L_x_113) ;  /* 0x0000000000b48947 */ /* 0x000fea0003800000 */
[----:B0----5:R-:W0:Y:S01]  /*0900*/  SHFL.DOWN P0, R3, R4, 0x1, 0x1f ;  /* 0x08201f0004037f89 */ /* 0x021e220000000000 */
        /* <DEDUP_REMOVED lines=44> */
.L_x_113:
[----:B0-----:R-:W-:-:S04]  /*0bd0*/  LOP3.LUT R2, R5, 0x3e0, RZ, 0xc0, !PT ;  /* 0x000003e005027812 */ /* 0x001fc800078ec0ff */
[----:B------:R-:W-:Y:S02]  /*0be0*/  IADD3 R3, PT, PT, R2, 0x20, RZ ;  /* 0x0000002002037810 */ /* 0x000fe40007ffe0ff */
[----:B------:R-:W-:Y:S02]  /*0bf0*/  LOP3.LUT R7, RZ, R2, RZ, 0x33, !PT ;  /* 0x00000002ff077212 */ /* 0x000fe400078e33ff */
[-C--:B------:R-:W-:Y:S01]  /*0c00*/  ISETP.GT.U32.AND P0, PT, R3, R0.reuse, PT ;  /* 0x000000000300720c */ /* 0x080fe20003f04070 */
[----:B------:R-:W0:Y:S01]  /*0c10*/  S2R R2, SR_LANEID ;  /* 0x0000000000027919 */ /* 0x000e220000000000 */
[----:B------:R-:W-:-:S04]  /*0c20*/  IADD3 R7, PT, PT, R7, R0, RZ ;  /* 0x0000000007077210 */ /* 0x000fc80007ffe0ff */
[----:B------:R-:W-:-:S06]  /*0c30*/  SEL R7, R7, 0x1f, P0 ;  /* 0x0000001f07077807 */ /* 0x000fcc0000000000 */
[----:B-----5:R-:W1:Y:S01]  /*0c40*/  SHFL.DOWN P0, R3, R4, 0x1, R7 ;  /* 0x0820000004037989 */ /* 0x020e620000000007 */
[----:B0-----:R-:W-:Y:S01]  /*0c50*/  ISETP.NE.AND P1, PT, R2, RZ, PT ;  /* 0x000000ff0200720c */ /* 0x001fe20003f25270 */
[----:B-1----:R-:W-:-:S05]  /*0c60*/  @P0 FADD R3, R3, R4 ;  /* 0x0000000403030221 */ /* 0x002fca0000000000 */
[----:B------:R-:W0:Y:S07]  /*0c70*/  SHFL.DOWN P0, R6, R3, 0x2, R7 ;  /* 0x0840000003067989 */ /* 0x000e2e0000000007 */
[----:B------:R-:W1:Y:S01]  /*0c80*/  @!P1 S2R R11, SR_CgaCtaId ;  /* 0x00000000000b9919 */ /* 0x000e620000008800 */
[----:B------:R-:W-:Y:S01]  /*0c90*/  @!P1 MOV R4, 0x400 ;  /* 0x0000040000049802 */ /* 0x000fe20000000f00 */
[----:B0-----:R-:W-:Y:S01]  /*0ca0*/  @P0 FADD R6, R3, R6 ;  /* 0x0000000603060221 */ /* 0x001fe20000000000 */
[----:B------:R-:W-:-:S04]  /*0cb0*/  @!P1 SHF.R.U32.HI R3, RZ, 0x3, R5 ;  /* 0x00000003ff039819 */ /* 0x000fc80000011605 */
[----:B------:R-:W0:Y:S01]  /*0cc0*/  SHFL.DOWN P0, R8, R6, 0x4, R7 ;  /* 0x0880000006087989 */ /* 0x000e220000000007 */
[----:B------:R-:W-:Y:S02]  /*0cd0*/  @!P1 LOP3.LUT R3, R3, 0x7c, RZ, 0xc0, !PT ;  /* 0x0000007c03039812 */ /* 0x000fe400078ec0ff */
[----:B-1----:R-:W-:-:S04]  /*0ce0*/  @!P1 LEA R4, R11, R4, 0x18 ;  /* 0x000000040b049211 */ /* 0x002fc800078ec0ff */
        /* <DEDUP_REMOVED lines=12> */
[C---:B------:R-:W-:Y:S02]  /*0db0*/  ISETP.GT.U32.AND P2, PT, R0.reuse, 0x20, PT ;  /* 0x000000200000780c */ /* 0x040fe40003f44070 */
[C---:B------:R-:W-:Y:S02]  /*0dc0*/  ISETP.GT.U32.AND P3, PT, R0.reuse, 0x40, PT ;  /* 0x000000400000780c */ /* 0x040fe40003f64070 */
[C---:B------:R-:W-:Y:S02]  /*0dd0*/  ISETP.GT.U32.AND P1, PT, R0.reuse, 0x60, PT ;  /* 0x000000600000780c */ /* 0x040fe40003f24070 */
[----:B------:R-:W-:Y:S01]  /*0de0*/  ISETP.GT.U32.AND P4, PT, R0, 0xc0, PT ;  /* 0x000000c00000780c */ /* 0x000fe20003f84070 */
[----:B0-----:R-:W-:-:S09]  /*0df0*/  ULEA UR4, UR5, UR4, 0x18 ;  /* 0x0000000405047291 */ /* 0x001fd2000f8ec0ff */
[----:B------:R-:W1:Y:S04]  /*0e00*/  LDS.128 R16, [UR4+0x10] ;  /* 0x00001004ff107984 */ /* 0x000e680008000c00 */
[----:B------:R-:W0:Y:S04]  /*0e10*/  LDS.128 R4, [UR4+0x20] ;  /* 0x00002004ff047984 */ /* 0x000e280008000c00 */
        /* <DEDUP_REMOVED lines=29> */
.L_x_100:
[----:B------:R-:W0:Y:S01]  /*0ff0*/  S2R R4, SR_TID.X ;  /* 0x0000000000047919 */ /* 0x000e220000002100 */
[----:B------:R-:W1:Y:S02]  /*1000*/  LDCU.64 UR4, c[0x0][0x380] ;  /* 0x00007000ff0477ac */ /* 0x000e640008000a00 */
[----:B-1----:R-:W-:Y:S02]  /*1010*/  MOV R2, UR4 ;  /* 0x0000000400027c02 */ /* 0x002fe40008000f00 */
[----:B------:R-:W-:Y:S02]  /*1020*/  MOV R3, UR5 ;  /* 0x0000000500037c02 */ /* 0x000fe40008000f00 */
[----:B0-----:R-:W-:-:S05]  /*1030*/  SHF.L.U32 R5, R4, 0x1, RZ ;  /* 0x0000000104057819 */ /* 0x001fca00000006ff */
        /* <DEDUP_REMOVED lines=9> */
[----:B------:R-:W-:Y:S01]  /*10d0*/  UMOV UR4, 0x2000 ;  /* 0x0000200000047882 */ /* 0x000fe20000000000 */
[----:B--2---:R-:W-:Y:S01]  /*10e0*/  FADD R23, R22, R23 ;  /* 0x0000001716177221 */ /* 0x004fe20000000000 */
[----:B------:R-:W-:-:S04]  /*10f0*/  IADD3 R22, PT, PT, R0, -0x2000, RZ ;  /* 0xffffe00000167810 */ /* 0x000fc80007ffe0ff */
[----:B------:R-:W-:Y:S01]  /*1100*/  ISETP.GE.U32.AND P0, PT, R22, 0x2000, PT ;  /* 0x000020001600780c */ /* 0x000fe20003f06070 */
[----:B---3--:R-:W-:Y:S01]  /*1110*/  FADD R20, R20, R21 ;  /* 0x0000001514147221 */ /* 0x008fe20000000000 */
        /* <DEDUP_REMOVED lines=12> */
[----:B------:R-:W-:Y:S01]  /*11e0*/  FADD R23, R15, R6 ;  /* 0x000000060f177221 */ /* 0x000fe20000000000 */
[----:B------:R-:W-:Y:S06]  /*11f0*/  @!P0 BRA `(.L_x_115) ;  /* 0x00000000008c8947 */ /* 0x000fec0003800000 */
[----:B------:R-:W0:Y:S01]  /*1200*/  LDC R0, c[0x0][0x390] ;  /* 0x0000e400ff007b82 */ /* 0x000e220000000800 */
[----:B------:R-:W-:-:S07]  /*1210*/  UMOV UR4, 0x2000 ;  /* 0x0000200000047882 */ /* 0x000fce0000000000 */
[----:B------:R-:W1:Y:S02]  /*1220*/  LDC.64 R2, c[0x0][0x380] ;  /* 0x0000e000ff027b82 */ /* 0x000e640000000a00 */
.L_x_117:
[----:B------:R-:W-:-:S05]  /*1230*/  IADD3 R25, PT, PT, R5, UR4, RZ ;  /* 0x0000000405197c10 */ /* 0x000fca000fffe0ff */
        /* <DEDUP_REMOVED lines=9> */
[----:B--2---:R-:W-:Y:S01]  /*12d0*/  FADD R6, R6, R23 ;  /* 0x0000001706067221 */ /* 0x004fe20000000000 */
[----:B---3--:R-:W-:-:S04]  /*12e0*/  FADD R7, R7, R8 ;  /* 0x0000000807077221 */ /* 0x008fc80000000000 */
[----:B------:R-:W-:Y:S01]  /*12f0*/  FADD R6, R6, R7 ;  /* 0x0000000706067221 */ /* 0x000fe20000000000 */
[----:B0-----:R-:W-:Y:S01]  /*1300*/  IADD3 R7, PT, PT, R0, -UR4, RZ ;  /* 0x8000000400077c10 */ /* 0x001fe2000fffe0ff */
[----:B----4-:R-:W-:Y:S01]  /*1310*/  FADD R8, R9, R10 ;  /* 0x0000000a09087221 */ /* 0x010fe20000000000 */
[----:B-----5:R-:W-:Y:S02]  /*1320*/  FADD R11, R11, R12 ;  /* 0x0000000c0b0b7221 */ /* 0x020fe40000000000 */
[----:B------:R-:W-:Y:S01]  /*1330*/  ISETP.GE.U32.AND P0, PT, R7, 0x2000, PT ;  /* 0x000020000700780c */ /* 0x000fe20003f06070 */
        /* <DEDUP_REMOVED lines=12> */
[----:B------:R-:W-:-:S06]  /*1400*/  UIADD3 UR4, UPT, UPT, UR4, 0x2000, URZ ;  /* 0x0000200004047890 */ /* 0x000fcc000fffe0ff */
[----:B------:R-:W-:-:S13]  /*1410*/  ISETP.LT.U32.AND P0, PT, R22, UR4, PT ;  /* 0x0000000416007c0c */ /* 0x000fda000bf01070 */
[----:B------:R-:W-:Y:S05]  /*1420*/  @!P0 BRA `(.L_x_117) ;  /* 0xfffffffc00808947 */ /* 0x000fea000383ffff */
.L_x_115:
[----:B------:R-:W-:-:S13]  /*1430*/  ISETP.LE.U32.AND P0, PT, R0, UR4, PT ;  /* 0x0000000400007c0c */ /* 0x000fda000bf03070 */
[----:B------:R-:W-:Y:S05]  /*1440*/  @P0 BRA `(.L_x_116) ;  /* 0x0000000000c80947 */ /* 0x000fea0003800000 */
[----:B------:R-:W-:Y:S01]  /*1450*/  IADD3 R5, PT, PT, R0, -UR4, RZ ;  /* 0x8000000400057c10 */ /* 0x000fe2000fffe0ff */
[----:B------:R-:W-:Y:S03]  /*1460*/  BSSY.RECONVERGENT B1, `(.L_x_116) ;  /* 0x0000030000017945 */ /* 0x000fe60003800200 */
[----:B------:R-:W-:-:S13]  /*1470*/  ISETP.GE.AND P0, PT, R4, R5, PT ;  /* 0x000000050400720c */ /* 0x000fda0003f06270 */
[----:B------:R-:W-:Y:S05]  /*1480*/  @P0 BRA `(.L_x_118) ;  /* 0x0000000000b40947 */ /* 0x000fea0003800000 */
[----:B------:R-:W-:Y:S01]  /*1490*/  LOP3.LUT R7, RZ, R4, RZ, 0x33, !PT ;  /* 0x00000004ff077212 */ /* 0x000fe200078e33ff */
[----:B------:R-:W-:Y:S03]  /*14a0*/  BSSY.RECONVERGENT B2, `(.L_x_119) ;  /* 0x0000014000027945 */ /* 0x000fe60003800200 */
[----:B------:R-:W-:-:S04]  /*14b0*/  IADD3 R7, PT, PT, R0, -UR4, R7 ;  /* 0x8000000400077c10 */ /* 0x000fc8000fffe007 */
[C---:B------:R-:W-:Y:S02]  /*14c0*/  LOP3.LUT R0, R7.reuse, 0x600, RZ, 0xc0, !PT ;  /* 0x0000060007007812 */ /* 0x040fe400078ec0ff */
[----:B------:R-:W-:Y:S02]  /*14d0*/  ISETP.GE.U32.AND P1, PT, R7, 0x600, PT ;  /* 0x000006000700780c */ /* 0x000fe40003f26070 */
[----:B------:R-:W-:Y:S02]  /*14e0*/  ISETP.NE.AND P0, PT, R0, 0x600, PT ;  /* 0x000006000000780c */ /* 0x000fe40003f05270 */
[----:B------:R-:W-:-:S11]  /*14f0*/  MOV R0, R4 ;  /* 0x0000000400007202 */ /* 0x000fd60000000f00 */
[----:B------:R-:W-:Y:S05]  /*1500*/  @!P0 BRA `(.L_x_120) ;  /* 0x0000000000348947 */ /* 0x000fea0003800000 */
[----:B------:R-:W-:Y:S02]  /*1510*/  LEA.HI R0, R7, 0x1, RZ, 0x17 ;  /* 0x0000000107007811 */ /* 0x000fe400078fb8ff */
[----:B------:R-:W-:Y:S02]  /*1520*/  IADD3 R9, PT, PT, R4, UR4, RZ ;  /* 0x0000000404097c10 */ /* 0x000fe4000fffe0ff */
[----:B------:R-:W-:Y:S02]  /*1530*/  LOP3.LUT R6, R0, 0x3, RZ, 0xc0, !PT ;  /* 0x0000000300067812 */ /* 0x000fe400078ec0ff */
[----:B------:R-:W-:Y:S02]  /*1540*/  MOV R0, R4 ;  /* 0x0000000400007202 */ /* 0x000fe40000000f00 */
[----:B------:R-:W-:-:S07]  /*1550*/  IADD3 R8, PT, PT, -R6, RZ, RZ ;  /* 0x000000ff06087210 */ /* 0x000fce0007ffe1ff */
.L_x_121:
        /* <DEDUP_REMOVED lines=8> */
.L_x_120:
[----:B------:R-:W-:Y:S05]  /*15e0*/  BSYNC.RECONVERGENT B2 ;  /* 0x0000000000027941 */ /* 0x000fea0003800200 */
.L_x_119:
[----:B------:R-:W-:Y:S05]  /*15f0*/  @!P1 BRA `(.L_x_118) ;  /* 0x0000000000589947 */ /* 0x000fea0003800000 */
[C---:B------:R-:W-:Y:S02]  /*1600*/  IADD3 R14, PT, PT, R0.reuse, 0x400, RZ ;  /* 0x00000400000e7810 */ /* 0x040fe40007ffe0ff */
[----:B------:R-:W-:-:S07]  /*1610*/  IADD3 R15, PT, PT, R0, UR4, RZ ;  /* 0x00000004000f7c10 */ /* 0x000fce000fffe0ff */
.L_x_122:
[C---:B------:R-:W-:Y:S01]  /*1620*/  IADD3 R9, PT, PT, R15.reuse, 0x200, RZ ;  /* 0x000002000f097810 */ /* 0x040fe20007ffe0ff */
        /* <DEDUP_REMOVED lines=10> */
[----:B------:R-:W-:-:S02]  /*16d0*/  IADD3 R0, PT, PT, R14, 0x400, RZ ;  /* 0x000004000e007810 */ /* 0x000fc40007ffe0ff */
[----:B------:R-:W-:Y:S02]  /*16e0*/  IADD3 R14, PT, PT, R14, 0x800, RZ ;  /* 0x000008000e0e7810 */ /* 0x000fe40007ffe0ff */
[----:B------:R-:W-:Y:S02]  /*16f0*/  ISETP.GE.AND P0, PT, R0, R5, PT ;  /* 0x000000050000720c */ /* 0x000fe40003f06270 */
[----:B------:R-:W-:Y:S01]  /*1700*/  IADD3 R15, PT, PT, R15, 0x800, RZ ;  /* 0x000008000f0f7810 */ /* 0x000fe20007ffe0ff */
[----:B--2---:R-:W-:-:S04]  /*1710*/  FADD R23, R6, R23 ;  /* 0x0000001706177221 */ /* 0x004fc80000000000 */
[----:B---3--:R-:W-:-:S04]  /*1720*/  FADD R23, R23, R8 ;  /* 0x0000000817177221 */ /* 0x008fc80000000000 */
[----:B----4-:R-:W-:-:S04]  /*1730*/  FADD R23, R23, R10 ;  /* 0x0000000a17177221 */ /* 0x010fc80000000000 */
[----:B-----5:R-:W-:Y:S01]  /*1740*/  FADD R23, R23, R12 ;  /* 0x0000000c17177221 */ /* 0x020fe20000000000 */
[----:B------:R-:W-:Y:S06]  /*1750*/  @!P0 BRA `(.L_x_122) ;  /* 0xfffffffc00b08947 */ /* 0x000fec000383ffff */
.L_x_118:
[----:B------:R-:W-:Y:S05]  /*1760*/  BSYNC.RECONVERGENT B1 ;  /* 0x0000000000017941 */ /* 0x000fea0003800200 */
.L_x_116:
        /* <DEDUP_REMOVED lines=25> */
[----:B0-----:R-:W0:Y:S04]  /*1900*/  LDS.128 R4, [UR4+0x10] ;  /* 0x00001004ff047984 */ /* 0x001e280008000c00 */
        /* <DEDUP_REMOVED lines=19> */
.L_x_99:
        /* <DEDUP_REMOVED lines=12> */
.L_x_125:
[----:B------:R-:W-:Y:S05]  /*1b00*/  BSYNC.RECONVERGENT B1 ;  /* 0x0000000000017941 */ /* 0x000fea0003800200 */
.L_x_124:
        /* <DEDUP_REMOVED lines=16> */
.L_x_130:
        /* <DEDUP_REMOVED lines=9> */
.L_x_129:
[----:B------:R-:W-:Y:S05]  /*1ca0*/  BSYNC.RECONVERGENT B2 ;  /* 0x0000000000027941 */ /* 0x000fea0003800200 */
.L_x_128:
        /* <DEDUP_REMOVED lines=10> */
.L_x_133:
        /* <DEDUP_REMOVED lines=37> */
.L_x_132:
[----:B------:R-:W-:Y:S05]  /*1fa0*/  BSYNC.RECONVERGENT B2 ;  /* 0x0000000000027941 */ /* 0x000fea0003800200 */
.L_x_131:
        /* <DEDUP_REMOVED lines=26> */
.L_x_135:
[----:B------:R-:W-:Y:S05]  /*2150*/  BSYNC.RECONVERGENT B2 ;  /* 0x0000000000027941 */ /* 0x000fea0003800200 */
.L_x_134:
        /* <DEDUP_REMOVED lines=10> */
.L_x_127:
[----:B------:R-:W-:Y:S05]  /*2200*/  BSYNC.RECONVERGENT B1 ;  /* 0x0000000000017941 */ /* 0x000fea0003800200 */
.L_x_126:
        /* <DEDUP_REMOVED lines=47> */
.L_x_136:
        /* <DEDUP_REMOVED lines=35> */
[----:B------:R-:W0:Y:S04]  /*2730*/  LDS.128 R16, [UR4+0x10] ;  /* 0x00001004ff107984 */ /* 0x000e280008000c00 */
[----:B------:R-:W1:Y:S04]  /*2740*/  LDS.128 R4, [UR4+0x20] ;  /* 0x00002004ff047984 */ /* 0x000e680008000c00 */
[----:B------:R-:W2:Y:S04]  /*2750*/  LDS.128 R8, [UR4+0x30] ;  /* 0x00003004ff087984 */ /* 0x000ea80008000c00 */
[----:B------:R-:W3:Y:S01]  /*2760*/  LDS.128 R12, [UR4+0x40] ;  /* 0x00004004ff0c7984 */ /* 0x000ee20008000c00 */
[----:B0-----:R-:W-:Y:S01]  /*2770*/  @P2 FADD R2, R2, R17 ;  /* 0x0000001102022221 */ /* 0x001fe20000000000 */
[----:B------:R-:W-:-:S03]  /*2780*/  ISETP.GT.U32.AND P2, PT, R0, 0x80, PT ;  /* 0x000000800000780c */ /* 0x000fc60003f44070 */
[----:B------:R-:W-:Y:S01]  /*2790*/  @P3 FADD R2, R2, R18 ;  /* 0x0000001202023221 */ /* 0x000fe20000000000 */
[----:B------:R-:W-:-:S03]  /*27a0*/  ISETP.GT.U32.AND P3, PT, R0, 0xa0, PT ;  /* 0x000000a00000780c */ /* 0x000fc60003f64070 */
[----:B------:R-:W-:Y:S01]  /*27b0*/  @P1 FADD R2, R2, R19 ;  /* 0x0000001302021221 */ /* 0x000fe20000000000 */
[----:B------:R-:W-:-:S05]  /*27c0*/  ISETP.GT.U32.AND P1, PT, R0, 0xe0, PT ;  /* 0x000000e00000780c */ /* 0x000fca0003f24070 */
[----:B-1----:R-:W-:Y:S01]  /*27d0*/  @P2 FADD R2, R2, R4 ;  /* 0x0000000402022221 */ /* 0x002fe20000000000 */
        /* <DEDUP_REMOVED lines=20> */
.L_x_123:
[----:B------:R-:W0:Y:S01]  /*2920*/  S2R R9, SR_TID.X ;  /* 0x0000000000097919 */ /* 0x000e220000002100 */
[----:B------:R-:W1:Y:S02]  /*2930*/  LDCU.64 UR4, c[0x0][0x380] ;  /* 0x00007000ff0477ac */ /* 0x000e640008000a00 */
[----:B-1----:R-:W-:Y:S02]  /*2940*/  MOV R4, UR4 ;  /* 0x0000000400047c02 */ /* 0x002fe40008000f00 */
[----:B------:R-:W-:-:S03]  /*2950*/  MOV R5, UR5 ;  /* 0x0000000500057c02 */ /* 0x000fc60008000f00 */
        /* <DEDUP_REMOVED lines=17> */
[----:B--2---:R-:W-:Y:S01]  /*2a70*/  FADD R8, R23, R8 ;  /* 0x0000000817087221 */ /* 0x004fe20000000000 */
[----:B---3--:R-:W-:-:S04]  /*2a80*/  FADD R11, R10, R11 ;  /* 0x0000000b0a0b7221 */ /* 0x008fc80000000000 */
[----:B------:R-:W-:Y:S01]  /*2a90*/  FADD R11, R8, R11 ;  /* 0x0000000b080b7221 */ /* 0x000fe20000000000 */
[----:B------:R-:W-:Y:S01]  /*2aa0*/  IADD3 R8, PT, PT, R0, -0x2000, RZ ;  /* 0xffffe00000087810 */ /* 0x000fe20007ffe0ff */
[----:B----4-:R-:W-:-:S03]  /*2ab0*/  FADD R12, R12, R13 ;  /* 0x0000000d0c0c7221 */ /* 0x010fc60000000000 */
[----:B------:R-:W-:Y:S01]  /*2ac0*/  ISETP.GE.U32.AND P0, PT, R8, 0x2000, PT ;  /* 0x000020000800780c */ /* 0x000fe20003f06070 */
        /* <DEDUP_REMOVED lines=14> */
[----:B------:R-:W-:-:S07]  /*2bb0*/  MOV R11, 0x2000 ;  /* 0x00002000000b7802 */ /* 0x000fce0000000f00 */
[----:B------:R-:W1:Y:S02]  /*2bc0*/  LDC.64 R4, c[0x0][0x380] ;  /* 0x0000e000ff047b82 */ /* 0x000e640000000a00 */
.L_x_139:
[----:B------:R-:W-:Y:S01]  /*2bd0*/  IMAD.WIDE.U32 R6, R11, 0x4, R2 ;  /* 0x000000040b067825 */ /* 0x000fe200078e0002 */
[----:B------:R-:W-:-:S04]  /*2be0*/  IADD3 R29, PT, PT, R9, R11, RZ ;  /* 0x0000000b091d7210 */ /* 0x000fc80007ffe0ff */
[----:B------:R-:W2:Y:S01]  /*2bf0*/  LDG.E.CONSTANT R19, desc[UR6][R6.64+0x5800] ;  /* 0x0058000606137981 */ /* 0x000ea2000c1e9900 */
[----:B-1----:R-:W-:-:S03]  /*2c00*/  IMAD.WIDE.U32 R28, R29, 0x4, R4 ;  /* 0x000000041d1c7825 */ /* 0x002fc600078e0004 */
[----:B------:R-:W2:Y:S04]  /*2c10*/  LDG.E.CONSTANT R0, desc[UR6][R6.64+0x6000] ;  /* 0x0060000606007981 */ /* 0x000ea8000c1e9900 */
[----:B------:R-:W3:Y:S04]  /*2c20*/  LDG.E.CONSTANT R22, desc[UR6][R6.64+0x1800] ;  /* 0x0018000606167981 */ /* 0x000ee8000c1e9900 */
[----:B------:R-:W3:Y:S04]  /*2c30*/  LDG.E.CONSTANT R25, desc[UR6][R6.64+0x2000] ;  /* 0x0020000606197981 */ /* 0x000ee8000c1e9900 */
        /* <DEDUP_REMOVED lines=11> */
[----:B------:R1:W5:Y:S01]  /*2cf0*/  LDG.E.CONSTANT R24, desc[UR6][R6.64+0x7800] ;  /* 0x0078000606187981 */ /* 0x000362000c1e9900 */
[----:B--2---:R-:W-:Y:S01]  /*2d00*/  FADD R19, R19, R0 ;  /* 0x0000000013137221 */ /* 0x004fe20000000000 */
[----:B0-----:R-:W-:-:S04]  /*2d10*/  MOV R0, R12 ;  /* 0x0000000c00007202 */ /* 0x001fc80000000f00 */
[----:B-1----:R-:W-:Y:S01]  /*2d20*/  IADD3 R6, PT, PT, -R11, R0, RZ ;  /* 0x000000000b067210 */ /* 0x002fe20007ffe1ff */
[----:B---3--:R-:W-:-:S03]  /*2d30*/  FADD R22, R22, R25 ;  /* 0x0000001916167221 */ /* 0x008fc60000000000 */
[----:B------:R-:W-:Y:S01]  /*2d40*/  ISETP.GE.U32.AND P0, PT, R6, 0x2000, PT ;  /* 0x000020000600780c */ /* 0x000fe20003f06070 */
[----:B----4-:R-:W-:Y:S01]  /*2d50*/  FADD R21, R21, R10 ;  /* 0x0000000a15157221 */ /* 0x010fe20000000000 */
[----:B-----5:R-:W-:-:S04]  /*2d60*/  FADD R27, R26, R27 ;  /* 0x0000001b1a1b7221 */ /* 0x020fc80000000000 */
[----:B------:R-:W-:Y:S01]  /*2d70*/  FADD R22, R22, R27 ;  /* 0x0000001b16167221 */ /* 0x000fe20000000000 */
[----:B------:R-:W-:Y:S01]  /*2d80*/  FADD R20, R20, R23 ;  /* 0x0000001714147221 */ /* 0x000fe20000000000 */
[----:B------:R-:W-:-:S04]  /*2d90*/  FADD R15, R18, R15 ;  /* 0x0000000f120f7221 */ /* 0x000fc80000000000 */
[----:B------:R-:W-:Y:S01]  /*2da0*/  FADD R15, R20, R15 ;  /* 0x0000000f140f7221 */ /* 0x000fe20000000000 */
[----:B------:R-:W-:-:S04]  /*2db0*/  FADD R16, R16, R13 ;  /* 0x0000000d10107221 */ /* 0x000fc80000000000 */
[----:B------:R-:W-:Y:S01]  /*2dc0*/  FADD R21, R21, R16 ;  /* 0x0000001015157221 */ /* 0x000fe20000000000 */
[----:B------:R-:W-:-:S04]  /*2dd0*/  FADD R14, R17, R14 ;  /* 0x0000000e110e7221 */ /* 0x000fc80000000000 */
[----:B------:R-:W-:Y:S01]  /*2de0*/  FADD R14, R19, R14 ;  /* 0x0000000e130e7221 */ /* 0x000fe20000000000 */
[----:B------:R-:W-:-:S03]  /*2df0*/  FADD R21, R21, R22 ;  /* 0x0000001615157221 */ /* 0x000fc60000000000 */
[----:B------:R-:W-:-:S04]  /*2e00*/  FADD R14, R15, R14 ;  /* 0x0000000e0f0e7221 */ /* 0x000fc80000000000 */
[----:B------:R-:W-:-:S04]  /*2e10*/  FADD R21, R21, R14 ;  /* 0x0000000e15157221 */ /* 0x000fc80000000000 */
[----:B------:R-:W-:Y:S01]  /*2e20*/  FADD R10, R24, R21 ;  /* 0x00000015180a7221 */ /* 0x000fe20000000000 */
[----:B------:R-:W-:Y:S06]  /*2e30*/  @!P0 BRA `(.L_x_138) ;  /* 0x0000000000dc8947 */ /* 0x000fec0003800000 */
[----:B------:R-:W-:-:S04]  /*2e40*/  IADD3 R11, PT, PT, R11, 0x2000, RZ ;  /* 0x000020000b0b7810 */ /* 0x000fc80007ffe0ff */
[----:B------:R-:W-:-:S13]  /*2e50*/  ISETP.GT.U32.AND P0, PT, R11, R8, PT ;  /* 0x000000080b00720c */ /* 0x000fda0003f04070 */
[----:B------:R-:W-:Y:S05]  /*2e60*/  @!P0 BRA `(.L_x_139) ;  /* 0xfffffffc00588947 */ /* 0x000fea000383ffff */
.L_x_137:
[----:B------:R-:W-:-:S13]  /*2e70*/  ISETP.GE.U32.AND P0, PT, R11, R0, PT ;  /* 0x000000000b00720c */ /* 0x000fda0003f06070 */
[----:B------:R-:W-:Y:S05]  /*2e80*/  @P0 BRA `(.L_x_138) ;  /* 0x0000000000c80947 */ /* 0x000fea0003800000 */
[----:B------:R-:W-:Y:S01]  /*2e90*/  IADD3 R2, PT, PT, -R11, R0, RZ ;  /* 0x000000000b027210 */ /* 0x000fe20007ffe1ff */
[----:B------:R-:W-:Y:S03]  /*2ea0*/  BSSY.RECONVERGENT B1, `(.L_x_138) ;  /* 0x0000030000017945 */ /* 0x000fe60003800200 */
[----:B------:R-:W-:-:S13]  /*2eb0*/  ISETP.GE.AND P0, PT, R9, R2, PT ;  /* 0x000000020900720c */ /* 0x000fda0003f06270 */
[----:B------:R-:W-:Y:S05]  /*2ec0*/  @P0 BRA `(.L_x_140) ;  /* 0x0000000000b40947 */ /* 0x000fea0003800000 */
[----:B------:R-:W-:Y:S01]  /*2ed0*/  LOP3.LUT R3, RZ, R9, RZ, 0x33, !PT ;  /* 0x00000009ff037212 */ /* 0x000fe200078e33ff */
[----:B------:R-:W-:Y:S03]  /*2ee0*/  BSSY.RECONVERGENT B2, `(.L_x_141) ;  /* 0x0000014000027945 */ /* 0x000fe60003800200 */
[----:B------:R-:W-:-:S04]  /*2ef0*/  IADD3 R3, PT, PT, -R11, R0, R3 ;  /* 0x000000000b037210 */ /* 0x000fc80007ffe103 */
[C---:B------:R-:W-:Y:S02]  /*2f00*/  LOP3.LUT R0, R3.reuse, 0x600, RZ, 0xc0, !PT ;  /* 0x0000060003007812 */ /* 0x040fe400078ec0ff */
[----:B------:R-:W-:Y:S02]  /*2f10*/  ISETP.GE.U32.AND P1, PT, R3, 0x600, PT ;  /* 0x000006000300780c */ /* 0x000fe40003f26070 */
[----:B------:R-:W-:Y:S02]  /*2f20*/  ISETP.NE.AND P0, PT, R0, 0x600, PT ;  /* 0x000006000000780c */ /* 0x000fe40003f05270 */
[----:B------:R-:W-:-:S11]  /*2f30*/  MOV R0, R9 ;  /* 0x0000000900007202 */ /* 0x000fd60000000f00 */
[----:B------:R-:W-:Y:S05]  /*2f40*/  @!P0 BRA `(.L_x_142) ;  /* 0x0000000000348947 */ /* 0x000fea0003800000 */
[----:B------:R-:W-:Y:S02]  /*2f50*/  LEA.HI R0, R3, 0x1, RZ, 0x17 ;  /* 0x0000000103007811 */ /* 0x000fe400078fb8ff */
[----:B------:R-:W-:Y:S02]  /*2f60*/  IADD3 R13, PT, PT, R9, R11, RZ ;  /* 0x0000000b090d7210 */ /* 0x000fe40007ffe0ff */
[----:B------:R-:W-:Y:S02]  /*2f70*/  LOP3.LUT R3, R0, 0x3, RZ, 0xc0, !PT ;  /* 0x0000000300037812 */ /* 0x000fe400078ec0ff */
[----:B------:R-:W-:Y:S02]  /*2f80*/  MOV R0, R9 ;  /* 0x0000000900007202 */ /* 0x000fe40000000f00 */
[----:B------:R-:W-:-:S07]  /*2f90*/  IADD3 R3, PT, PT, -R3, RZ, RZ ;  /* 0x000000ff03037210 */ /* 0x000fce0007ffe1ff */
.L_x_143:
        /* <DEDUP_REMOVED lines=8> */
.L_x_142:
[----:B------:R-:W-:Y:S05]  /*3020*/  BSYNC.RECONVERGENT B2 ;  /* 0x0000000000027941 */ /* 0x000fea0003800200 */
.L_x_141:
[----:B------:R-:W-:Y:S05]  /*3030*/  @!P1 BRA `(.L_x_140) ;  /* 0x0000000000589947 */ /* 0x000fea0003800000 */
[C---:B------:R-:W-:Y:S02]  /*3040*/  IADD3 R11, PT, PT, R0.reuse, R11, RZ ;  /* 0x0000000b000b7210 */ /* 0x040fe40007ffe0ff */
[----:B------:R-:W-:-:S07]  /*3050*/  IADD3 R0, PT, PT, R0, 0x400, RZ ;  /* 0x0000040000007810 */ /* 0x000fce0007ffe0ff */
.L_x_144:
        /* <DEDUP_REMOVED lines=20> */
.L_x_140:
[----:B------:R-:W-:Y:S05]  /*31a0*/  BSYNC.RECONVERGENT B1 ;  /* 0x0000000000017941 */ /* 0x000fea0003800200 */
.L_x_138:
        /* <DEDUP_REMOVED lines=44> */
.L_x_114:
[----:B------:R-:W-:Y:S05]  /*3470*/  BSYNC.RECONVERGENT B0 ;  /* 0x0000000000007941 */ /* 0x000fea0003800200 */
.L_x_98:
[----:B------:R-:W-:Y:S05]  /*3480*/  @P0 EXIT ;  /* 0x000000000000094d */ /* 0x000fea0003800000 */
[----:B------:R-:W5:Y:S01]  /*3490*/  LDC.64 R4, c[0x0][0x388] ;  /* 0x0000e200ff047b82 */ /* 0x000f620000000a00 */
[----:B------:R-:W0:Y:S02]  /*34a0*/  LDCU UR4, c[0x0][0x398] ;  /* 0x00007300ff0477ac */ /* 0x000e240008000800 */
[----:B01234-:R-:W-:-:S05]  /*34b0*/  FADD R3, R2, UR4 ;  /* 0x0000000402037e21 */ /* 0x01ffca0008000000 */
[----:B-----5:R-:W-:Y:S01]  /*34c0*/  STG.E desc[UR6][R4.64], R3 ;  /* 0x0000000304007986 */ /* 0x020fe2000c101906 */
[----:B------:R-:W-:Y:S05]  /*34d0*/  EXIT ;  /* 0x000000000000794d */ /* 0x000fea0003800000 */
.L_x_145:
        /* <DEDUP_REMOVED lines=10> */
.L_x_304:


//--------------------- .text._ZN3cub18CUB_300001_SM_10006detail4scan16DeviceScanKernelINS2_10policy_hubIiiijN4cuda3std3__44plusIvEEE10Policy1000EPiSC_NS0_13ScanTileStateIiLb1EEES9_NS0_8NullTypeEjiLb0ESF_EEvT0_T1_T2_iT3_T4_T5_ --------------------------
	.section	.text._ZN3cub18CUB_300001_SM_10006detail4scan16DeviceScanKernelINS2_10policy_hubIiiijN4cuda3std3__44plusIvEEE10Policy1000EPiSC_NS0_13ScanTileStateIiLb1EEES9_NS0_8NullTypeEjiLb0ESF_EEvT0_T1_T2_iT3_T4_T5_,"ax",@progbits
	.align	128
        .global         _ZN3cub18CUB_300001_SM_10006detail4scan16DeviceScanKernelINS2_10policy_hubIiiijN4cuda3std3__44plusIvEEE10Policy1000EPiSC_NS0_13ScanTileStateIiLb1EEES9_NS0_8NullTypeEjiLb0ESF_EEvT0_T1_T2_iT3_T4_T5_
        .type           _ZN3cub18CUB_300001_SM_10006detail4scan16DeviceScanKernelINS2_10policy_hubIiiijN4cuda3std3__44plusIvEEE10Policy1000EPiSC_NS0_13ScanTileStateIiLb1EEES9_NS0_8NullTypeEjiLb0ESF_EEvT0_T1_T2_iT3_T4_T5_,@function
        .size           _ZN3cub18CUB_300001_SM_10006detail4scan16DeviceScanKernelINS2_10policy_hubIiiijN4cuda3std3__44plusIvEEE10Policy1000EPiSC_NS0_13ScanTileStateIiLb1EEES9_NS0_8NullTypeEjiLb0ESF_EEvT0_T1_T2_iT3_T4_T5_,(.L_x_305 - _ZN3cub18CUB_300001_SM_10006detail4scan16DeviceScanKernelINS2_10policy_hubIiiijN4cuda3std3__44plusIvEEE10Policy1000EPiSC_NS0_13ScanTileStateIiLb1EEES9_NS0_8NullTypeEjiLb0ESF_EEvT0_T1_T2_iT3_T4_T5_)
        .other          _ZN3cub18CUB_300001_SM_10006detail4scan16DeviceScanKernelINS2_10policy_hubIiiijN4cuda3std3__44plusIvEEE10Policy1000EPiSC_NS0_13ScanTileStateIiLb1EEES9_NS0_8NullTypeEjiLb0ESF_EEvT0_T1_T2_iT3_T4_T5_,@"STO_CUDA_ENTRY STV_DEFAULT"
_ZN3cub18CUB_300001_SM_10006detail4scan16DeviceScanKernelINS2_10policy_hubIiiijN4cuda3std3__44plusIvEEE10Policy1000EPiSC_NS0_13ScanTileStateIiLb1EEES9_NS0_8NullTypeEjiLb0ESF_EEvT0_T1_T2_iT3_T4_T5_:
.text._ZN3cub18CUB_300001_SM_10006detail4scan16DeviceScanKernelINS2_10policy_hubIiiijN4cuda3std3__44plusIvEEE10Policy1000EPiSC_NS0_13ScanTileStateIiLb1EEES9_NS0_8NullTypeEjiLb0ESF_EEvT0_T1_T2_iT3_T4_T5_:
[----:B------:R-:W-:Y:S08]  /*0000*/  LDC R1, c[0x0][0x37c] ;  /* 0x0000df00ff017b82 */ /* 0x000ff00000000800 */
[----:B------:R-:W0:Y:S01]  /*0010*/  S2UR UR4, SR_CTAID.X ;  /* 0x00000000000479c3 */ /* 0x000e220000002500 */
[----:B------:R-:W1:Y:S01]  /*0020*/  LDCU UR5, c[0x0][0x3a0] ;  /* 0x00007400ff0577ac */ /* 0x000e620008000800 */
[----:B------:R-:W2:Y:S06]  /*0030*/  LDCU.64 UR8, c[0x0][0x358] ;  /* 0x00006b00ff0877ac */ /* 0x000eac0008000a00 */
[----:B------:R-:W0:Y:S02]  /*0040*/  LDC R39, c[0x0][0x398] ;  /* 0x0000e600ff277b82 */ /* 0x000e240000000800 */
[----:B0-----:R-:W-:-:S04]  /*0050*/  VIADD R39, R39, UR4 ;  /* 0x0000000427277c36 */ /* 0x001fc80008000000 */
[----:B------:R-:W-:-:S05]  /*0060*/  IMAD R5, R39, 0x2100, RZ ;  /* 0x0000210027057824 */ /* 0x000fca00078e02ff */
[----:B-1----:R-:W-:-:S04]  /*0070*/  IADD3 R0, PT, PT, -R5, UR5, RZ ;  /* 0x0000000505007c10 */ /* 0x002fc8000fffe1ff */
[----:B------:R-:W-:-:S13]  /*0080*/  ISETP.GE.U32.AND P0, PT, R0, 0x2101, PT ;  /* 0x000021010000780c */ /* 0x000fda0003f06070 */
[----:B--2---:R-:W-:Y:S05]  /*0090*/  @!P0 BRA `(.L_x_146) ;  /* 0x0000001c00888947 */ /* 0x004fea0003800000 */
[----:B------:R-:W0:Y:S01]  /*00a0*/  S2R R50, SR_TID.X ;  /* 0x0000000000327919 */ /* 0x000e220000002100 */
[----:B------:R-:W1:Y:S01]  /*00b0*/  LDCU.64 UR4, c[0x0][0x380] ;  /* 0x00007000ff0477ac */ /* 0x000e620008000a00 */
[C---:B0-----:R-:W-:Y:S02]  /*00c0*/  LOP3.LUT R0, R50.reuse, 0x1f, RZ, 0xc0, !PT ;  /* 0x0000001f32007812 */ /* 0x041fe400078ec0ff */
[----:B------:R-:W-:-:S05]  /*00d0*/  LOP3.LUT R3, R50, 0x3e0, RZ, 0xc0, !PT ;  /* 0x000003e032037812 */ /* 0x000fca00078ec0ff */
[----:B------:R-:W-:-:S05]  /*00e0*/  IMAD R0, R3, 0x16, R0 ;  /* 0x0000001603007824 */ /* 0x000fca00078e0200 */
[----:B------:R-:W-:-:S05]  /*00f0*/  IADD3 R0, P0, PT, R5, R0, RZ ;  /* 0x0000000005007210 */ /* 0x000fca0007f1e0ff */
[----:B------:R-:W-:Y:S02]  /*0100*/  IMAD.X R45, RZ, RZ, RZ, P0 ;  /* 0x000000ffff2d7224 */ /* 0x000fe400000e06ff */
[----:B------:R-:W-:-:S03]  /*0110*/  IMAD.SHL.U32 R46, R0, 0x4, RZ ;  /* 0x00000004002e7824 */ /* 0x000fc600078e00ff */
[----:B------:R-:W-:Y:S02]  /*0120*/  SHF.L.U64.HI R45, R0, 0x2, R45 ;  /* 0x00000002002d7819 */ /* 0x000fe4000001022d */
[----:B-1----:R-:W-:-:S04]  /*0130*/  IADD3 R2, P0, PT, R46, UR4, RZ ;  /* 0x000000042e027c10 */ /* 0x002fc8000ff1e0ff */
[----:B------:R-:W-:-:S05]  /*0140*/  IADD3.X R3, PT, PT, R45, UR5, RZ, P0, !PT ;  /* 0x000000052d037c10 */ /* 0x000fca00087fe4ff */
[----:B------:R-:W2:Y:S04]  /*0150*/  LDG.E R5, desc[UR8][R2.64] ;  /* 0x0000000802057981 */ /* 0x000ea8000c1e1900 */
[----:B------:R-:W3:Y:S04]  /*0160*/  LDG.E R7, desc[UR8][R2.64+0x80] ;  /* 0x0000800802077981 */ /* 0x000ee8000c1e1900 */
[----:B------:R-:W4:Y:S04]  /*0170*/  LDG.E R9, desc[UR8][R2.64+0x100] ;  /* 0x0001000802097981 */ /* 0x000f28000c1e1900 */
[----:B------:R-:W5:Y:S04]  /*0180*/  LDG.E R11, desc[UR8][R2.64+0x180] ;  /* 0x00018008020b7981 */ /* 0x000f68000c1e1900 */
        /* <DEDUP_REMOVED lines=17> */
[----:B------:R-:W5:Y:S01]  /*02a0*/  LDG.E R4, desc[UR8][R2.64+0xa80] ;  /* 0x000a800802047981 */ /* 0x000f62000c1e1900 */
[----:B------:R-:W0:Y:S01]  /*02b0*/  S2UR UR5, SR_CgaCtaId ;  /* 0x00000000000579c3 */ /* 0x000e220000008800 */
[----:B------:R-:W-:Y:S01]  /*02c0*/  SHF.R.U32.HI R16, RZ, 0x5, R50 ;  /* 0x00000005ff107819 */ /* 0x000fe20000011632 */
[----:B------:R-:W-:Y:S01]  /*02d0*/  UMOV UR4, 0x400 ;  /* 0x0000040000047882 */ /* 0x000fe20000000000 */
[----:B------:R-:W1:Y:S01]  /*02e0*/  S2R R48, SR_LANEID ;  /* 0x0000000000307919 */ /* 0x000e620000000000 */
[----:B------:R-:W-:Y:S01]  /*02f0*/  ISETP.NE.AND P0, PT, R39, RZ, PT ;  /* 0x000000ff2700720c */ /* 0x000fe20003f05270 */
[----:B------:R-:W-:Y:S01]  /*0300*/  BSSY.RECONVERGENT B0, `(.L_x_147) ;  /* 0x0000168000007945 */ /* 0x000fe20003800200 */
[----:B0-----:R-:W-:Y:S01]  /*0310*/  ULEA UR4, UR5, UR4, 0x18 ;  /* 0x0000000405047291 */ /* 0x001fe2000f8ec0ff */
[----:B-1----:R-:W-:-:S05]  /*0320*/  IMAD R38, R16, 0x2c0, R48 ;  /* 0x000002c010267824 */ /* 0x002fca00078e0230 */
[----:B------:R-:W-:-:S05]  /*0330*/  LEA R38, R38, UR4, 0x2 ;  /* 0x0000000426267c11 */ /* 0x000fca000f8e10ff */
[----:B------:R-:W-:Y:S01]  /*0340*/  IMAD R0, R48, 0x54, R38 ;  /* 0x0000005430007824 */ /* 0x000fe200078e0226 */
[----:B--2---:R0:W-:Y:S04]  /*0350*/  STS [R38], R5 ;  /* 0x0000000526007388 */ /* 0x0041e80000000800 */
[----:B---3--:R0:W-:Y:S04]  /*0360*/  STS [R38+0x80], R7 ;  /* 0x0000800726007388 */ /* 0x0081e80000000800 */
[----:B----4-:R0:W-:Y:S04]  /*0370*/  STS [R38+0x100], R9 ;  /* 0x0001000926007388 */ /* 0x0101e80000000800 */
[----:B-----5:R0:W-:Y:S04]  /*0380*/  STS [R38+0x180], R11 ;  /* 0x0001800b26007388 */ /* 0x0201e80000000800 */
[----:B------:R0:W-:Y:S04]  /*0390*/  STS [R38+0x200], R13 ;  /* 0x0002000d26007388 */ /* 0x0001e80000000800 */
        /* <DEDUP_REMOVED lines=16> */
[----:B------:R0:W-:Y:S01]  /*04a0*/  STS [R38+0xa80], R4 ;  /* 0x000a800426007388 */ /* 0x0001e20000000800 */
[----:B------:R-:W-:-:S03]  /*04b0*/  NOP ;  /* 0x0000000000007918 */ /* 0x000fc60000000000 */
[----:B------:R0:W1:Y:S04]  /*04c0*/  LDS.64 R36, [R0] ;  /* 0x0000000000247984 */ /* 0x0000680000000a00 */
[----:B------:R0:W2:Y:S04]  /*04d0*/  LDS.64 R34, [R0+0x8] ;  /* 0x0000080000227984 */ /* 0x0000a80000000a00 */
[----:B------:R0:W3:Y:S04]  /*04e0*/  LDS.64 R32, [R0+0x10] ;  /* 0x0000100000207984 */ /* 0x0000e80000000a00 */
[----:B------:R0:W4:Y:S04]  /*04f0*/  LDS.64 R18, [R0+0x18] ;  /* 0x0000180000127984 */ /* 0x0001280000000a00 */
[----:B------:R0:W0:Y:S04]  /*0500*/  LDS.64 R14, [R0+0x20] ;  /* 0x00002000000e7984 */ /* 0x0000280000000a00 */
[----:B------:R0:W0:Y:S04]  /*0510*/  LDS.64 R12, [R0+0x28] ;  /* 0x00002800000c7984 */ /* 0x0000280000000a00 */
[----:B------:R0:W0:Y:S04]  /*0520*/  LDS.64 R10, [R0+0x30] ;  /* 0x00003000000a7984 */ /* 0x0000280000000a00 */
[----:B------:R0:W0:Y:S04]  /*0530*/  LDS.64 R8, [R0+0x38] ;  /* 0x0000380000087984 */ /* 0x0000280000000a00 */
[----:B------:R0:W0:Y:S04]  /*0540*/  LDS.64 R6, [R0+0x40] ;  /* 0x0000400000067984 */ /* 0x0000280000000a00 */
[----:B------:R0:W0:Y:S04]  /*0550*/  LDS.64 R4, [R0+0x48] ;  /* 0x0000480000047984 */ /* 0x0000280000000a00 */
[----:B------:R0:W0:Y:S01]  /*0560*/  LDS.64 R2, [R0+0x50] ;  /* 0x0000500000027984 */ /* 0x0000220000000a00 */
[----:B------:R-:W-:Y:S06]  /*0570*/  BAR.SYNC.DEFER_BLOCKING 0x0 ;  /* 0x0000000000007b1d */ /* 0x000fec0000010000 */
[----:B-1----:R-:W-:Y:S05]  /*0580*/  @P0 BRA `(.L_x_148) ;  /* 0x00000004001c0947 */ /* 0x002fea0003800000 */
[----:B0-2---:R-:W-:Y:S02]  /*0590*/  IADD3 R17, PT, PT, R34, R37, R36 ;  /* 0x0000002522117210 */ /* 0x005fe40007ffe024 */
[----:B------:R-:W-:Y:S02]  /*05a0*/  ISETP.NE.AND P1, PT, R48, 0x1f, PT ;  /* 0x0000001f3000780c */ /* 0x000fe40003f25270 */
[----:B---3--:R-:W-:Y:S02]  /*05b0*/  IADD3 R17, PT, PT, R32, R35, R17 ;  /* 0x0000002320117210 */ /* 0x008fe40007ffe011 */
[----:B------:R-:W-:Y:S02]  /*05c0*/  ISETP.GE.U32.AND P2, PT, R50, 0x20, PT ;  /* 0x000000203200780c */ /* 0x000fe40003f46070 */
[----:B----4-:R-:W-:Y:S02]  /*05d0*/  IADD3 R17, PT, PT, R18, R33, R17 ;  /* 0x0000002112117210 */ /* 0x010fe40007ffe011 */
[----:B------:R-:W-:-:S02]  /*05e0*/  ISETP.NE.AND P3, PT, R48, RZ, PT ;  /* 0x000000ff3000720c */ /* 0x000fc40003f65270 */
[----:B------:R-:W-:-:S03]  /*05f0*/  IADD3 R17, PT, PT, R14, R19, R17 ;  /* 0x000000130e117210 */ /* 0x000fc60007ffe011 */
[----:B------:R-:W-:Y:S02]  /*0600*/  @!P1 LEA R41, R16, UR4, 0x2 ;  /* 0x0000000410299c11 */ /* 0x000fe4000f8e10ff */
[----:B------:R-:W-:-:S04]  /*0610*/  IADD3 R17, PT, PT, R12, R15, R17 ;  /* 0x0000000f0c117210 */ /* 0x000fc80007ffe011 */
[----:B------:R-:W-:-:S04]  /*0620*/  IADD3 R17, PT, PT, R10, R13, R17 ;  /* 0x0000000d0a117210 */ /* 0x000fc80007ffe011 */
[----:B------:R-:W-:-:S04]  /*0630*/  IADD3 R17, PT, PT, R8, R11, R17 ;  /* 0x0000000b08117210 */ /* 0x000fc80007ffe011 */
[----:B------:R-:W-:-:S04]  /*0640*/  IADD3 R17, PT, PT, R6, R9, R17 ;  /* 0x0000000906117210 */ /* 0x000fc80007ffe011 */
[----:B------:R-:W-:-:S04]  /*0650*/  IADD3 R17, PT, PT, R4, R7, R17 ;  /* 0x0000000704117210 */ /* 0x000fc80007ffe011 */
[----:B------:R-:W-:-:S05]  /*0660*/  IADD3 R20, PT, PT, R2, R5, R17 ;  /* 0x0000000502147210 */ /* 0x000fca0007ffe011 */
[----:B------:R-:W-:-:S05]  /*0670*/  IMAD.IADD R17, R3, 0x1, R20 ;  /* 0x0000000103117824 */ /* 0x000fca00078e0214 */
[----:B------:R-:W0:Y:S02]  /*0680*/  SHFL.UP P0, R20, R17, 0x1, RZ ;  /* 0x0420000011147989 */ /* 0x000e2400000000ff */
[----:B0-----:R-:W-:-:S05]  /*0690*/  @P0 IMAD.IADD R20, R17, 0x1, R20 ;  /* 0x0000000111140824 */ /* 0x001fca00078e0214 */
[----:B------:R-:W0:Y:S02]  /*06a0*/  SHFL.UP P0, R25, R20, 0x2, RZ ;  /* 0x0440000014197989 */ /* 0x000e2400000000ff */
[----:B0-----:R-:W-:-:S05]  /*06b0*/  @P0 IMAD.IADD R25, R20, 0x1, R25 ;  /* 0x0000000114190824 */ /* 0x001fca00078e0219 */
[----:B------:R-:W0:Y:S02]  /*06c0*/  SHFL.UP P0, R28, R25, 0x4, RZ ;  /* 0x04800000191c7989 */ /* 0x000e2400000000ff */
[----:B0-----:R-:W-:-:S05]  /*06d0*/  @P0 IMAD.IADD R28, R25, 0x1, R28 ;  /* 0x00000001191c0824 */ /* 0x001fca00078e021c */
[----:B------:R-:W0:Y:S02]  /*06e0*/  SHFL.UP P0, R39, R28, 0x8, RZ ;  /* 0x050000001c277989 */ /* 0x000e2400000000ff */
[----:B0-----:R-:W-:-:S05]  /*06f0*/  @P0 IMAD.IADD R39, R28, 0x1, R39 ;  /* 0x000000011c270824 */ /* 0x001fca00078e0227 */
[----:B------:R-:W0:Y:S02]  /*0700*/  SHFL.UP P0, R40, R39, 0x10, RZ ;  /* 0x0600000027287989 */ /* 0x000e2400000000ff */
[----:B0-----:R-:W-:Y:S01]  /*0710*/  @P0 IMAD.IADD R40, R39, 0x1, R40 ;  /* 0x0000000127280824 */ /* 0x001fe200078e0228 */
[----:B------:R-:W-:-:S04]  /*0720*/  ISETP.NE.AND P0, PT, R16, 0x2, PT ;  /* 0x000000021000780c */ /* 0x000fc80003f05270 */
[----:B------:R-:W-:Y:S01]  /*0730*/  @!P1 STS [R41+0x10], R40 ;  /* 0x0000102829009388 */ /* 0x000fe20000000800 */
[----:B------:R-:W-:Y:S01]  /*0740*/  BAR.SYNC.DEFER_BLOCKING 0x0 ;  /* 0x0000000000007b1d */ /* 0x000fe20000010000 */
[----:B------:R-:W-:-:S05]  /*0750*/  ISETP.NE.AND P1, PT, R16, 0x9, PT ;  /* 0x000000091000780c */ /* 0x000fca0003f25270 */
[----:B------:R-:W0:Y:S04]  /*0760*/  LDS.128 R20, [UR4+0x10] ;  /* 0x00001004ff147984 */ /* 0x000e280008000c00 */
[----:B------:R-:W1:Y:S04]  /*0770*/  LDS.128 R24, [UR4+0x20] ;  /* 0x00002004ff187984 */ /* 0x000e680008000c00 */
[----:B------:R-:W2:Y:S01]  /*0780*/  LDS.128 R28, [UR4+0x30] ;  /* 0x00003004ff1c7984 */ /* 0x000ea20008000c00 */
[----:B0-----:R-:W-:-:S04]  /*0790*/  IMAD.IADD R21, R20, 0x1, R21 ;  /* 0x0000000114157824 */ /* 0x001fc800078e0215 */
[----:B------:R-:W-:Y:S01]  /*07a0*/  IMAD.IADD R22, R22, 0x1, R21 ;  /* 0x0000000116167824 */ /* 0x000fe200078e0215 */
[----:B------:R-:W-:Y:S01]  /*07b0*/  SEL R20, R21, R20, !P0 ;  /* 0x0000001415147207 */ /* 0x000fe20004000000 */
[----:B------:R-:W-:Y:S01]  /*07c0*/  IMAD.IADD R21, R40, 0x1, -R17 ;  /* 0x0000000128157824 */ /* 0x000fe200078e0a11 */
[----:B------:R-:W-:Y:S01]  /*07d0*/  ISETP.NE.AND P0, PT, R16, 0x3, PT ;  /* 0x000000031000780c */ /* 0x000fe20003f05270 */
[----:B------:R-:W-:-:S03]  /*07e0*/  IMAD.IADD R23, R23, 0x1, R22 ;  /* 0x0000000117177824 */ /* 0x000fc600078e0216 */
[----:B------:R-:W-:Y:S01]  /*07f0*/  SEL R20, R22, R20, !P0 ;  /* 0x0000001416147207 */ /* 0x000fe20004000000 */
[----:B-1----:R-:W-:Y:S01]  /*0800*/  IMAD.IADD R24, R23, 0x1, R24 ;  /* 0x0000000117187824 */ /* 0x002fe200078e0218 */
[C---:B------:R-:W-:Y:S02]  /*0810*/  ISETP.NE.AND P0, PT, R16.reuse, 0x4, PT ;  /* 0x000000041000780c */ /* 0x040fe40003f05270 */
[----:B------:R-:W-:Y:S01]  /*0820*/  SEL R17, R21, RZ, P3 ;  /* 0x000000ff15117207 */ /* 0x000fe20001800000 */
[----:B------:R-:W-:Y:S01]  /*0830*/  IMAD.IADD R25, R25, 0x1, R24 ;  /* 0x0000000119197824 */ /* 0x000fe200078e0218 */
[----:B------:R-:W-:Y:S02]  /*0840*/  SEL R20, R23, R20, !P0 ;  /* 0x0000001417147207 */ /* 0x000fe40004000000 */
[----:B------:R-:W-:Y:S01]  /*0850*/  ISETP.NE.AND P0, PT, R16, 0x5, PT ;  /* 0x000000051000780c */ /* 0x000fe20003f05270 */
[----:B------:R-:W-:-:S03]  /*0860*/  IMAD.IADD R26, R26, 0x1, R25 ;  /* 0x000000011a1a7824 */ /* 0x000fc600078e0219 */
[----:B------:R-:W-:Y:S01]  /*0870*/  SEL R20, R24, R20, !P0 ;  /* 0x0000001418147207 */ /* 0x000fe20004000000 */
[----:B------:R-:W-:Y:S01]  /*0880*/  IMAD.IADD R27, R27, 0x1, R26 ;  /* 0x000000011b1b7824 */ /* 0x000fe200078e021a */
[----:B------:R-:W-:-:S03]  /*0890*/  ISETP.NE.AND P0, PT, R16, 0x6, PT ;  /* 0x000000061000780c */ /* 0x000fc60003f05270 */
[----:B--2---:R-:W-:Y:S01]  /*08a0*/  IMAD.IADD R28, R27, 0x1, R28 ;  /* 0x000000011b1c7824 */ /* 0x004fe200078e021c */
[----:B------:R-:W-:Y:S02]  /*08b0*/  SEL R20, R25, R20, !P0 ;  /* 0x0000001419147207 */ /* 0x000fe40004000000 */
[----:B------:R-:W-:Y:S01]  /*08c0*/  ISETP.NE.AND P0, PT, R16, 0x7, PT ;  /* 0x000000071000780c */ /* 0x000fe20003f05270 */
[----:B------:R-:W-:-:S03]  /*08d0*/  IMAD.IADD R29, R29, 0x1, R28 ;  /* 0x000000011d1d7824 */ /* 0x000fc600078e021c */
[----:B------:R-:W-:Y:S01]  /*08e0*/  SEL R20, R26, R20, !P0 ;  /* 0x000000141a147207 */ /* 0x000fe20004000000 */
[----:B------:R-:W-:Y:S01]  /*08f0*/  IMAD.IADD R30, R30, 0x1, R29 ;  /* 0x000000011e1e7824 */ /* 0x000fe200078e021d */
[----:B------:R-:W-:-:S03]  /*0900*/  ISETP.NE.AND P0, PT, R16, 0x8, PT ;  /* 0x000000081000780c */ /* 0x000fc60003f05270 */
[----:B------:R-:W-:Y:S01]  /*0910*/  IMAD.IADD R31, R31, 0x1, R30 ;  /* 0x000000011f1f7824 */ /* 0x000fe200078e021e */
[----:B------:R-:W-:Y:S02]  /*0920*/  SEL R20, R27, R20, !P0 ;  /* 0x000000141b147207 */ /* 0x000fe40004000000 */
[----:B------:R-:W-:Y:S02]  /*0930*/  ISETP.NE.AND P0, PT, R16, 0xa, PT ;  /* 0x0000000a1000780c */ /* 0x000fe40003f05270 */
[----:B------:R-:W-:Y:S02]  /*0940*/  SEL R20, R28, R20, !P1 ;  /* 0x000000141c147207 */ /* 0x000fe40004800000 */
[----:B------:R-:W-:Y:S02]  /*0950*/  ISETP.NE.AND P1, PT, R16, 0xb, PT ;  /* 0x0000000b1000780c */ /* 0x000fe40003f25270 */
[----:B------:R-:W-:Y:S02]  /*0960*/  SEL R20, R29, R20, !P0 ;  /* 0x000000141d147207 */ /* 0x000fe40004000000 */
[----:B------:R-:W-:-:S02]  /*0970*/  ISETP.NE.AND P0, PT, R50, RZ, PT ;  /* 0x000000ff3200720c */ /* 0x000fc40003f05270 */
[----:B------:R-:W-:-:S05]  /*0980*/  SEL R20, R30, R20, !P1 ;  /* 0x000000141e147207 */ /* 0x000fca0004800000 */
[----:B------:R-:W-:-:S06]  /*0990*/  @P2 IMAD.IADD R21, R20, 0x1, R17 ;  /* 0x0000000114152824 */ /* 0x000fcc00078e0211 */
[----:B------:R-:W-:Y:S05]  /*09a0*/  @P0 BRA `(.L_x_149) ;  /* 0x0000000c00f40947 */ /* 0x000fea0003800000 */
[----:B------:R-:W0:Y:S01]  /*09b0*/  LDC.64 R16, c[0x0][0x390] ;  /* 0x0000e400ff107b82 */ /* 0x000e220000000a00 */
[----:B------:R-:W-:Y:S02]  /*09c0*/  IMAD.MOV.U32 R30, RZ, RZ, 0x65 ;  /* 0x00000065ff1e7424 */ /* 0x000fe400078e00ff */
[----:B------:R-:W-:-:S03]  /*09d0*/  IMAD.MOV.U32 R21, RZ, RZ, RZ ;  /* 0x000000ffff157224 */ /* 0x000fc600078e00ff */
[----:B0-----:R0:W-:Y:S01]  /*09e0*/  ST.E.64.STRONG.GPU desc[UR8][R16.64+0x100], R30 ;  /* 0x0001001e10007985 */ /* 0x0011e2000c10fb08 */
[----:B------:R-:W-:Y:S05]  /*09f0*/  BRA `(.L_x_149) ;  /* 0x0000000c00e07947 */ /* 0x000fea0003800000 */
.L_x_148:
[----:B0-2---:R-:W-:Y:S02]  /*0a00*/  IADD3 R17, PT, PT, R34, R37, R36 ;  /* 0x0000002522117210 */ /* 0x005fe40007ffe024 */
[----:B------:R-:W-:Y:S02]  /*0a10*/  ISETP.NE.AND P1, PT, R48, 0x1f, PT ;  /* 0x0000001f3000780c */ /* 0x000fe40003f25270 */
[----:B---3--:R-:W-:Y:S02]  /*0a20*/  IADD3 R17, PT, PT, R32, R35, R17 ;  /* 0x0000002320117210 */ /* 0x008fe40007ffe011 */
[----:B------:R-:W-:Y:S02]  /*0a30*/  ISETP.NE.AND P2, PT, R48, RZ, PT ;  /* 0x000000ff3000720c */ /* 0x000fe40003f45270 */
[----:B----4-:R-:W-:-:S04]  /*0a40*/  IADD3 R17, PT, PT, R18, R33, R17 ;  /* 0x0000002112117210 */ /* 0x010fc80007ffe011 */
        /* <DEDUP_REMOVED lines=19> */
[----:B------:R-:W-:-:S03]  /*0b80*/  ISETP.NE.AND P0, PT, R16, 0x2, PT ;  /* 0x000000021000780c */ /* 0x000fc60003f05270 */
[----:B------:R-:W-:Y:S01]  /*0b90*/  IMAD.IADD R17, R40, 0x1, -R17 ;  /* 0x0000000128117824 */ /* 0x000fe200078e0a11 */
        /* <DEDUP_REMOVED lines=8> */
[----:B------:R-:W-:Y:S02]  /*0c20*/  SEL R20, R21, R20, !P0 ;  /* 0x0000001415147207 */ /* 0x000fe40004000000 */
[----:B------:R-:W-:Y:S01]  /*0c30*/  ISETP.NE.AND P0, PT, R16, 0x3, PT ;  /* 0x000000031000780c */ /* 0x000fe20003f05270 */
[----:B------:R-:W-:Y:S01]  /*0c40*/  IMAD.IADD R23, R23, 0x1, R22 ;  /* 0x0000000117177824 */ /* 0x000fe200078e0216 */
[----:B------:R-:W-:Y:S02]  /*0c50*/  SEL R21, R17, RZ, P2 ;  /* 0x000000ff11157207 */ /* 0x000fe40001000000 */
[----:B------:R-:W-:Y:S01]  /*0c60*/  SEL R20, R22, R20, !P0 ;  /* 0x0000001416147207 */ /* 0x000fe20004000000 */
[----:B-1----:R-:W-:Y:S01]  /*0c70*/  IMAD.IADD R24, R23, 0x1, R24 ;  /* 0x0000000117187824 */ /* 0x002fe200078e0218 */
[----:B------:R-:W-:-:S03]  /*0c80*/  ISETP.NE.AND P0, PT, R16, 0x4, PT ;  /* 0x000000041000780c */ /* 0x000fc60003f05270 */
        /* <DEDUP_REMOVED lines=20> */
[----:B------:R-:W-:-:S02]  /*0dd0*/  ISETP.GT.U32.AND P0, PT, R50, 0x1f, PT ;  /* 0x0000001f3200780c */ /* 0x000fc40003f04070 */
[----:B------:R-:W-:Y:S02]  /*0de0*/  SEL R20, R30, R20, !P1 ;  /* 0x000000141e147207 */ /* 0x000fe40004800000 */
[----:B------:R-:W-:-:S03]  /*0df0*/  ISETP.GE.U32.AND P1, PT, R50, 0x20, PT ;  /* 0x000000203200780c */ /* 0x000fc60003f26070 */
[----:B------:R-:W-:-:S05]  /*0e00*/  IMAD.IADD R20, R20, 0x1, R21 ;  /* 0x0000000114147824 */ /* 0x000fca00078e0215 */
[----:B------:R-:W-:Y:S01]  /*0e10*/  SEL R47, R17, R20, !P1 ;  /* 0x00000014112f7207 */ /* 0x000fe20004800000 */
[----:B------:R-:W-:Y:S06]  /*0e20*/  @P0 BRA `(.L_x_150) ;  /* 0x0000000800b00947 */ /* 0x000fec0003800000 */
[----:B------:R-:W0:Y:S01]  /*0e30*/  LDC.64 R16, c[0x0][0x390] ;  /* 0x0000e400ff107b82 */ /* 0x000e220000000a00 */
[----:B------:R-:W-:Y:S02]  /*0e40*/  ISETP.NE.AND P1, PT, R50, RZ, PT ;  /* 0x000000ff3200720c */ /* 0x000fe40003f25270 */
[----:B------:R-:W-:-:S05]  /*0e50*/  LOP3.LUT R20, RZ, R50, RZ, 0x33, !PT ;  /* 0x00000032ff147212 */ /* 0x000fca00078e33ff */
[----:B------:R-:W-:-:S06]  /*0e60*/  IMAD.IADD R23, R39, 0x1, R20 ;  /* 0x0000000127177824 */ /* 0x000fcc00078e0214 */
[----:B------:R-:W-:Y:S01]  /*0e70*/  @!P1 IMAD.MOV.U32 R30, RZ, RZ, 0x64 ;  /* 0x00000064ff1e9424 */ /* 0x000fe200078e00ff */
[----:B------:R1:W-:Y:S01]  /*0e80*/  @!P1 STS [UR4+0xc], R31 ;  /* 0x00000c1fff009988 */ /* 0x0003e20008000804 */
[----:B0-----:R-:W-:-:S04]  /*0e90*/  IMAD.WIDE R26, R39, 0x8, R16 ;  /* 0x00000008271a7825 */ /* 0x001fc800078e0210 */
[----:B------:R-:W-:Y:S01]  /*0ea0*/  IMAD.WIDE R16, R23, 0x8, R16 ;  /* 0x0000000817107825 */ /* 0x000fe200078e0210 */
[----:B------:R1:W-:Y:S01]  /*0eb0*/  @!P1 ST.E.64.STRONG.GPU desc[UR8][R26.64+0x100], R30 ;  /* 0x0001001e1a009985 */ /* 0x0003e2000c10fb08 */
[----:B------:R-:W-:Y:S05]  /*0ec0*/  NANOSLEEP 0x33e ;  /* 0x0000033e0000795d */ /* 0x000fea0003800000 */
[----:B------:R-:W2:Y:S01]  /*0ed0*/  LD.E.64.STRONG.GPU R28, desc[UR8][R16.64+0x100] ;  /* 0x00010008101c7980 */ /* 0x000ea2000c10fb00 */
[----:B------:R-:W-:Y:S01]  /*0ee0*/  UMOV UR5, 0xffffffff ;  /* 0xffffffff00057882 */ /* 0x000fe20000000000 */
[----:B--2---:R-:W-:Y:S02]  /*0ef0*/  ISETP.NE.AND P0, PT, R28, 0x63, PT ;  /* 0x000000631c00780c */ /* 0x004fe40003f05270 */
[----:B-1----:R-:W-:Y:S11]  /*0f00*/  BRA.DIV UR5, `(.L_x_151) ;  /* 0x0000003605487947 */ /* 0x002ff6000b800000 */
[----:B------:R-:W-:-:S13]  /*0f10*/  VOTE.ANY P0, !P0 ;  /* 0x0000000000ff7806 */ /* 0x000fda0004000100 */
.L_x_180:
[----:B------:R-:W-:Y:S05]  /*0f20*/  @!P0 BRA `(.L_x_152) ;  /* 0x0000000000748947 */ /* 0x000fea0003800000 */
[----:B------:R-:W-:-:S07]  /*0f30*/  IMAD.MOV.U32 R22, RZ, RZ, 0x3b8 ;  /* 0x000003b8ff167424 */ /* 0x000fce00078e00ff */
.L_x_154:
[----:B------:R-:W-:Y:S02]  /*0f40*/  VIADD R24, R22, 0x1 ;  /* 0x0000000116187836 */ /* 0x000fe40000000000 */
[----:B------:R-:W-:Y:S02]  /*0f50*/  IMAD R39, R39, 0x41a7, RZ ;  /* 0x000041a727277824 */ /* 0x000fe400078e02ff */
[----:B------:R-:W0:Y:S01]  /*0f60*/  I2F.U32.RP R25, R24 ;  /* 0x0000001800197306 */ /* 0x000e220000209000 */
[----:B------:R-:W-:Y:S01]  /*0f70*/  IMAD.MOV R29, RZ, RZ, -R24 ;  /* 0x000000ffff1d7224 */ /* 0x000fe200078e0a18 */
[----:B------:R-:W-:Y:S02]  /*0f80*/  ISETP.NE.U32.AND P2, PT, R24, RZ, PT ;  /* 0x000000ff1800720c */ /* 0x000fe40003f45070 */
[----:B------:R-:W-:-:S04]  /*0f90*/  LOP3.LUT R39, R39, 0x7fffffff, RZ, 0xc0, !PT ;  /* 0x7fffffff27277812 */ /* 0x000fc800078ec0ff */
[----:B0-----:R-:W0:Y:S02]  /*0fa0*/  MUFU.RCP R25, R25 ;  /* 0x0000001900197308 */ /* 0x001e240000001000 */
[----:B0-----:R-:W-:-:S06]  /*0fb0*/  VIADD R20, R25, 0xffffffe ;  /* 0x0ffffffe19147836 */ /* 0x001fcc0000000000 */
[----:B------:R0:W1:Y:S02]  /*0fc0*/  F2I.FTZ.U32.TRUNC.NTZ R21, R20 ;  /* 0x0000001400157305 */ /* 0x000064000021f000 */
[----:B0-----:R-:W-:Y:S02]  /*0fd0*/  IMAD.MOV.U32 R20, RZ, RZ, RZ ;  /* 0x000000ffff147224 */ /* 0x001fe400078e00ff */
[----:B-1----:R-:W-:-:S04]  /*0fe0*/  IMAD R29, R29, R21, RZ ;  /* 0x000000151d1d7224 */ /* 0x002fc800078e02ff */
[----:B------:R-:W-:-:S06]  /*0ff0*/  IMAD.HI.U32 R28, R21, R29, R20 ;  /* 0x0000001d151c7227 */ /* 0x000fcc00078e0014 */
[----:B------:R-:W-:-:S04]  /*1000*/  IMAD.HI.U32 R28, R28, R39, RZ ;  /* 0x000000271c1c7227 */ /* 0x000fc800078e00ff */
[----:B------:R-:W-:-:S04]  /*1010*/  IMAD.MOV R28, RZ, RZ, -R28 ;  /* 0x000000ffff1c7224 */ /* 0x000fc800078e0a1c */
[----:B------:R-:W-:-:S05]  /*1020*/  IMAD R21, R24, R28, R39 ;  /* 0x0000001c18157224 */ /* 0x000fca00078e0227 */
[----:B------:R-:W-:-:S13]  /*1030*/  ISETP.GE.U32.AND P0, PT, R21, R24, PT ;  /* 0x000000181500720c */ /* 0x000fda0003f06070 */
[----:B------:R-:W-:-:S05]  /*1040*/  @P0 IMAD.IADD R21, R21, 0x1, -R24 ;  /* 0x0000000115150824 */ /* 0x000fca00078e0a18 */
[----:B------:R-:W-:-:S13]  /*1050*/  ISETP.GE.U32.AND P0, PT, R21, R24, PT ;  /* 0x000000181500720c */ /* 0x000fda0003f06070 */
[----:B------:R-:W-:Y:S01]  /*1060*/  @P0 IMAD.IADD R21, R21, 0x1, -R24 ;  /* 0x0000000115150824 */ /* 0x000fe200078e0a18 */
[----:B------:R-:W-:-:S04]  /*1070*/  @!P2 LOP3.LUT R21, RZ, R24, RZ, 0x33, !PT ;  /* 0x00000018ff15a212 */ /* 0x000fc800078e33ff */
[----:B------:R-:W-:Y:S05]  /*1080*/  NANOSLEEP R21 ;  /* 0x000000150000735d */ /* 0x000fea0003800000 */
[----:B------:R-:W2:Y:S01]  /*1090*/  LD.E.64.STRONG.GPU R28, desc[UR8][R16.64+0x100] ;  /* 0x00010008101c7980 */ /* 0x000ea2000c10fb00 */
[----:B------:R-:W-:Y:S01]  /*10a0*/  UMOV UR5, 0xffffffff ;  /* 0xffffffff00057882 */ /* 0x000fe20000000000 */
[----:B------:R-:W-:Y:S02]  /*10b0*/  SHF.R.U32.HI R22, RZ, 0x1, R22 ;  /* 0x00000001ff167819 */ /* 0x000fe40000011616 */
[----:B--2---:R-:W-:Y:S01]  /*10c0*/  ISETP.NE.AND P0, PT, R28, 0x63, PT ;  /* 0x000000631c00780c */ /* 0x004fe20003f05270 */
[----:B------:R-:W-:-:S12]  /*10d0*/  BRA.DIV UR5, `(.L_x_153) ;  /* 0x0000003205f47947 */ /* 0x000fd8000b800000 */
[----:B------:R-:W-:-:S13]  /*10e0*/  VOTE.ANY P0, !P0 ;  /* 0x0000000000ff7806 */ /* 0x000fda0004000100 */
.L_x_183:
[----:B------:R-:W-:Y:S05]  /*10f0*/  @P0 BRA `(.L_x_154) ;  /* 0xfffffffc00900947 */ /* 0x000fea000383ffff */
.L_x_152:
[----:B------:R-:W-:Y:S01]  /*1100*/  UMOV UR5, 0xffffffff ;  /* 0xffffffff00057882 */ /* 0x000fe20000000000 */
[----:B------:R-:W-:Y:S02]  /*1110*/  ISETP.NE.AND P0, PT, R28, 0x65, PT ;  /* 0x000000651c00780c */ /* 0x000fe40003f05270 */
[----:B------:R-:W-:Y:S11]  /*1120*/  BRA.DIV UR5, `(.L_x_155) ;  /* 0x0000003605007947 */ /* 0x000ff6000b800000 */
[----:B------:R-:W0:Y:S01]  /*1130*/  S2R R49, SR_GEMASK ;  /* 0x0000000000317919 */ /* 0x000e220000003c00 */
[----:B------:R-:W-:Y:S01]  /*1140*/  VOTE.ANY R21, PT, !P0 ;  /* 0x0000000000157806 */ /* 0x000fe200040e0100 */
[C---:B------:R-:W-:Y:S02]  /*1150*/  VIADD R30, R48.reuse, 0x2 ;  /* 0x00000002301e7836 */ /* 0x040fe40000000000 */
[C---:B------:R-:W-:Y:S02]  /*1160*/  VIADD R25, R48.reuse, 0x4 ;  /* 0x0000000430197836 */ /* 0x040fe40000000000 */
[C---:B------:R-:W-:Y:S02]  /*1170*/  VIADD R24, R48.reuse, 0x8 ;  /* 0x0000000830187836 */ /* 0x040fe40000000000 */
[----:B------:R-:W-:Y:S01]  /*1180*/  VIADD R42, R48, 0x10 ;  /* 0x00000010302a7836 */ /* 0x000fe20000000000 */
[----:B0-----:R-:W-:-:S05]  /*1190*/  LOP3.LUT R21, R21, 0x80000000, R49, 0xec, !PT ;  /* 0x8000000015157812 */ /* 0x001fca00078eec31 */
[----:B------:R-:W-:-:S05]  /*11a0*/  VIADD R16, R21, 0xffffffff ;  /* 0xffffffff15107836 */ /* 0x000fca0000000000 */
[----:B------:R-:W-:-:S06]  /*11b0*/  LOP3.LUT R16, R21, R16, RZ, 0xc, !PT ;  /* 0x0000001015107212 */ /* 0x000fcc00078e0cff */
[----:B------:R-:W0:Y:S02]  /*11c0*/  POPC R16, R16 ;  /* 0x0000001000107309 */ /* 0x000e240000000000 */
[----:B0-----:R-:W0:Y:S01]  /*11d0*/  SHFL.DOWN PT, R22, R29, 0x1, R16 ;  /* 0x082000001d167989 */ /* 0x001e2200000e0010 */
[-C--:B------:R-:W-:Y:S02]  /*11e0*/  ISETP.GE.AND P0, PT, R48, R16.reuse, PT ;  /* 0x000000103000720c */ /* 0x080fe40003f06270 */
[-C--:B------:R-:W-:Y:S02]  /*11f0*/  ISETP.GT.AND P2, PT, R42, R16.reuse, PT ;  /* 0x000000102a00720c */ /* 0x080fe40003f44270 */
[----:B0-----:R-:W-:Y:S02]  /*1200*/  SEL R22, R22, RZ, !P0 ;  /* 0x000000ff16167207 */ /* 0x001fe40004000000 */
[----:B------:R-:W-:-:S03]  /*1210*/  ISETP.GT.AND P0, PT, R30, R16, PT ;  /* 0x000000101e00720c */ /* 0x000fc60003f04270 */
[----:B------:R-:W-:-:S05]  /*1220*/  IMAD.IADD R41, R22, 0x1, R29 ;  /* 0x0000000116297824 */ /* 0x000fca00078e021d */
[----:B------:R-:W0:Y:S02]  /*1230*/  SHFL.DOWN PT, R22, R41, 0x2, R16 ;  /* 0x0840000029167989 */ /* 0x000e2400000e0010 */
[----:B0-----:R-:W-:Y:S02]  /*1240*/  SEL R22, R22, RZ, !P0 ;  /* 0x000000ff16167207 */ /* 0x001fe40004000000 */
[----:B------:R-:W-:-:S03]  /*1250*/  ISETP.GT.AND P0, PT, R25, R16, PT ;  /* 0x000000101900720c */ /* 0x000fc60003f04270 */
[----:B------:R-:W-:Y:S02]  /*1260*/  IMAD.IADD R43, R41, 0x1, R22 ;  /* 0x00000001292b7824 */ /* 0x000fe400078e0216 */
[----:B------:R-:W0:Y:S03]  /*1270*/  LDC.64 R40, c[0x0][0x390] ;  /* 0x0000e400ff287b82 */ /* 0x000e260000000a00 */
[----:B------:R-:W1:Y:S01]  /*1280*/  SHFL.DOWN PT, R22, R43, 0x4, R16 ;  /* 0x088000002b167989 */ /* 0x000e6200000e0010 */
[----:B0-----:R-:W-:Y:S02]  /*1290*/  IADD3 R40, P3, PT, R40, 0x100, RZ ;  /* 0x0000010028287810 */ /* 0x001fe40007f7e0ff */
[----:B-1----:R-:W-:Y:S02]  /*12a0*/  SEL R22, R22, RZ, !P0 ;  /* 0x000000ff16167207 */ /* 0x002fe40004000000 */
[----:B------:R-:W-:Y:S01]  /*12b0*/  ISETP.GT.AND P0, PT, R24, R16, PT ;  /* 0x000000101800720c */ /* 0x000fe20003f04270 */
[----:B------:R-:W-:-:S02]  /*12c0*/  IMAD.X R41, RZ, RZ, R41, P3 ;  /* 0x000000ffff297224 */ /* 0x000fc400018e0629 */
[----:B------:R-:W-:-:S05]  /*12d0*/  IMAD.IADD R51, R43, 0x1, R22 ;  /* 0x000000012b337824 */ /* 0x000fca00078e0216 */
[----:B------:R-:W0:Y:S02]  /*12e0*/  SHFL.DOWN PT, R22, R51, 0x8, R16 ;  /* 0x0900000033167989 */ /* 0x000e2400000e0010 */
[----:B0-----:R-:W-:Y:S02]  /*12f0*/  SEL R22, R22, RZ, !P0 ;  /* 0x000000ff16167207 */ /* 0x001fe40004000000 */
[----:B------:R-:W-:-:S03]  /*1300*/  ISETP.NE.AND P0, PT, R28, 0x65, PT ;  /* 0x000000651c00780c */ /* 0x000fc60003f05270 */
[----:B------:R-:W-:-:S05]  /*1310*/  IMAD.IADD R29, R51, 0x1, R22 ;  /* 0x00000001331d7824 */ /* 0x000fca00078e0216 */
[----:B------:R-:W0:Y:S05]  /*1320*/  SHFL.DOWN PT, R22, R29, 0x10, R16 ;  /* 0x0a0000001d167989 */ /* 0x000e2a00000e0010 */
[----:B------:R-:W-:Y:S02]  /*1330*/  VOTE.ALL P0, P0 ;  /* 0x0000000000ff7806 */ /* 0x000fe40000000000 */
[----:B0-----:R-:W-:-:S05]  /*1340*/  SEL R22, R22, RZ, !P2 ;  /* 0x000000ff16167207 */ /* 0x001fca0005000000 */
[----:B------:R-:W-:-:S07]  /*1350*/  IMAD.IADD R43, R29, 0x1, R22 ;  /* 0x000000011d2b7824 */ /* 0x000fce00078e0216 */
.L_x_192:
[----:B------:R-:W-:Y:S05]  /*1360*/  @!P0 BRA `(.L_x_156) ;  /* 0x0000000400248947 */ /* 0x000fea0003800000 */
[----:B------:R-:W-:-:S07]  /*1370*/  IMAD.MOV.U32 R44, RZ, RZ, 0x3b8 ;  /* 0x000003b8ff2c7424 */ /* 0x000fce00078e00ff */
.L_x_162:
[----:B------:R-:W-:Y:S02]  /*1380*/  IMAD.MOV.U32 R16, RZ, RZ, R40 ;  /* 0x000000ffff107224 */ /* 0x000fe400078e0028 */
[----:B------:R-:W-:Y:S02]  /*1390*/  IMAD.MOV.U32 R17, RZ, RZ, R41 ;  /* 0x000000ffff117224 */ /* 0x000fe400078e0029 */
[----:B------:R-:W-:-:S05]  /*13a0*/  IMAD.WIDE R16, R23, 0x8, R16 ;  /* 0x0000000817107825 */ /* 0x000fca00078e0210 */
[----:B------:R-:W2:Y:S01]  /*13b0*/  LD.E.64.STRONG.GPU R28, desc[UR8][R16.64+-0x100] ;  /* 0xffff0008101c7980 */ /* 0x000ea2000c10fb00 */
[----:B------:R-:W-:Y:S05]  /*13c0*/  YIELD ;  /* 0x0000000000007946 */ /* 0x000fea0003800000 */
[----:B------:R-:W-:Y:S01]  /*13d0*/  UMOV UR5, 0xffffffff ;  /* 0xffffffff00057882 */ /* 0x000fe20000000000 */
[----:B------:R-:W-:Y:S02]  /*13e0*/  SHF.R.U32.HI R44, RZ, 0x1, R44 ;  /* 0x00000001ff2c7819 */ /* 0x000fe4000001162c */
[----:B--2---:R-:W-:Y:S01]  /*13f0*/  ISETP.NE.AND P0, PT, R28, 0x63, PT ;  /* 0x000000631c00780c */ /* 0x004fe20003f05270 */
[----:B------:R-:W-:-:S12]  /*1400*/  BRA.DIV UR5, `(.L_x_157) ;  /* 0x00000036054c7947 */ /* 0x000fd8000b800000 */
[----:B------:R-:W-:-:S13]  /*1410*/  VOTE.ANY P0, !P0 ;  /* 0x0000000000ff7806 */ /* 0x000fda0004000100 */
.L_x_195:
[----:B------:R-:W-:Y:S05]  /*1420*/  @!P0 BRA `(.L_x_158) ;  /* 0x0000000000748947 */ /* 0x000fea0003800000 */
[----:B------:R-:W-:-:S07]  /*1430*/  IMAD.MOV.U32 R22, RZ, RZ, R44 ;  /* 0x000000ffff167224 */ /* 0x000fce00078e002c */
.L_x_160:
[----:B------:R-:W-:Y:S02]  /*1440*/  VIADD R28, R22, 0x1 ;  /* 0x00000001161c7836 */ /* 0x000fe40000000000 */
[----:B------:R-:W-:Y:S02]  /*1450*/  IMAD R51, R39, 0x41a7, RZ ;  /* 0x000041a727337824 */ /* 0x000fe400078e02ff */
[----:B------:R-:W0:Y:S01]  /*1460*/  I2F.U32.RP R29, R28 ;  /* 0x0000001c001d7306 */ /* 0x000e220000209000 */
[----:B------:R-:W-:Y:S01]  /*1470*/  IMAD.MOV R53, RZ, RZ, -R28 ;  /* 0x000000ffff357224 */ /* 0x000fe200078e0a1c */
[----:B------:R-:W-:-:S06]  /*1480*/  ISETP.NE.U32.AND P2, PT, R28, RZ, PT ;  /* 0x000000ff1c00720c */ /* 0x000fcc0003f45070 */
[----:B0-----:R-:W0:Y:S02]  /*1490*/  MUFU.RCP R29, R29 ;  /* 0x0000001d001d7308 */ /* 0x001e240000001000 */
[----:B0-----:R-:W-:-:S06]  /*14a0*/  VIADD R20, R29, 0xffffffe ;  /* 0x0ffffffe1d147836 */ /* 0x001fcc0000000000 */
[----:B------:R0:W1:Y:S02]  /*14b0*/  F2I.FTZ.U32.TRUNC.NTZ R21, R20 ;  /* 0x0000001400157305 */ /* 0x000064000021f000 */
[----:B0-----:R-:W-:Y:S02]  /*14c0*/  IMAD.MOV.U32 R20, RZ, RZ, RZ ;  /* 0x000000ffff147224 */ /* 0x001fe400078e00ff */
[----:B-1----:R-:W-:-:S04]  /*14d0*/  IMAD R39, R53, R21, RZ ;  /* 0x0000001535277224 */ /* 0x002fc800078e02ff */
[----:B------:R-:W-:Y:S01]  /*14e0*/  IMAD.HI.U32 R52, R21, R39, R20 ;  /* 0x0000002715347227 */ /* 0x000fe200078e0014 */
[----:B------:R-:W-:-:S05]  /*14f0*/  LOP3.LUT R39, R51, 0x7fffffff, RZ, 0xc0, !PT ;  /* 0x7fffffff33277812 */ /* 0x000fca00078ec0ff */
        /* <DEDUP_REMOVED lines=15> */
.L_x_198:
[----:B------:R-:W-:Y:S05]  /*15f0*/  @P0 BRA `(.L_x_160) ;  /* 0xfffffffc00900947 */ /* 0x000fea000383ffff */
.L_x_158:
[----:B------:R-:W-:Y:S01]  /*1600*/  UMOV UR5, 0xffffffff ;  /* 0xffffffff00057882 */ /* 0x000fe20000000000 */
[----:B------:R-:W-:Y:S02]  /*1610*/  ISETP.NE.AND P0, PT, R28, 0x65, PT ;  /* 0x000000651c00780c */ /* 0x000fe40003f05270 */
[----:B------:R-:W-:Y:S11]  /*1620*/  BRA.DIV UR5, `(.L_x_161) ;  /* 0x0000003605047947 */ /* 0x000ff6000b800000 */
[----:B------:R-:W-:Y:S01]  /*1630*/  VOTE.ANY R21, PT, !P0 ;  /* 0x0000000000157806 */ /* 0x000fe200040e0100 */
[----:B------:R-:W-:-:S03]  /*1640*/  VIADD R23, R23, 0xffffffe0 ;  /* 0xffffffe017177836 */ /* 0x000fc60000000000 */
[----:B------:R-:W-:-:S05]  /*1650*/  LOP3.LUT R21, R21, 0x80000000, R49, 0xec, !PT ;  /* 0x8000000015157812 */ /* 0x000fca00078eec31 */
        /* <DEDUP_REMOVED lines=19> */
[----:B------:R-:W-:-:S03]  /*1790*/  ISETP.NE.AND P0, PT, R28, 0x65, PT ;  /* 0x000000651c00780c */ /* 0x000fc60003f05270 */
[----:B------:R-:W-:-:S05]  /*17a0*/  IMAD.IADD R52, R29, 0x1, R22 ;  /* 0x000000011d347824 */ /* 0x000fca00078e0216 */
[----:B------:R-:W0:Y:S05]  /*17b0*/  SHFL.DOWN PT, R22, R52, 0x10, R16 ;  /* 0x0a00000034167989 */ /* 0x000e2a00000e0010 */
[----:B------:R-:W-:Y:S02]  /*17c0*/  VOTE.ALL P0, P0 ;  /* 0x0000000000ff7806 */ /* 0x000fe40000000000 */
[----:B0-----:R-:W-:-:S04]  /*17d0*/  SEL R22, R22, RZ, !P2 ;  /* 0x000000ff16167207 */ /* 0x001fc80005000000 */
[----:B------:R-:W-:-:S07]  /*17e0*/  IADD3 R43, PT, PT, R52, R22, R43 ;  /* 0x00000016342b7210 */ /* 0x000fce0007ffe02b */
.L_x_207:
[----:B------:R-:W-:Y:S05]  /*17f0*/  @P0 BRA `(.L_x_162) ;  /* 0xfffffff800e00947 */ /* 0x000fea000383ffff */
.L_x_156:
[----:B------:R-:W-:Y:S01]  /*1800*/  ISETP.NE.AND P0, PT, R48, RZ, PT ;  /* 0x000000ff3000720c */ /* 0x000fe20003f05270 */
[----:B------:R-:W0:Y:S01]  /*1810*/  @!P1 S2R R17, SR_CgaCtaId ;  /* 0x0000000000119919 */ /* 0x000e220000008800 */
[----:B------:R-:W-:Y:S01]  /*1820*/  @!P1 MOV R16, 0x400 ;  /* 0x0000040000109802 */ /* 0x000fe20000000f00 */
[----:B------:R-:W-:Y:S02]  /*1830*/  @!P1 IMAD.IADD R31, R31, 0x1, R43 ;  /* 0x000000011f1f9824 */ /* 0x000fe400078e022b */
[----:B------:R-:W-:-:S05]  /*1840*/  @!P1 IMAD.MOV.U32 R30, RZ, RZ, 0x65 ;  /* 0x00000065ff1e9424 */ /* 0x000fca00078e00ff */
[----:B------:R1:W-:Y:S03]  /*1850*/  @!P1 ST.E.64.STRONG.GPU desc[UR8][R26.64+0x100], R30 ;  /* 0x0001001e1a009985 */ /* 0x0003e6000c10fb08 */
[----:B------:R-:W-:Y:S01]  /*1860*/  @!P0 MOV R20, 0x400 ;  /* 0x0000040000148802 */ /* 0x000fe20000000f00 */
[----:B------:R-:W2:Y:S01]  /*1870*/  @!P0 S2R R21, SR_CgaCtaId ;  /* 0x0000000000158919 */ /* 0x000ea20000008800 */
[----:B0-----:R-:W-:-:S05]  /*1880*/  @!P1 LEA R16, R17, R16, 0x18 ;  /* 0x0000001011109211 */ /* 0x001fca00078ec0ff */
[----:B------:R1:W-:Y:S04]  /*1890*/  @!P1 STS [R16+0x8], R31 ;  /* 0x0000081f10009388 */ /* 0x0003e80000000800 */
[----:B------:R1:W-:Y:S01]  /*18a0*/  @!P1 STS [R16+0x4], R43 ;  /* 0x0000042b10009388 */ /* 0x0003e20000000800 */
[----:B--2---:R-:W-:Y:S01]  /*18b0*/  @!P0 LEA R22, R21, R20, 0x18 ;  /* 0x0000001415168211 */ /* 0x004fe200078ec0ff */
[----:B------:R-:W-:Y:S02]  /*18c0*/  IMAD.MOV.U32 R20, RZ, RZ, R47 ;  /* 0x000000ffff147224 */ /* 0x000fe400078e002f */
[----:B------:R-:W-:Y:S02]  /*18d0*/  @!P0 IMAD.MOV.U32 R20, RZ, RZ, R43 ;  /* 0x000000ffff148224 */ /* 0x000fe400078e002b */
[----:B------:R1:W-:Y:S05]  /*18e0*/  @!P0 STS [R22+0x4c], R43 ;  /* 0x00004c2b16008388 */ /* 0x0003ea0000000800 */
.L_x_150:
[----:B------:R-:W-:Y:S05]  /*18f0*/  WARPSYNC.ALL ;  /* 0x0000000000007948 */ /* 0x000fea0003800000 */
[----:B------:R-:W0:Y:S08]  /*1900*/  S2UR UR6, SR_CgaCtaId ;  /* 0x00000000000679c3 */ /* 0x000e300000008800 */
[----:B------:R-:W-:Y:S01]  /*1910*/  BAR.SYNC.DEFER_BLOCKING 0x0 ;  /* 0x0000000000007b1d */ /* 0x000fe20000010000 */
[----:B------:R-:W-:-:S05]  /*1920*/  ISETP.NE.AND P0, PT, R50, RZ, PT ;  /* 0x000000ff3200720c */ /* 0x000fca0003f05270 */
[----:B------:R-:W-:Y:S02]  /*1930*/  UMOV UR5, 0x400 ;  /* 0x0000040000057882 */ /* 0x000fe40000000000 */
[----:B0-----:R-:W-:-:S09]  /*1940*/  ULEA UR5, UR6, UR5, 0x18 ;  /* 0x0000000506057291 */ /* 0x001fd2000f8ec0ff */
[----:B-1----:R-:W0:Y:S02]  /*1950*/  LDS R16, [UR5+0x4c] ;  /* 0x00004c05ff107984 */ /* 0x002e240008000800 */
[----:B0-----:R-:W-:-:S05]  /*1960*/  SEL R21, R16, RZ, P0 ;  /* 0x000000ff10157207 */ /* 0x001fca0000000000 */
[----:B------:R-:W-:-:S07]  /*1970*/  IMAD.IADD R21, R21, 0x1, R20 ;  /* 0x0000000115157824 */ /* 0x000fce00078e0214 */
.L_x_149:
[----:B------:R-:W-:Y:S05]  /*1980*/  BSYNC.RECONVERGENT B0 ;  /* 0x0000000000007941 */ /* 0x000fea0003800200 */
.L_x_147:
[----:B------:R-:W-:Y:S01]  /*1990*/  IMAD.IADD R36, R36, 0x1, R21 ;  /* 0x0000000124247824 */ /* 0x000fe200078e0215 */
[----:B------:R-:W-:Y:S03]  /*19a0*/  BAR.SYNC.DEFER_BLOCKING 0x0 ;  /* 0x0000000000007b1d */ /* 0x000fe60000010000 */
[----:B------:R-:W-:-:S03]  /*19b0*/  IMAD.IADD R37, R37, 0x1, R36 ;  /* 0x0000000125257824 */ /* 0x000fc600078e0224 */
[----:B------:R-:W1:Y:S01]  /*19c0*/  LDCU.64 UR6, c[0x0][0x388] ;  /* 0x00007100ff0677ac */ /* 0x000e620008000a00 */
[----:B------:R-:W-:-:S04]  /*19d0*/  IMAD.IADD R34, R34, 0x1, R37 ;  /* 0x0000000122227824 */ /* 0x000fc800078e0225 */
[----:B------:R-:W-:-:S04]  /*19e0*/  IMAD.IADD R35, R35, 0x1, R34 ;  /* 0x0000000123237824 */ /* 0x000fc800078e0222 */
[----:B------:R-:W-:-:S04]  /*19f0*/  IMAD.IADD R32, R32, 0x1, R35 ;  /* 0x0000000120207824 */ /* 0x000fc800078e0223 */
[----:B------:R-:W-:-:S04]  /*1a00*/  IMAD.IADD R33, R33, 0x1, R32 ;  /* 0x0000000121217824 */ /* 0x000fc800078e0220 */
[----:B------:R-:W-:Y:S01]  /*1a10*/  IMAD.IADD R18, R18, 0x1, R33 ;  /* 0x0000000112127824 */ /* 0x000fe200078e0221 */
[----:B------:R-:W-:Y:S01]  /*1a20*/  STS.64 [R0], R36 ;  /* 0x0000002400007388 */ /* 0x000fe20000000a00 */
[----:B-1----:R-:W-:Y:S02]  /*1a30*/  IADD3 R46, P0, PT, R46, UR6, RZ ;  /* 0x000000062e2e7c10 */ /* 0x002fe4000ff1e0ff */
[----:B------:R-:W-:Y:S01]  /*1a40*/  IMAD.IADD R19, R19, 0x1, R18 ;  /* 0x0000000113137824 */ /* 0x000fe200078e0212 */
[----:B------:R-:W-:Y:S01]  /*1a50*/  STS.64 [R0+0x8], R34 ;  /* 0x0000082200007388 */ /* 0x000fe20000000a00 */
[----:B------:R-:W-:Y:S02]  /*1a60*/  IADD3.X R47, PT, PT, R45, UR7, RZ, P0, !PT ;  /* 0x000000072d2f7c10 */ /* 0x000fe400087fe4ff */
[----:B------:R-:W-:Y:S01]  /*1a70*/  IMAD.IADD R14, R14, 0x1, R19 ;  /* 0x000000010e0e7824 */ /* 0x000fe200078e0213 */
[----:B------:R-:W-:Y:S03]  /*1a80*/  STS.64 [R0+0x10], R32 ;  /* 0x0000102000007388 */ /* 0x000fe60000000a00 */
[----:B------:R-:W-:Y:S01]  /*1a90*/  IMAD.IADD R15, R15, 0x1, R14 ;  /* 0x000000010f0f7824 */ /* 0x000fe200078e020e */
[----:B------:R-:W-:Y:S03]  /*1aa0*/  STS.64 [R0+0x18], R18 ;  /* 0x0000181200007388 */ /* 0x000fe60000000a00 */
[----:B------:R-:W-:Y:S01]  /*1ab0*/  IMAD.IADD R12, R12, 0x1, R15 ;  /* 0x000000010c0c7824 */ /* 0x000fe200078e020f */
[----:B------:R-:W-:Y:S03]  /*1ac0*/  STS.64 [R0+0x20], R14 ;  /* 0x0000200e00007388 */ /* 0x000fe60000000a00 */
[----:B------:R-:W-:-:S04]  /*1ad0*/  IMAD.IADD R13, R13, 0x1, R12 ;  /* 0x000000010d0d7824 */ /* 0x000fc800078e020c */
        /* <DEDUP_REMOVED lines=14> */
[----:B------:R-:W-:-:S05]  /*1bc0*/  IMAD.IADD R3, R3, 0x1, R2 ;  /* 0x0000000103037824 */ /* 0x000fca00078e0202 */
[----:B------:R-:W-:Y:S01]  /*1bd0*/  STS.64 [R0+0x50], R2 ;  /* 0x0000500200007388 */ /* 0x000fe20000000a00 */
[----:B------:R-:W-:-:S03]  /*1be0*/  NOP ;  /* 0x0000000000007918 */ /* 0x000fc60000000000 */
[----:B0-----:R-:W0:Y:S04]  /*1bf0*/  LDS R17, [R38] ;  /* 0x0000000026117984 */ /* 0x001e280000000800 */
[----:B------:R-:W1:Y:S04]  /*1c00*/  LDS R15, [R38+0x80] ;  /* 0x00008000260f7984 */ /* 0x000e680000000800 */
[----:B------:R-:W2:Y:S04]  /*1c10*/  LDS R13, [R38+0x100] ;  /* 0x00010000260d7984 */ /* 0x000ea80000000800 */
[----:B------:R-:W3:Y:S04]  /*1c20*/  LDS R19, [R38+0x180] ;  /* 0x0001800026137984 */ /* 0x000ee80000000800 */
[----:B------:R-:W4:Y:S04]  /*1c30*/  LDS R11, [R38+0x200] ;  /* 0x00020000260b7984 */ /* 0x000f280000000800 */
[----:B------:R-:W5:Y:S04]  /*1c40*/  LDS R9, [R38+0x280] ;  /* 0x0002800026097984 */ /* 0x000f680000000800 */
        /* <DEDUP_REMOVED lines=16> */
[----:B0-----:R-:W-:Y:S04]  /*1d50*/  STG.E desc[UR8][R46.64], R17 ;  /* 0x000000112e007986 */ /* 0x001fe8000c101908 */
[----:B-1----:R-:W-:Y:S04]  /*1d60*/  STG.E desc[UR8][R46.64+0x80], R15 ;  /* 0x0000800f2e007986 */ /* 0x002fe8000c101908 */
[----:B--2---:R-:W-:Y:S04]  /*1d70*/  STG.E desc[UR8][R46.64+0x100], R13 ;  /* 0x0001000d2e007986 */ /* 0x004fe8000c101908 */
[----:B---3--:R-:W-:Y:S04]  /*1d80*/  STG.E desc[UR8][R46.64+0x180], R19 ;  /* 0x000180132e007986 */ /* 0x008fe8000c101908 */
[----:B----4-:R-:W-:Y:S04]  /*1d90*/  STG.E desc[UR8][R46.64+0x200], R11 ;  /* 0x0002000b2e007986 */ /* 0x010fe8000c101908 */
[----:B-----5:R-:W-:Y:S04]  /*1da0*/  STG.E desc[UR8][R46.64+0x280], R9 ;  /* 0x000280092e007986 */ /* 0x020fe8000c101908 */
[----:B------:R-:W-:Y:S04]  /*1db0*/  STG.E desc[UR8][R46.64+0x300], R7 ;  /* 0x000300072e007986 */ /* 0x000fe8000c101908 */
        /* <DEDUP_REMOVED lines=14> */
[----:B------:R-:W-:Y:S01]  /*1ea0*/  STG.E desc[UR8][R46.64+0xa80], R49 ;  /* 0x000a80312e007986 */ /* 0x000fe2000c101908 */
[----:B------:R-:W-:Y:S05]  /*1eb0*/  EXIT ;  /* 0x000000000000794d */ /* 0x000fea0003800000 */
.L_x_146:
[----:B------:R-:W-:-:S13]  /*1ec0*/  ISETP.NE.AND P0, PT, R0, RZ, PT ;  /* 0x000000ff0000720c */ /* 0x000fda0003f05270 */
[----:B------:R-:W-:Y:S05]  /*1ed0*/  @!P0 EXIT ;  /* 0x000000000000894d */ /* 0x000fea0003800000 */
[----:B------:R-:W0:Y:S02]  /*1ee0*/  LDC.64 R2, c[0x0][0x380] ;  /* 0x0000e000ff027b82 */ /* 0x000e240000000a00 */
[----:B0-----:R-:W-:-:S05]  /*1ef0*/  IMAD.WIDE.U32 R2, R5, 0x4, R2 ;  /* 0x0000000405027825 */ /* 0x001fca00078e0002 */
[----:B------:R0:W2:Y:S01]  /*1f00*/  LDG.E R7, desc[UR8][R2.64] ;  /* 0x0000000802077981 */ /* 0x0000a2000c1e1900 */
[----:B------:R-:W1:Y:S02]  /*1f10*/  S2R R52, SR_TID.X ;  /* 0x0000000000347919 */ /* 0x000e640000002100 */
[C---:B-1----:R-:W-:Y:S02]  /*1f20*/  LOP3.LUT R4, R52.reuse, 0x1f, RZ, 0xc0, !PT ;  /* 0x0000001f34047812 */ /* 0x042fe400078ec0ff */
[----:B------:R-:W-:-:S05]  /*1f30*/  LOP3.LUT R5, R52, 0x3e0, RZ, 0xc0, !PT ;  /* 0x000003e034057812 */ /* 0x000fca00078ec0ff */
[----:B------:R-:W-:-:S04]  /*1f40*/  IMAD R15, R5, 0x16, R4 ;  /* 0x00000016050f7824 */ /* 0x000fc800078e0204 */
[C---:B------:R-:W-:Y:S01]  /*1f50*/  VIADD R5, R15.reuse, 0x20 ;  /* 0x000000200f057836 */ /* 0x040fe20000000000 */
[C---:B------:R-:W-:Y:S01]  /*1f60*/  ISETP.GE.U32.AND P6, PT, R15.reuse, R0, PT ;  /* 0x000000000f00720c */ /* 0x040fe20003fc6070 */
[C---:B------:R-:W-:Y:S01]  /*1f70*/  VIADD R9, R15.reuse, 0x40 ;  /* 0x000000400f097836 */ /* 0x040fe20000000000 */
[C---:B------:R-:W-:Y:S01]  /*1f80*/  LEA R4, P1, R15.reuse, R2, 0x2 ;  /* 0x000000020f047211 */ /* 0x040fe200078210ff */
[----:B------:R-:W-:Y:S01]  /*1f90*/  VIADD R11, R15, 0xa0 ;  /* 0x000000a00f0b7836 */ /* 0x000fe20000000000 */
[-C--:B------:R-:W-:Y:S01]  /*1fa0*/  ISETP.GE.U32.AND P5, PT, R5, R0.reuse, PT ;  /* 0x000000000500720c */ /* 0x080fe20003fa6070 */
[----:B------:R-:W-:Y:S01]  /*1fb0*/  VIADD R5, R15, 0xc0 ;  /* 0x000000c00f057836 */ /* 0x000fe20000000000 */
[-C--:B------:R-:W-:Y:S01]  /*1fc0*/  ISETP.GE.U32.AND P0, PT, R9, R0.reuse, PT ;  /* 0x000000000900720c */ /* 0x080fe20003f06070 */
[----:B------:R-:W-:Y:S01]  /*1fd0*/  VIADD R9, R15, 0x100 ;  /* 0x000001000f097836 */ /* 0x000fe20000000000 */
[-C--:B------:R-:W-:Y:S01]  /*1fe0*/  ISETP.GE.U32.AND P4, PT, R11, R0.reuse, PT ;  /* 0x000000000b00720c */ /* 0x080fe20003f86070 */
[----:B------:R-:W-:Y:S01]  /*1ff0*/  VIADD R11, R15, 0x120 ;  /* 0x000001200f0b7836 */ /* 0x000fe20000000000 */
[-C--:B------:R-:W-:Y:S01]  /*2000*/  ISETP.GE.U32.AND P3, PT, R5, R0.reuse, PT ;  /* 0x000000000500720c */ /* 0x080fe20003f66070 */
[----:B------:R-:W-:Y:S01]  /*2010*/  IMAD.X R5, RZ, RZ, R3, P1 ;  /* 0x000000ffff057224 */ /* 0x000fe200008e0603 */
[-C--:B------:R-:W-:Y:S01]  /*2020*/  ISETP.GE.U32.AND P2, PT, R9, R0.reuse, PT ;  /* 0x000000000900720c */ /* 0x080fe20003f46070 */
[----:B0-----:R-:W-:Y:S01]  /*2030*/  VIADD R3, R15, 0x140 ;  /* 0x000001400f037836 */ /* 0x001fe20000000000 */
[----:B------:R-:W-:Y:S01]  /*2040*/  ISETP.GE.U32.AND P1, PT, R11, R0, PT ;  /* 0x000000000b00720c */ /* 0x000fe20003f26070 */
[----:B------:R-:W-:-:S02]  /*2050*/  VIADD R11, R15, 0x1e0 ;  /* 0x000001e00f0b7836 */ /* 0x000fc40000000000 */
[C---:B------:R-:W-:Y:S02]  /*2060*/  VIADD R13, R15.reuse, 0x240 ;  /* 0x000002400f0d7836 */ /* 0x040fe40000000000 */
[C---:B------:R-:W-:Y:S02]  /*2070*/  VIADD R51, R15.reuse, 0x60 ;  /* 0x000000600f337836 */ /* 0x040fe40000000000 */
[C---:B------:R-:W-:Y:S02]  /*2080*/  VIADD R50, R15.reuse, 0x80 ;  /* 0x000000800f327836 */ /* 0x040fe40000000000 */
[C---:B------:R-:W-:Y:S02]  /*2090*/  VIADD R49, R15.reuse, 0xe0 ;  /* 0x000000e00f317836 */ /* 0x040fe40000000000 */
[C---:B------:R-:W-:Y:S02]  /*20a0*/  VIADD R48, R15.reuse, 0x160 ;  /* 0x000001600f307836 */ /* 0x040fe40000000000 */
[----:B------:R-:W-:-:S02]  /*20b0*/  VIADD R47, R15, 0x180 ;  /* 0x000001800f2f7836 */ /* 0x000fc40000000000 */
[C---:B------:R-:W-:Y:S02]  /*20c0*/  VIADD R46, R15.reuse, 0x1a0 ;  /* 0x000001a00f2e7836 */ /* 0x040fe40000000000 */
[C---:B------:R-:W-:Y:S02]  /*20d0*/  VIADD R45, R15.reuse, 0x1c0 ;  /* 0x000001c00f2d7836 */ /* 0x040fe40000000000 */
[C---:B------:R-:W-:Y:S02]  /*20e0*/  VIADD R41, R15.reuse, 0x200 ;  /* 0x000002000f297836 */ /* 0x040fe40000000000 */
[C---:B------:R-:W-:Y:S02]  /*20f0*/  VIADD R40, R15.reuse, 0x260 ;  /* 0x000002600f287836 */ /* 0x040fe40000000000 */
[----:B------:R-:W-:Y:S02]  /*2100*/  VIADD R2, R15, 0x2a0 ;  /* 0x000002a00f027836 */ /* 0x000fe40000000000 */
[----:B--2---:R-:W-:-:S02]  /*2110*/  IMAD.MOV.U32 R17, RZ, RZ, R7 ;  /* 0x000000ffff117224 */ /* 0x004fc400078e0007 */
[----:B------:R-:W2:Y:S02]  /*2120*/  @!P6 LDG.E R7, desc[UR8][R4.64] ;  /* 0x000000080407e981 */ /* 0x000ea4000c1e1900 */
[----:B------:R-:W-:Y:S01]  /*2130*/  IMAD.MOV.U32 R9, RZ, RZ, R17 ;  /* 0x000000ffff097224 */ /* 0x000fe200078e0011 */
[----:B------:R-:W-:Y:S01]  /*2140*/  ISETP.GE.U32.AND P6, PT, R3, R0, PT ;  /* 0x000000000300720c */ /* 0x000fe20003fc6070 */
[----:B------:R-:W-:-:S04]  /*2150*/  VIADD R3, R15, 0x220 ;  /* 0x000002200f037836 */ /* 0x000fc80000000000 */
[----:B------:R-:W3:Y:S01]  /*2160*/  @!P5 LDG.E R9, desc[UR8][R4.64+0x80] ;  /* 0x000080080409d981 */ /* 0x000ee2000c1e1900 */
[-C--:B------:R-:W-:Y:S01]  /*2170*/  ISETP.GE.U32.AND P5, PT, R11, R0.reuse, PT ;  /* 0x000000000b00720c */ /* 0x080fe20003fa6070 */
[--C-:B------:R-:W-:Y:S02]  /*2180*/  IMAD.MOV.U32 R11, RZ, RZ, R17.reuse ;  /* 0x000000ffff0b7224 */ /* 0x100fe400078e0011 */
[--C-:B------:R-:W-:Y:S02]  /*2190*/  IMAD.MOV.U32 R19, RZ, RZ, R17.reuse ;  /* 0x000000ffff137224 */ /* 0x100fe400078e0011 */
[--C-:B------:R-:W-:Y:S02]  /*21a0*/  IMAD.MOV.U32 R21, RZ, RZ, R17.reuse ;  /* 0x000000ffff157224 */ /* 0x100fe400078e0011 */
[----:B------:R-:W4:Y:S01]  /*21b0*/  @!P0 LDG.E R11, desc[UR8][R4.64+0x100] ;  /* 0x00010008040b8981 */ /* 0x000f22000c1e1900 */
[--C-:B------:R-:W-:Y:S01]  /*21c0*/  IMAD.MOV.U32 R25, RZ, RZ, R17.reuse ;  /* 0x000000ffff197224 */ /* 0x100fe200078e0011 */
[----:B------:R-:W-:Y:S01]  /*21d0*/  ISETP.GE.U32.AND P0, PT, R3, R0, PT ;  /* 0x000000000300720c */ /* 0x000fe20003f06070 */
[--C-:B------:R-:W-:Y:S01]  /*21e0*/  IMAD.MOV.U32 R27, RZ, RZ, R17.reuse ;  /* 0x000000ffff1b7224 */ /* 0x100fe200078e0011 */
[----:B------:R-:W5:Y:S01]  /*21f0*/  @!P4 LDG.E R19, desc[UR8][R4.64+0x280] ;  /* 0x000280080413c981 */ /* 0x000f62000c1e1900 */
[----:B------:R-:W-:-:S02]  /*2200*/  IMAD.MOV.U32 R29, RZ, RZ, R17 ;  /* 0x000000ffff1d7224 */ /* 0x000fc400078e0011 */
[----:B------:R-:W-:Y:S01]  /*2210*/  VIADD R3, R15, 0x280 ;  /* 0x000002800f037836 */ /* 0x000fe20000000000 */
[----:B------:R-:W5:Y:S01]  /*2220*/  @!P3 LDG.E R21, desc[UR8][R4.64+0x300] ;  /* 0x000300080415b981 */ /* 0x000f62000c1e1900 */
[----:B------:R-:W-:-:S03]  /*2230*/  ISETP.GE.U32.AND P4, PT, R13, R0, PT ;  /* 0x000000000d00720c */ /* 0x000fc60003f86070 */
[----:B------:R-:W5:Y:S01]  /*2240*/  @!P2 LDG.E R25, desc[UR8][R4.64+0x400] ;  /* 0x000400080419a981 */ /* 0x000f62000c1e1900 */
[-C--:B------:R-:W-:Y:S02]  /*2250*/  ISETP.GE.U32.AND P3, PT, R3, R0.reuse, PT ;  /* 0x000000000300720c */ /* 0x080fe40003f66070 */
[-C--:B------:R-:W-:Y:S01]  /*2260*/  ISETP.GE.U32.AND P2, PT, R51, R0.reuse, PT ;  /* 0x000000003300720c */ /* 0x080fe20003f46070 */
[----:B------:R-:W5:Y:S01]  /*2270*/  @!P1 LDG.E R27, desc[UR8][R4.64+0x480] ;  /* 0x00048008041b9981 */ /* 0x000f62000c1e1900 */
[----:B------:R-:W-:-:S03]  /*2280*/  ISETP.GE.U32.AND P1, PT, R50, R0, PT ;  /* 0x000000003200720c */ /* 0x000fc60003f26070 */
[----:B------:R-:W5:Y:S01]  /*2290*/  @!P6 LDG.E R29, desc[UR8][R4.64+0x500] ;  /* 0x00050008041de981 */ /* 0x000f62000c1e1900 */
[----:B------:R-:W-:Y:S01]  /*22a0*/  ISETP.GE.U32.AND P6, PT, R49, R0, PT ;  /* 0x000000003100720c */ /* 0x000fe20003fc6070 */
[--C-:B------:R-:W-:Y:S02]  /*22b0*/  IMAD.MOV.U32 R43, RZ, RZ, R17.reuse ;  /* 0x000000ffff2b7224 */ /* 0x100fe400078e0011 */
[--C-:B------:R-:W-:Y:S02]  /*22c0*/  IMAD.MOV.U32 R6, RZ, RZ, R17.reuse ;  /* 0x000000ffff067224 */ /* 0x100fe400078e0011 */
[--C-:B------:R-:W-:Y:S02]  /*22d0*/  IMAD.MOV.U32 R8, RZ, RZ, R17.reuse ;  /* 0x000000ffff087224 */ /* 0x100fe400078e0011 */
[--C-:B------:R-:W-:Y:S01]  /*22e0*/  IMAD.MOV.U32 R10, RZ, RZ, R17.reuse ;  /* 0x000000ffff0a7224 */ /* 0x100fe200078e0011 */
[----:B------:R-:W5:Y:S01]  /*22f0*/  @!P5 LDG.E R43, desc[UR8][R4.64+0x780] ;  /* 0x00078008042bd981 */ /* 0x000f62000c1e1900 */
[----:B------:R-:W-:-:S02]  /*2300*/  IMAD.MOV.U32 R13, RZ, RZ, R17 ;  /* 0x000000ffff0d7224 */ /* 0x000fc400078e0011 */
[--C-:B------:R-:W-:Y:S01]  /*2310*/  IMAD.MOV.U32 R15, RZ, RZ, R17.reuse ;  /* 0x000000ffff0f7224 */ /* 0x100fe200078e0011 */
[----:B------:R-:W5:Y:S01]  /*2320*/  @!P0 LDG.E R6, desc[UR8][R4.64+0x880] ;  /* 0x0008800804068981 */ /* 0x000f62000c1e1900 */
[----:B------:R-:W-:Y:S01]  /*2330*/  IMAD.MOV.U32 R23, RZ, RZ, R17 ;  /* 0x000000ffff177224 */ /* 0x000fe200078e0011 */
[-C--:B------:R-:W-:Y:S02]  /*2340*/  ISETP.GE.U32.AND P5, PT, R48, R0.reuse, PT ;  /* 0x000000003000720c */ /* 0x080fe40003fa6070 */
[----:B------:R-:W5:Y:S01]  /*2350*/  @!P4 LDG.E R8, desc[UR8][R4.64+0x900] ;  /* 0x000900080408c981 */ /* 0x000f62000c1e1900 */
[-C--:B------:R-:W-:Y:S02]  /*2360*/  ISETP.GE.U32.AND P0, PT, R47, R0.reuse, PT ;  /* 0x000000002f00720c */ /* 0x080fe40003f06070 */
[-C--:B------:R-:W-:Y:S01]  /*2370*/  ISETP.GE.U32.AND P4, PT, R46, R0.reuse, PT ;  /* 0x000000002e00720c */ /* 0x080fe20003f86070 */
[----:B------:R-:W5:Y:S01]  /*2380*/  @!P3 LDG.E R10, desc[UR8][R4.64+0xa00] ;  /* 0x000a0008040ab981 */ /* 0x000f62000c1e1900 */
[----:B------:R-:W-:-:S03]  /*2390*/  ISETP.GE.U32.AND P3, PT, R45, R0, PT ;  /* 0x000000002d00720c */ /* 0x000fc60003f66070 */
[----:B------:R-:W5:Y:S01]  /*23a0*/  @!P2 LDG.E R13, desc[UR8][R4.64+0x180] ;  /* 0x00018008040da981 */ /* 0x000f62000c1e1900 */
[----:B------:R-:W-:-:S03]  /*23b0*/  ISETP.GE.U32.AND P2, PT, R41, R0, PT ;  /* 0x000000002900720c */ /* 0x000fc60003f46070 */
        /* <DEDUP_REMOVED lines=10> */
[----:B------:R-:W-:Y:S01]  /*2460*/  IMAD.MOV.U32 R16, RZ, RZ, R17 ;  /* 0x000000ffff107224 */ /* 0x000fe200078e0011 */
[----:B------:R-:W5:Y:S04]  /*2470*/  @!P0 LDG.E R33, desc[UR8][R4.64+0x600] ;  /* 0x0006000804218981 */ /* 0x000f68000c1e1900 */
[----:B------:R-:W5:Y:S04]  /*2480*/  @!P4 LDG.E R35, desc[UR8][R4.64+0x680] ;  /* 0x000680080423c981 */ /* 0x000f68000c1e1900 */
[----:B------:R-:W5:Y:S04]  /*2490*/  @!P3 LDG.E R37, desc[UR8][R4.64+0x700] ;  /* 0x000700080425b981 */ /* 0x000f68000c1e1900 */
[----:B------:R-:W5:Y:S04]  /*24a0*/  @!P2 LDG.E R53, desc[UR8][R4.64+0x800] ;  /* 0x000800080435a981 */ /* 0x000f68000c1e1900 */
[----:B------:R-:W5:Y:S04]  /*24b0*/  @!P1 LDG.E R16, desc[UR8][R4.64+0x980] ;  /* 0x0009800804109981 */ /* 0x000f68000c1e1900 */
[----:B------:R-:W5:Y:S01]  /*24c0*/  @!P6 LDG.E R17, desc[UR8][R4.64+0xa80] ;  /* 0x000a80080411e981 */ /* 0x000f62000c1e1900 */
[----:B------:R-:W0:Y:S01]  /*24d0*/  S2R R3, SR_LANEID ;  /* 0x0000000000037919 */ /* 0x000e220000000000 */
[----:B------:R-:W1:Y:S01]  /*24e0*/  S2UR UR5, SR_CgaCtaId ;  /* 0x00000000000579c3 */ /* 0x000e620000008800 */
[----:B------:R-:W-:Y:S01]  /*24f0*/  SHF.R.U32.HI R42, RZ, 0x5, R52 ;  /* 0x00000005ff2a7819 */ /* 0x000fe20000011634 */
[----:B------:R-:W-:Y:S01]  /*2500*/  UMOV UR4, 0x400 ;  /* 0x0000040000047882 */ /* 0x000fe20000000000 */
[----:B------:R-:W-:Y:S01]  /*2510*/  ISETP.NE.AND P0, PT, R39, RZ, PT ;  /* 0x000000ff2700720c */ /* 0x000fe20003f05270 */
[----:B-1----:R-:W-:-:S02]  /*2520*/  ULEA UR4, UR5, UR4, 0x18 ;  /* 0x0000000405047291 */ /* 0x002fc4000f8ec0ff */
[----:B0-----:R-:W-:-:S05]  /*2530*/  IMAD R38, R42, 0x2c0, R3 ;  /* 0x000002c02a267824 */ /* 0x001fca00078e0203 */
        /* <DEDUP_REMOVED lines=41> */
[----:B------:R-:W-:Y:S02]  /*27d0*/  ISETP.NE.AND P2, PT, R42, 0xb, PT ;  /* 0x0000000b2a00780c */ /* 0x000fe40003f45270 */
[----:B----4-:R-:W-:Y:S02]  /*27e0*/  IADD3 R16, PT, PT, R10, R9, R16 ;  /* 0x000000090a107210 */ /* 0x010fe40007ffe010 */
[----:B------:R-:W-:-:S02]  /*27f0*/  ISETP.GE.U32.AND P3, PT, R52, 0x20, PT ;  /* 0x000000203400780c */ /* 0x000fc40003f66070 */
        /* <DEDUP_REMOVED lines=31> */
[----:B------:R-:W-:-:S03]  /*29f0*/  IMAD.IADD R19, R19, 0x1, R18 ;  /* 0x0000000113137824 */ /* 0x000fc600078e0212 */
        /* <DEDUP_REMOVED lines=14> */
[----:B------:R-:W-:Y:S02]  /*2ae0*/  SEL R16, R22, R16, !P0 ;  /* 0x0000001016107207 */ /* 0x000fe40004000000 */
[----:B------:R-:W-:-:S04]  /*2af0*/  ISETP.NE.AND P0, PT, R42, 0x8, PT ;  /* 0x000000082a00780c */ /* 0x000fc80003f05270 */
[----:B------:R-:W-:Y:S02]  /*2b00*/  SEL R16, R23, R16, !P0 ;  /* 0x0000001017107207 */ /* 0x000fe40004000000 */
[----:B------:R-:W-:Y:S02]  /*2b10*/  ISETP.NE.AND P0, PT, R42, 0xa, PT ;  /* 0x0000000a2a00780c */ /* 0x000fe40003f05270 */
[----:B------:R-:W-:Y:S02]  /*2b20*/  SEL R16, R24, R16, !P1 ;  /* 0x0000001018107207 */ /* 0x000fe40004800000 */
[----:B------:R-:W-:Y:S02]  /*2b30*/  ISETP.NE.AND P1, PT, R3, RZ, PT ;  /* 0x000000ff0300720c */ /* 0x000fe40003f25270 */
[----:B------:R-:W-:Y:S01]  /*2b40*/  SEL R16, R25, R16, !P0 ;  /* 0x0000001019107207 */ /* 0x000fe20004000000 */
[----:B------:R-:W-:Y:S01]  /*2b50*/  @!P2 IMAD.IADD R16, R26, 0x1, R25 ;  /* 0x000000011a10a824 */ /* 0x000fe200078e0219 */
[----:B------:R-:W-:-:S02]  /*2b60*/  SEL R3, R39, RZ, P1 ;  /* 0x000000ff27037207 */ /* 0x000fc40000800000 */
[----:B------:R-:W-:-:S03]  /*2b70*/  ISETP.NE.AND P0, PT, R52, RZ, PT ;  /* 0x000000ff3400720c */ /* 0x000fc60003f05270 */
[----:B------:R-:W-:-:S05]  /*2b80*/  @P3 IMAD.IADD R39, R16, 0x1, R3 ;  /* 0x0000000110273824 */ /* 0x000fca00078e0203 */
[----:B------:R-:W-:Y:S01]  /*2b90*/  SEL R39, R39, RZ, P0 ;  /* 0x000000ff27277207 */ /* 0x000fe20000000000 */
[----:B------:R-:W-:Y:S06]  /*2ba0*/  BRA `(.L_x_164) ;  /* 0x0000000c00f87947 */ /* 0x000fec0003800000 */
.L_x_163:
[----:B0-2---:R-:W-:Y:S02]  /*2bb0*/  IADD3 R16, PT, PT, R6, R5, R4 ;  /* 0x0000000506107210 */ /* 0x005fe40007ffe004 */
[C---:B------:R-:W-:Y:S02]  /*2bc0*/  ISETP.NE.AND P1, PT, R3.reuse, 0x1f, PT ;  /* 0x0000001f0300780c */ /* 0x040fe40003f25270 */
        /* <DEDUP_REMOVED lines=22> */
[----:B------:R-:W-:Y:S01]  /*2d30*/  ISETP.NE.AND P0, PT, R42, 0x2, PT ;  /* 0x000000022a00780c */ /* 0x000fe20003f05270 */
[----:B------:R-:W0:Y:S02]  /*2d40*/  S2R R53, SR_TID.X ;  /* 0x0000000000357919 */ /* 0x000e240000002100 */
[----:B------:R-:W-:Y:S01]  /*2d50*/  IMAD.IADD R43, R44, 0x1, -R43 ;  /* 0x000000012c2b7824 */ /* 0x000fe200078e0a2b */
[----:B------:R-:W-:Y:S01]  /*2d60*/  @!P1 STS [R52+0x10], R44 ;  /* 0x0000102c34009388 */ /* 0x000fe20000000800 */
[----:B------:R-:W-:Y:S01]  /*2d70*/  BAR.SYNC.DEFER_BLOCKING 0x0 ;  /* 0x0000000000007b1d */ /* 0x000fe20000010000 */
[----:B------:R-:W-:-:S05]  /*2d80*/  ISETP.NE.AND P1, PT, R42, 0x9, PT ;  /* 0x000000092a00780c */ /* 0x000fca0003f25270 */
[----:B------:R-:W1:Y:S04]  /*2d90*/  LDS.128 R16, [UR4+0x10] ;  /* 0x00001004ff107984 */ /* 0x000e680008000c00 */
[----:B------:R-:W2:Y:S04]  /*2da0*/  LDS.128 R20, [UR4+0x20] ;  /* 0x00002004ff147984 */ /* 0x000ea80008000c00 */
[----:B------:R-:W3:Y:S01]  /*2db0*/  LDS.128 R24, [UR4+0x30] ;  /* 0x00003004ff187984 */ /* 0x000ee20008000c00 */
[----:B-1----:R-:W-:-:S04]  /*2dc0*/  IMAD.IADD R17, R16, 0x1, R17 ;  /* 0x0000000110117824 */ /* 0x002fc800078e0211 */
[----:B------:R-:W-:Y:S01]  /*2dd0*/  IMAD.IADD R18, R18, 0x1, R17 ;  /* 0x0000000112127824 */ /* 0x000fe200078e0211 */
[----:B------:R-:W-:Y:S02]  /*2de0*/  SEL R16, R17, R16, !P0 ;  /* 0x0000001011107207 */ /* 0x000fe40004000000 */
[----:B------:R-:W-:Y:S01]  /*2df0*/  ISETP.NE.AND P0, PT, R42, 0x3, PT ;  /* 0x000000032a00780c */ /* 0x000fe20003f05270 */
[----:B------:R-:W-:Y:S01]  /*2e00*/  IMAD.IADD R19, R19, 0x1, R18 ;  /* 0x0000000113137824 */ /* 0x000fe200078e0212 */
[----:B------:R-:W-:Y:S02]  /*2e10*/  SEL R17, R43, RZ, P2 ;  /* 0x000000ff2b117207 */ /* 0x000fe40001000000 */
[----:B------:R-:W-:Y:S01]  /*2e20*/  SEL R16, R18, R16, !P0 ;  /* 0x0000001012107207 */ /* 0x000fe20004000000 */
[----:B--2---:R-:W-:Y:S01]  /*2e30*/  IMAD.IADD R20, R19, 0x1, R20 ;  /* 0x0000000113147824 */ /* 0x004fe200078e0214 */
        /* <DEDUP_REMOVED lines=8> */
[----:B---3--:R-:W-:Y:S01]  /*2ec0*/  IMAD.IADD R24, R23, 0x1, R24 ;  /* 0x0000000117187824 */ /* 0x008fe200078e0218 */
        /* <DEDUP_REMOVED lines=12> */
[----:B0-----:R-:W-:-:S02]  /*2f90*/  ISETP.GT.U32.AND P0, PT, R53, 0x1f, PT ;  /* 0x0000001f3500780c */ /* 0x001fc40003f04070 */
        /* <DEDUP_REMOVED lines=20> */
.L_x_210:
[----:B------:R-:W-:Y:S05]  /*30e0*/  @!P0 BRA `(.L_x_167) ;  /* 0x0000000000748947 */ /* 0x000fea0003800000 */
[----:B------:R-:W-:-:S07]  /*30f0*/  IMAD.MOV.U32 R22, RZ, RZ, 0x3b8 ;  /* 0x000003b8ff167424 */ /* 0x000fce00078e00ff */
.L_x_169:
        /* <DEDUP_REMOVED lines=27> */
.L_x_213:
[----:B------:R-:W-:Y:S05]  /*32b0*/  @P0 BRA `(.L_x_169) ;  /* 0xfffffffc00900947 */ /* 0x000fea000383ffff */
.L_x_167:
[----:B------:R-:W-:Y:S01]  /*32c0*/  UMOV UR5, 0xffffffff ;  /* 0xffffffff00057882 */ /* 0x000fe20000000000 */
[----:B------:R-:W-:Y:S02]  /*32d0*/  ISETP.NE.AND P0, PT, R24, 0x65, PT ;  /* 0x000000651800780c */ /* 0x000fe40003f05270 */
[----:B------:R-:W-:Y:S11]  /*32e0*/  BRA.DIV UR5, `(.L_x_170) ;  /* 0x0000001a05fc7947 */ /* 0x000ff6000b800000 */
[----:B------:R-:W0:Y:S01]  /*32f0*/  S2R R53, SR_GEMASK ;  /* 0x0000000000357919 */ /* 0x000e220000003c00 */
[----:B------:R-:W-:Y:S01]  /*3300*/  VOTE.ANY R21, PT, !P0 ;  /* 0x0000000000157806 */ /* 0x000fe200040e0100 */
[----:B------:R-:W-:-:S03]  /*3310*/  VIADD R17, R3, 0x2 ;  /* 0x0000000203117836 */ /* 0x000fc60000000000 */
[----:B0-----:R-:W-:-:S05]  /*3320*/  LOP3.LUT R21, R21, 0x80000000, R53, 0xec, !PT ;  /* 0x8000000015157812 */ /* 0x001fca00078eec35 */
[----:B------:R-:W-:-:S05]  /*3330*/  VIADD R16, R21, 0xffffffff ;  /* 0xffffffff15107836 */ /* 0x000fca0000000000 */
[----:B------:R-:W-:-:S06]  /*3340*/  LOP3.LUT R16, R21, R16, RZ, 0xc, !PT ;  /* 0x0000001015107212 */ /* 0x000fcc00078e0cff */
[----:B------:R-:W0:Y:S02]  /*3350*/  POPC R16, R16 ;  /* 0x0000001000107309 */ /* 0x000e240000000000 */
[----:B0-----:R-:W0:Y:S01]  /*3360*/  SHFL.DOWN PT, R22, R25, 0x1, R16 ;  /* 0x0820000019167989 */ /* 0x001e2200000e0010 */
[----:B------:R-:W-:-:S04]  /*3370*/  ISETP.GE.AND P0, PT, R3, R16, PT ;  /* 0x000000100300720c */ /* 0x000fc80003f06270 */
[----:B0-----:R-:W-:Y:S02]  /*3380*/  SEL R22, R22, RZ, !P0 ;  /* 0x000000ff16167207 */ /* 0x001fe40004000000 */
[----:B------:R-:W-:Y:S01]  /*3390*/  ISETP.GT.AND P0, PT, R17, R16, PT ;  /* 0x000000101100720c */ /* 0x000fe20003f04270 */
[----:B------:R-:W-:Y:S02]  /*33a0*/  VIADD R17, R3, 0x4 ;  /* 0x0000000403117836 */ /* 0x000fe40000000000 */
[----:B------:R-:W-:-:S05]  /*33b0*/  IMAD.IADD R43, R22, 0x1, R25 ;  /* 0x00000001162b7824 */ /* 0x000fca00078e0219 */
[----:B------:R-:W0:Y:S02]  /*33c0*/  SHFL.DOWN PT, R22, R43, 0x2, R16 ;  /* 0x084000002b167989 */ /* 0x000e2400000e0010 */
[----:B0-----:R-:W-:Y:S02]  /*33d0*/  SEL R22, R22, RZ, !P0 ;  /* 0x000000ff16167207 */ /* 0x001fe40004000000 */
[----:B------:R-:W-:Y:S01]  /*33e0*/  ISETP.GT.AND P0, PT, R17, R16, PT ;  /* 0x000000101100720c */ /* 0x000fe20003f04270 */
[----:B------:R-:W-:Y:S02]  /*33f0*/  VIADD R17, R3, 0x8 ;  /* 0x0000000803117836 */ /* 0x000fe40000000000 */
[----:B------:R-:W-:Y:S02]  /*3400*/  IMAD.IADD R26, R43, 0x1, R22 ;  /* 0x000000012b1a7824 */ /* 0x000fe400078e0216 */
[----:B------:R-:W0:Y:S03]  /*3410*/  LDC.64 R42, c[0x0][0x390] ;  /* 0x0000e400ff2a7b82 */ /* 0x000e260000000a00 */
[----:B------:R-:W1:Y:S02]  /*3420*/  SHFL.DOWN PT, R22, R26, 0x4, R16 ;  /* 0x088000001a167989 */ /* 0x000e6400000e0010 */
[----:B-1----:R-:W-:-:S02]  /*3430*/  SEL R25, R22, RZ, !P0 ;  /* 0x000000ff16197207 */ /* 0x002fc40004000000 */
[-C--:B------:R-:W-:Y:S01]  /*3440*/  ISETP.GT.AND P0, PT, R17, R16.reuse, PT ;  /* 0x000000101100720c */ /* 0x080fe20003f04270 */
[----:B------:R-:W-:Y:S02]  /*3450*/  VIADD R17, R3, 0x10 ;  /* 0x0000001003117836 */ /* 0x000fe40000000000 */
[----:B------:R-:W-:Y:S01]  /*3460*/  IMAD.IADD R25, R26, 0x1, R25 ;  /* 0x000000011a197824 */ /* 0x000fe200078e0219 */
[----:B0-----:R-:W-:Y:S02]  /*3470*/  IADD3 R26, P3, PT, R42, 0x100, RZ ;  /* 0x000001002a1a7810 */ /* 0x001fe40007f7e0ff */
[----:B------:R-:W-:Y:S02]  /*3480*/  ISETP.GT.AND P2, PT, R17, R16, PT ;  /* 0x000000101100720c */ /* 0x000fe40003f44270 */
[----:B------:R-:W0:Y:S01]  /*3490*/  SHFL.DOWN PT, R22, R25, 0x8, R16 ;  /* 0x0900000019167989 */ /* 0x000e2200000e0010 */
[----:B------:R-:W-:Y:S01]  /*34a0*/  IMAD.X R43, RZ, RZ, R43, P3 ;  /* 0x000000ffff2b7224 */ /* 0x000fe200018e062b */
[----:B0-----:R-:W-:-:S02]  /*34b0*/  SEL R20, R22, RZ, !P0 ;  /* 0x000000ff16147207 */ /* 0x001fc40004000000 */
[----:B------:R-:W-:-:S03]  /*34c0*/  ISETP.NE.AND P0, PT, R24, 0x65, PT ;  /* 0x000000651800780c */ /* 0x000fc60003f05270 */
[----:B------:R-:W-:-:S05]  /*34d0*/  IMAD.IADD R20, R25, 0x1, R20 ;  /* 0x0000000119147824 */ /* 0x000fca00078e0214 */
[----:B------:R-:W0:Y:S05]  /*34e0*/  SHFL.DOWN PT, R22, R20, 0x10, R16 ;  /* 0x0a00000014167989 */ /* 0x000e2a00000e0010 */
[----:B------:R-:W-:Y:S02]  /*34f0*/  VOTE.ALL P0, P0 ;  /* 0x0000000000ff7806 */ /* 0x000fe40000000000 */
[----:B0-----:R-:W-:-:S05]  /*3500*/  SEL R17, R22, RZ, !P2 ;  /* 0x000000ff16117207 */ /* 0x001fca0005000000 */
[----:B------:R-:W-:-:S07]  /*3510*/  IMAD.IADD R42, R20, 0x1, R17 ;  /* 0x00000001142a7824 */ /* 0x000fce00078e0211 */
.L_x_222:
[----:B------:R-:W-:Y:S05]  /*3520*/  @!P0 BRA `(.L_x_171) ;  /* 0x0000000400348947 */ /* 0x000fea0003800000 */
[----:B------:R-:W-:-:S07]  /*3530*/  IMAD.MOV.U32 R44, RZ, RZ, 0x3b8 ;  /* 0x000003b8ff2c7424 */ /* 0x000fce00078e00ff */
.L_x_177:
        /* <DEDUP_REMOVED lines=10> */
.L_x_225:
[----:B------:R-:W-:Y:S05]  /*35e0*/  @!P0 BRA `(.L_x_173) ;  /* 0x0000000000748947 */ /* 0x000fea0003800000 */
[----:B------:R-:W-:-:S07]  /*35f0*/  IMAD.MOV.U32 R22, RZ, RZ, R44 ;  /* 0x000000ffff167224 */ /* 0x000fce00078e002c */
.L_x_175:
        /* <DEDUP_REMOVED lines=8> */
[----:B------:R-:W0:Y:S02]  /*3680*/  F2I.FTZ.U32.TRUNC.NTZ R21, R21 ;  /* 0x0000001500157305 */ /* 0x000e24000021f000 */
[----:B0-----:R-:W-:Y:S02]  /*3690*/  IMAD R25, R20, R21, RZ ;  /* 0x0000001514197224 */ /* 0x001fe400078e02ff */
[----:B------:R-:W-:-:S04]  /*36a0*/  IMAD.MOV.U32 R20, RZ, RZ, RZ ;  /* 0x000000ffff147224 */ /* 0x000fc800078e00ff */
        /* <DEDUP_REMOVED lines=16> */
.L_x_228:
[----:B------:R-:W-:Y:S05]  /*37b0*/  @P0 BRA `(.L_x_175) ;  /* 0xfffffffc00900947 */ /* 0x000fea000383ffff */
.L_x_173:
[----:B------:R-:W-:Y:S01]  /*37c0*/  UMOV UR5, 0xffffffff ;  /* 0xffffffff00057882 */ /* 0x000fe20000000000 */
[----:B------:R-:W-:Y:S02]  /*37d0*/  ISETP.NE.AND P0, PT, R24, 0x65, PT ;  /* 0x000000651800780c */ /* 0x000fe40003f05270 */
[----:B------:R-:W-:Y:S11]  /*37e0*/  BRA.DIV UR5, `(.L_x_176) ;  /* 0x0000001a05fc7947 */ /* 0x000ff6000b800000 */
[----:B------:R-:W-:Y:S01]  /*37f0*/  VOTE.ANY R21, PT, !P0 ;  /* 0x0000000000157806 */ /* 0x000fe200040e0100 */
[----:B------:R-:W-:Y:S02]  /*3800*/  VIADD R17, R3, 0x2 ;  /* 0x0000000203117836 */ /* 0x000fe40000000000 */
[----:B------:R-:W-:Y:S01]  /*3810*/  VIADD R23, R23, 0xffffffe0 ;  /* 0xffffffe017177836 */ /* 0x000fe20000000000 */
[----:B------:R-:W-:-:S05]  /*3820*/  LOP3.LUT R21, R21, 0x80000000, R53, 0xec, !PT ;  /* 0x8000000015157812 */ /* 0x000fca00078eec35 */
        /* <DEDUP_REMOVED lines=18> */
[----:B------:R-:W-:-:S03]  /*3950*/  IMAD.IADD R25, R25, 0x1, R22 ;  /* 0x0000000119197824 */ /* 0x000fc600078e0216 */
[----:B------:R-:W-:Y:S02]  /*3960*/  ISETP.GT.AND P2, PT, R17, R16, PT ;  /* 0x000000101100720c */ /* 0x000fe40003f44270 */
        /* <DEDUP_REMOVED lines=8> */
.L_x_237:
[----:B------:R-:W-:Y:S05]  /*39f0*/  @P0 BRA `(.L_x_177) ;  /* 0xfffffff800d00947 */ /* 0x000fea000383ffff */
.L_x_171:
        /* <DEDUP_REMOVED lines=8> */
[----:B0-----:R-:W-:Y:S01]  /*3a80*/  @!P1 LEA R3, R16, R3, 0x18 ;  /* 0x0000000310039211 */ /* 0x001fe200078ec0ff */
[----:B------:R-:W-:Y:S02]  /*3a90*/  IMAD.MOV.U32 R16, RZ, RZ, R52 ;  /* 0x000000ffff107224 */ /* 0x000fe400078e0034 */
[----:B------:R-:W-:Y:S02]  /*3aa0*/  @!P0 IMAD.MOV.U32 R16, RZ, RZ, R42 ;  /* 0x000000ffff108224 */ /* 0x000fe400078e002a */
[----:B------:R1:W-:Y:S04]  /*3ab0*/  @!P1 STS [R3+0x8], R27 ;  /* 0x0000081b03009388 */ /* 0x0003e80000000800 */
[----:B------:R1:W-:Y:S01]  /*3ac0*/  @!P1 STS [R3+0x4], R42 ;  /* 0x0000042a03009388 */ /* 0x0003e20000000800 */
[----:B--2---:R-:W-:-:S05]  /*3ad0*/  @!P0 LEA R17, R20, R17, 0x18 ;  /* 0x0000001114118211 */ /* 0x004fca00078ec0ff */
[----:B------:R1:W-:Y:S02]  /*3ae0*/  @!P0 STS [R17+0x4c], R42 ;  /* 0x00004c2a11008388 */ /* 0x0003e40000000800 */
.L_x_165:
[----:B------:R-:W-:Y:S05]  /*3af0*/  WARPSYNC.ALL ;  /* 0x0000000000007948 */ /* 0x000fea0003800000 */
[----:B------:R-:W0:Y:S08]  /*3b00*/  S2UR UR5, SR_CgaCtaId ;  /* 0x00000000000579c3 */ /* 0x000e300000008800 */
[----:B------:R-:W-:Y:S06]  /*3b10*/  BAR.SYNC.DEFER_BLOCKING 0x0 ;  /* 0x0000000000007b1d */ /* 0x000fec0000010000 */
[----:B------:R-:W-:Y:S01]  /*3b20*/  UMOV UR4, 0x400 ;  /* 0x0000040000047882 */ /* 0x000fe20000000000 */
[----:B-1----:R-:W1:Y:S01]  /*3b30*/  S2R R17, SR_TID.X ;  /* 0x0000000000117919 */ /* 0x002e620000002100 */
[----:B0-----:R-:W-:-:S09]  /*3b40*/  ULEA UR4, UR5, UR4, 0x18 ;  /* 0x0000000405047291 */ /* 0x001fd2000f8ec0ff */
[----:B------:R-:W0:Y:S01]  /*3b50*/  LDS R3, [UR4+0x4c] ;  /* 0x00004c04ff037984 */ /* 0x000e220008000800 */
[----:B-1----:R-:W-:-:S04]  /*3b60*/  ISETP.NE.AND P0, PT, R17, RZ, PT ;  /* 0x000000ff1100720c */ /* 0x002fc80003f05270 */
[----:B0-----:R-:W-:-:S05]  /*3b70*/  SEL R3, R3, RZ, P0 ;  /* 0x000000ff03037207 */ /* 0x001fca0000000000 */
[----:B------:R-:W-:-:S07]  /*3b80*/  IMAD.IADD R39, R3, 0x1, R16 ;  /* 0x0000000103277824 */ /* 0x000fce00078e0210 */
.L_x_164:
[----:B------:R-:W-:Y:S01]  /*3b90*/  IMAD.IADD R4, R4, 0x1, R39 ;  /* 0x0000000104047824 */ /* 0x000fe200078e0227 */
[----:B------:R-:W0:Y:S01]  /*3ba0*/  S2R R16, SR_TID.X ;  /* 0x0000000000107919 */ /* 0x000e220000002100 */
[----:B------:R-:W1:Y:S01]  /*3bb0*/  S2UR UR5, SR_CTAID.X ;  /* 0x00000000000579c3 */ /* 0x000e620000002500 */
[----:B------:R-:W2:Y:S01]  /*3bc0*/  LDCU.64 UR6, c[0x0][0x388] ;  /* 0x00007100ff0677ac */ /* 0x000ea20008000a00 */
[----:B------:R-:W-:Y:S01]  /*3bd0*/  IMAD.IADD R5, R5, 0x1, R4 ;  /* 0x0000000105057824 */ /* 0x000fe200078e0204 */
[----:B------:R-:W3:Y:S03]  /*3be0*/  S2R R3, SR_LANEID ;  /* 0x0000000000037919 */ /* 0x000ee60000000000 */
[----:B------:R-:W-:Y:S02]  /*3bf0*/  IMAD.IADD R6, R6, 0x1, R5 ;  /* 0x0000000106067824 */ /* 0x000fe400078e0205 */
[----:B------:R-:W-:Y:S02]  /*3c00*/  BAR.SYNC.DEFER_BLOCKING 0x0 ;  /* 0x0000000000007b1d */ /* 0x000fe40000010000 */
[----:B------:R-:W-:-:S04]  /*3c10*/  IMAD.IADD R7, R7, 0x1, R6 ;  /* 0x0000000107077824 */ /* 0x000fc800078e0206 */
[----:B------:R-:W-:Y:S01]  /*3c20*/  IMAD.IADD R8, R8, 0x1, R7 ;  /* 0x0000000108087824 */ /* 0x000fe200078e0207 */
[----:B------:R-:W4:Y:S03]  /*3c30*/  S2R R18, SR_TID.X ;  /* 0x0000000000127919 */ /* 0x000f260000002100 */
[----:B------:R-:W-:-:S04]  /*3c40*/  IMAD.IADD R9, R9, 0x1, R8 ;  /* 0x0000000109097824 */ /* 0x000fc800078e0208 */
[----:B------:R-:W-:-:S04]  /*3c50*/  IMAD.IADD R10, R10, 0x1, R9 ;  /* 0x000000010a0a7824 */ /* 0x000fc800078e0209 */
[----:B------:R-:W-:-:S04]  /*3c60*/  IMAD.IADD R11, R11, 0x1, R10 ;  /* 0x000000010b0b7824 */ /* 0x000fc800078e020a */
[----:B------:R-:W-:Y:S01]  /*3c70*/  IMAD.IADD R12, R12, 0x1, R11 ;  /* 0x000000010c0c7824 */ /* 0x000fe200078e020b */
[----:B0-----:R-:W-:-:S03]  /*3c80*/  ISETP.NE.AND P0, PT, R16, RZ, PT ;  /* 0x000000ff1000720c */ /* 0x001fc60003f05270 */
[----:B------:R-:W-:Y:S02]  /*3c90*/  IMAD.IADD R13, R13, 0x1, R12 ;  /* 0x000000010d0d7824 */ /* 0x000fe400078e020c */
[----:B---3--:R-:W-:Y:S02]  /*3ca0*/  IMAD R3, R3, 0x54, R38 ;  /* 0x0000005403037824 */ /* 0x008fe400078e0226 */
[----:B------:R-:W-:-:S03]  /*3cb0*/  IMAD.IADD R14, R14, 0x1, R13 ;  /* 0x000000010e0e7824 */ /* 0x000fc600078e020d */
[----:B------:R0:W-:Y:S01]  /*3cc0*/  STS.64 [R3], R4 ;  /* 0x0000000403007388 */ /* 0x0001e20000000a00 */
[----:B------:R-:W-:-:S03]  /*3cd0*/  IMAD.IADD R15, R15, 0x1, R14 ;  /* 0x000000010f0f7824 */ /* 0x000fc600078e020e */
[----:B------:R-:W-:Y:S01]  /*3ce0*/  STS.64 [R3+0x8], R6 ;  /* 0x0000080603007388 */ /* 0x000fe20000000a00 */
[----:B------:R-:W-:-:S03]  /*3cf0*/  IMAD.IADD R28, R28, 0x1, R15 ;  /* 0x000000011c1c7824 */ /* 0x000fc600078e020f */
[----:B------:R-:W-:Y:S01]  /*3d00*/  STS.64 [R3+0x10], R8 ;  /* 0x0000100803007388 */ /* 0x000fe20000000a00 */
[----:B------:R-:W-:-:S03]  /*3d10*/  IMAD.IADD R29, R29, 0x1, R28 ;  /* 0x000000011d1d7824 */ /* 0x000fc600078e021c */
[----:B------:R-:W-:Y:S01]  /*3d20*/  STS.64 [R3+0x18], R10 ;  /* 0x0000180a03007388 */ /* 0x000fe20000000a00 */
[----:B------:R-:W-:Y:S01]  /*3d30*/  IMAD.IADD R30, R30, 0x1, R29 ;  /* 0x000000011e1e7824 */ /* 0x000fe200078e021d */
[----:B0-----:R-:W1:Y:S02]  /*3d40*/  LDC R4, c[0x0][0x398] ;  /* 0x0000e600ff047b82 */ /* 0x001e640000000800 */
[----:B------:R4:W-:Y:S01]  /*3d50*/  STS.64 [R3+0x20], R12 ;  /* 0x0000200c03007388 */ /* 0x0009e20000000a00 */
[----:B------:R-:W-:-:S03]  /*3d60*/  IMAD.IADD R31, R31, 0x1, R30 ;  /* 0x000000011f1f7824 */ /* 0x000fc600078e021e */
[----:B------:R0:W-:Y:S01]  /*3d70*/  STS.64 [R3+0x28], R14 ;  /* 0x0000280e03007388 */ /* 0x0001e20000000a00 */
[----:B------:R-:W-:-:S03]  /*3d80*/  IMAD.IADD R32, R32, 0x1, R31 ;  /* 0x0000000120207824 */ /* 0x000fc600078e021f */
[----:B------:R-:W-:Y:S01]  /*3d90*/  STS.64 [R3+0x30], R28 ;  /* 0x0000301c03007388 */ /* 0x000fe20000000a00 */
[----:B------:R-:W-:-:S03]  /*3da0*/  IMAD.IADD R33, R33, 0x1, R32 ;  /* 0x0000000121217824 */ /* 0x000fc600078e0220 */
[----:B------:R-:W-:Y:S01]  /*3db0*/  STS.64 [R3+0x38], R30 ;  /* 0x0000381e03007388 */ /* 0x000fe20000000a00 */
[----:B------:R-:W-:Y:S01]  /*3dc0*/  IMAD.IADD R34, R34, 0x1, R33 ;  /* 0x0000000122227824 */ /* 0x000fe200078e0221 */
[C---:B----4-:R-:W-:Y:S02]  /*3dd0*/  LOP3.LUT R12, R18.reuse, 0x1f, RZ, 0xc0, !PT ;  /* 0x0000001f120c7812 */ /* 0x050fe400078ec0ff */
[----:B------:R-:W-:Y:S01]  /*3de0*/  STS.64 [R3+0x40], R32 ;  /* 0x0000402003007388 */ /* 0x000fe20000000a00 */
[----:B------:R-:W-:Y:S01]  /*3df0*/  IMAD.IADD R35, R35, 0x1, R34 ;  /* 0x0000000123237824 */ /* 0x000fe200078e0222 */
[----:B------:R-:W-:Y:S01]  /*3e00*/  LOP3.LUT R18, R18, 0x3e0, RZ, 0xc0, !PT ;  /* 0x000003e012127812 */ /* 0x000fe200078ec0ff */
[----:B------:R-:W3:Y:S02]  /*3e10*/  S2R R5, SR_TID.X ;  /* 0x0000000000057919 */ /* 0x000ee40000002100 */
[----:B------:R-:W-:Y:S02]  /*3e20*/  IMAD.IADD R16, R36, 0x1, R35 ;  /* 0x0000000124107824 */ /* 0x000fe400078e0223 */
[----:B-1----:R-:W-:Y:S01]  /*3e30*/  VIADD R4, R4, UR5 ;  /* 0x0000000504047c36 */ /* 0x002fe20008000000 */
[----:B------:R-:W-:Y:S01]  /*3e40*/  STS.64 [R3+0x48], R34 ;  /* 0x0000482203007388 */ /* 0x000fe20000000a00 */
[----:B------:R-:W-:-:S02]  /*3e50*/  IMAD.IADD R17, R37, 0x1, R16 ;  /* 0x0000000125117824 */ /* 0x000fc400078e0210 */
[----:B------:R-:W-:Y:S02]  /*3e60*/  IMAD R18, R18, 0x16, R12 ;  /* 0x0000001612127824 */ /* 0x000fe400078e020c */
[----:B------:R-:W-:Y:S01]  /*3e70*/  IMAD R12, R4, 0x2100, RZ ;  /* 0x00002100040c7824 */ /* 0x000fe200078e02ff */
[----:B------:R-:W-:Y:S01]  /*3e80*/  STS.64 [R3+0x50], R16 ;  /* 0x0000501003007388 */ /* 0x000fe20000000a00 */
[----:B------:R-:W-:-:S03]  /*3e90*/  NOP ;  /* 0x0000000000007918 */ /* 0x000fc60000000000 */
[----:B------:R-:W-:Y:S01]  /*3ea0*/  LDS R10, [R38] ;  /* 0x00000000260a7984 */ /* 0x000fe20000000800 */
[----:B0-----:R-:W-:-:S03]  /*3eb0*/  VIADD R14, R18, 0x40 ;  /* 0x00000040120e7836 */ /* 0x001fc60000000000 */
[----:B------:R-:W-:Y:S04]  /*3ec0*/  LDS R39, [R38+0x80] ;  /* 0x0000800026277984 */ /* 0x000fe80000000800 */
[----:B------:R-:W-:Y:S04]  /*3ed0*/  LDS R8, [R38+0x100] ;  /* 0x0001000026087984 */ /* 0x000fe80000000800 */
[----:B------:R-:W-:Y:S01]  /*3ee0*/  LDS R43, [R38+0x180] ;  /* 0x00018000262b7984 */ /* 0x000fe20000000800 */
[----:B---3--:R-:W-:-:S03]  /*3ef0*/  LOP3.LUT R4, R5, 0x3e0, RZ, 0xc0, !PT ;  /* 0x000003e005047812 */ /* 0x008fc600078ec0ff */
[----:B------:R-:W-:Y:S01]  /*3f00*/  LDS R53, [R38+0x200] ;  /* 0x0002000026357984 */ /* 0x000fe20000000800 */
[----:B------:R-:W-:-:S03]  /*3f10*/  LOP3.LUT R5, R5, 0x1f, RZ, 0xc0, !PT ;  /* 0x0000001f05057812 */ /* 0x000fc600078ec0ff */
[----:B------:R-:W-:Y:S04]  /*3f20*/  LDS R37, [R38+0x280] ;  /* 0x0002800026257984 */ /* 0x000fe80000000800 */
        /* <DEDUP_REMOVED lines=16> */
[----:B------:R0:W-:Y:S01]  /*4030*/  @!P0 STS [UR4+0x8400], R0 ;  /* 0x00840000ff008988 */ /* 0x0001e20008000804 */
[----:B------:R-:W-:Y:S01]  /*4040*/  BAR.SYNC.DEFER_BLOCKING 0x0 ;  /* 0x0000000000007b1d */ /* 0x000fe20000010000 */
[----:B0-----:R-:W-:Y:S01]  /*4050*/  IADD3 R0, P0, PT, R12, R18, RZ ;  /* 0x000000120c007210 */ /* 0x001fe20007f1e0ff */
[----:B------:R-:W-:-:S04]  /*4060*/  IMAD R12, R4, 0x16, R5 ;  /* 0x00000016040c7824 */ /* 0x000fc800078e0205 */
[----:B------:R-:W-:Y:S01]  /*4070*/  IMAD.X R5, RZ, RZ, RZ, P0 ;  /* 0x000000ffff057224 */ /* 0x000fe200000e06ff */
[----:B--2---:R-:W-:-:S04]  /*4080*/  LEA R4, P0, R0, UR6, 0x2 ;  /* 0x0000000600047c11 */ /* 0x004fc8000f8010ff */
[----:B------:R-:W-:Y:S01]  /*4090*/  LEA.HI.X R5, R0, UR7, R5, 0x2, P0 ;  /* 0x0000000700057c11 */ /* 0x000fe200080f1405 */
[----:B------:R-:W-:Y:S01]  /*40a0*/  VIADD R0, R12, 0xa0 ;  /* 0x000000a00c007836 */ /* 0x000fe20000000000 */
[----:B------:R-:W0:Y:S02]  /*40b0*/  LDS R6, [UR4+0x8400] ;  /* 0x00840004ff067984 */ /* 0x000e240008000800 */
[-C--:B0-----:R-:W-:Y:S02]  /*40c0*/  ISETP.GE.AND P6, PT, R18, R6.reuse, PT ;  /* 0x000000061200720c */ /* 0x081fe40003fc6270 */
[-C--:B------:R-:W-:Y:S01]  /*40d0*/  ISETP.GE.AND P5, PT, R14, R6.reuse, PT ;  /* 0x000000060e00720c */ /* 0x080fe20003fa6270 */
[C---:B------:R-:W-:Y:S01]  /*40e0*/  VIADD R14, R12.reuse, 0xc0 ;  /* 0x000000c00c0e7836 */ /* 0x040fe20000000000 */
[-C--:B------:R-:W-:Y:S01]  /*40f0*/  ISETP.GE.AND P0, PT, R51, R6.reuse, PT ;  /* 0x000000063300720c */ /* 0x080fe20003f06270 */
[----:B------:R-:W-:Y:S01]  /*4100*/  VIADD R51, R12, 0x20 ;  /* 0x000000200c337836 */ /* 0x000fe20000000000 */
[----:B------:R-:W-:-:S02]  /*4110*/  ISETP.GE.AND P4, PT, R50, R6, PT ;  /* 0x000000063200720c */ /* 0x000fc40003f86270 */
[-C--:B------:R-:W-:Y:S02]  /*4120*/  ISETP.GE.AND P2, PT, R0, R6.reuse, PT ;  /* 0x000000060000720c */ /* 0x080fe40003f46270 */
[-C--:B------:R-:W-:Y:S01]  /*4130*/  ISETP.GE.AND P3, PT, R51, R6.reuse, PT ;  /* 0x000000063300720c */ /* 0x080fe20003f66270 */
[----:B------:R-:W-:Y:S01]  /*4140*/  VIADD R51, R12, 0x100 ;  /* 0x000001000c337836 */ /* 0x000fe20000000000 */
[-C--:B------:R-:W-:Y:S01]  /*4150*/  ISETP.GE.AND P1, PT, R14, R6.reuse, PT ;  /* 0x000000060e00720c */ /* 0x080fe20003f26270 */
[----:B------:R-:W-:Y:S01]  /*4160*/  @!P6 STG.E desc[UR8][R4.64], R10 ;  /* 0x0000000a0400e986 */ /* 0x000fe2000c101908 */
[-C--:B------:R-:W-:Y:S01]  /*4170*/  ISETP.GE.AND P6, PT, R49, R6.reuse, PT ;  /* 0x000000063100720c */ /* 0x080fe20003fc6270 */
[C---:B------:R-:W-:Y:S02]  /*4180*/  VIADD R49, R12.reuse, 0x120 ;  /* 0x000001200c317836 */ /* 0x040fe40000000000 */
[----:B------:R-:W-:Y:S01]  /*4190*/  @!P5 STG.E desc[UR8][R4.64+0x100], R8 ;  /* 0x000100080400d986 */ /* 0x000fe2000c101908 */
[----:B------:R-:W-:Y:S01]  /*41a0*/  ISETP.GE.AND P5, PT, R51, R6, PT ;  /* 0x000000063300720c */ /* 0x000fe20003fa6270 */
[----:B------:R-:W-:-:S02]  /*41b0*/  VIADD R51, R12, 0x140 ;  /* 0x000001400c337836 */ /* 0x000fc40000000000 */
[----:B------:R-:W-:Y:S01]  /*41c0*/  @!P0 STG.E desc[UR8][R4.64+0x180], R43 ;  /* 0x0001802b04008986 */ /* 0x000fe2000c101908 */
[----:B------:R-:W-:-:S03]  /*41d0*/  ISETP.GE.AND P0, PT, R49, R6, PT ;  /* 0x000000063100720c */ /* 0x000fc60003f06270 */
[----:B------:R-:W-:Y:S01]  /*41e0*/  @!P4 STG.E desc[UR8][R4.64+0x200], R53 ;  /* 0x000200350400c986 */ /* 0x000fe2000c101908 */
[----:B------:R-:W-:-:S03]  /*41f0*/  ISETP.GE.AND P4, PT, R51, R6, PT ;  /* 0x000000063300720c */ /* 0x000fc60003f86270 */
[----:B------:R0:W-:Y:S01]  /*4200*/  @!P3 STG.E desc[UR8][R4.64+0x80], R39 ;  /* 0x000080270400b986 */ /* 0x0001e2000c101908 */
[----:B------:R-:W-:-:S03]  /*4210*/  ISETP.GE.AND P3, PT, R48, R6, PT ;  /* 0x000000063000720c */ /* 0x000fc60003f66270 */
[----:B------:R1:W-:Y:S01]  /*4220*/  @!P2 STG.E desc[UR8][R4.64+0x280], R37 ;  /* 0x000280250400a986 */ /* 0x0003e2000c101908 */
[-C--:B------:R-:W-:Y:S01]  /*4230*/  ISETP.GE.AND P2, PT, R47, R6.reuse, PT ;  /* 0x000000062f00720c */ /* 0x080fe20003f46270 */
[----:B------:R-:W-:Y:S02]  /*4240*/  VIADD R47, R12, 0x1e0 ;  /* 0x000001e00c2f7836 */ /* 0x000fe40000000000 */
[----:B------:R-:W-:Y:S01]  /*4250*/  @!P1 STG.E desc[UR8][R4.64+0x300], R35 ;  /* 0x0003002304009986 */ /* 0x000fe2000c101908 */
[----:B------:R-:W-:-:S03]  /*4260*/  ISETP.GE.AND P1, PT, R46, R6, PT ;  /* 0x000000062e00720c */ /* 0x000fc60003f26270 */
[----:B------:R2:W-:Y:S01]  /*4270*/  @!P6 STG.E desc[UR8][R4.64+0x380], R31 ;  /* 0x0003801f0400e986 */ /* 0x0005e2000c101908 */
[-C--:B------:R-:W-:Y:S01]  /*4280*/  ISETP.GE.AND P6, PT, R45, R6.reuse, PT ;  /* 0x000000062d00720c */ /* 0x080fe20003fc6270 */
[C---:B0-----:R-:W-:Y:S02]  /*4290*/  VIADD R39, R12.reuse, 0x220 ;  /* 0x000002200c277836 */ /* 0x041fe40000000000 */
[----:B-1----:R-:W-:Y:S01]  /*42a0*/  VIADD R37, R12, 0x240 ;  /* 0x000002400c257836 */ /* 0x002fe20000000000 */
[----:B------:R0:W-:Y:S01]  /*42b0*/  @!P5 STG.E desc[UR8][R4.64+0x400], R33 ;  /* 0x000400210400d986 */ /* 0x0001e2000c101908 */
[----:B------:R-:W-:-:S03]  /*42c0*/  ISETP.GE.AND P5, PT, R47, R6, PT ;  /* 0x000000062f00720c */ /* 0x000fc60003fa6270 */
[----:B------:R0:W-:Y:S01]  /*42d0*/  @!P0 STG.E desc[UR8][R4.64+0x480], R29 ;  /* 0x0004801d04008986 */ /* 0x0001e2000c101908 */
[-C--:B------:R-:W-:Y:S01]  /*42e0*/  ISETP.GE.AND P0, PT, R41, R6.reuse, PT ;  /* 0x000000062900720c */ /* 0x080fe20003f06270 */
[----:B--2---:R-:W-:Y:S02]  /*42f0*/  VIADD R31, R12, 0x280 ;  /* 0x000002800c1f7836 */ /* 0x004fe40000000000 */
[----:B------:R0:W-:Y:S01]  /*4300*/  @!P4 STG.E desc[UR8][R4.64+0x500], R25 ;  /* 0x000500190400c986 */ /* 0x0001e2000c101908 */
[----:B------:R-:W-:-:S03]  /*4310*/  ISETP.GE.AND P4, PT, R39, R6, PT ;  /* 0x000000062700720c */ /* 0x000fc60003f86270 */
        /* <DEDUP_REMOVED lines=8> */
[----:B------:R0:W-:Y:S04]  /*43a0*/  @!P5 STG.E desc[UR8][R4.64+0x780], R15 ;  /* 0x0007800f0400d986 */ /* 0x0001e8000c101908 */
[----:B------:R0:W-:Y:S04]  /*43b0*/  @!P0 STG.E desc[UR8][R4.64+0x800], R13 ;  /* 0x0008000d04008986 */ /* 0x0001e8000c101908 */
[----:B------:R0:W-:Y:S04]  /*43c0*/  @!P4 STG.E desc[UR8][R4.64+0x880], R11 ;  /* 0x0008800b0400c986 */ /* 0x0001e8000c101908 */
[----:B------:R0:W-:Y:S04]  /*43d0*/  @!P3 STG.E desc[UR8][R4.64+0x900], R9 ;  /* 0x000900090400b986 */ /* 0x0001e8000c101908 */
[----:B------:R0:W-:Y:S04]  /*43e0*/  @!P2 STG.E desc[UR8][R4.64+0x980], R7 ;  /* 0x000980070400a986 */ /* 0x0001e8000c101908 */
[----:B------:R0:W-:Y:S01]  /*43f0*/  @!P1 STG.E desc[UR8][R4.64+0xa00], R3 ;  /* 0x000a000304009986 */ /* 0x0001e2000c101908 */
[----:B------:R-:W-:Y:S05]  /*4400*/  @P6 EXIT ;  /* 0x000000000000694d */ /* 0x000fea0003800000 */
[----:B------:R-:W-:Y:S01]  /*4410*/  STG.E desc[UR8][R4.64+0xa80], R27 ;  /* 0x000a801b04007986 */ /* 0x000fe2000c101908 */
[----:B------:R-:W-:Y:S05]  /*4420*/  EXIT ;  /* 0x000000000000794d */ /* 0x000fea0003800000 */
.L_x_151:
[----:B------:R-:W-:Y:S01]  /*4430*/  BSSY B1, `(.L_x_178) ;  /* 0x0000006000017945 */ /* 0x000fe20003800000 */
[----:B------:R-:W-:Y:S01]  /*4440*/  PLOP3.LUT P0, PT, P0, PT, PT, 0x8, 0x80 ;  /* 0x000000000080781c */ /* 0x000fe2000070e170 */
[----:B------:R-:W-:-:S12]  /*4450*/  IMAD.MOV.U32 R21, RZ, RZ, -0x1 ;  /* 0xffffffffff157424 */ /* 0x000fd800078e00ff */
[----:B------:R-:W-:Y:S05]  /*4460*/  WARPSYNC.COLLECTIVE R21, `(.L_x_179) ;  /* 0x0000000015087348 */ /* 0x000fea0003c00000 */
[----:B------:R-:W-:Y:S01]  /*4470*/  VOTE.ANY P0, P0 ;  /* 0x0000000000ff7806 */ /* 0x000fe20000000100 */
[----:B------:R-:W-:-:S12]  /*4480*/  ENDCOLLECTIVE ;  /* 0x000000000000791b */ /* 0x000fd80003800000 */
.L_x_179:
[----:B------:R-:W-:Y:S05]  /*4490*/  BSYNC B1 ;  /* 0x0000000000017941 */ /* 0x000fea0003800000 */
.L_x_178:
[----:B------:R-:W-:Y:S05]  /*44a0*/  BRA `(.L_x_180) ;  /* 0xffffffc8009c7947 */ /* 0x000fea000383ffff */
.L_x_153:
[----:B------:R-:W-:Y:S01]  /*44b0*/  BSSY B1, `(.L_x_181) ;  /* 0x0000006000017945 */ /* 0x000fe20003800000 */
[----:B------:R-:W-:Y:S01]  /*44c0*/  PLOP3.LUT P0, PT, P0, PT, PT, 0x8, 0x80 ;  /* 0x000000000080781c */ /* 0x000fe2000070e170 */
[----:B------:R-:W-:-:S12]  /*44d0*/  IMAD.MOV.U32 R21, RZ, RZ, -0x1 ;  /* 0xffffffffff157424 */ /* 0x000fd800078e00ff */
[----:B------:R-:W-:Y:S05]  /*44e0*/  WARPSYNC.COLLECTIVE R21, `(.L_x_182) ;  /* 0x0000000015087348 */ /* 0x000fea0003c00000 */
[----:B------:R-:W-:Y:S01]  /*44f0*/  VOTE.ANY P0, P0 ;  /* 0x0000000000ff7806 */ /* 0x000fe20000000100 */
[----:B------:R-:W-:-:S12]  /*4500*/  ENDCOLLECTIVE ;  /* 0x000000000000791b */ /* 0x000fd80003800000 */
.L_x_182:
[----:B------:R-:W-:Y:S05]  /*4510*/  BSYNC B1 ;  /* 0x0000000000017941 */ /* 0x000fea0003800000 */
.L_x_181:
[----:B------:R-:W-:Y:S05]  /*4520*/  BRA `(.L_x_183) ;  /* 0xffffffc800f07947 */ /* 0x000fea000383ffff */
.L_x_155:
[----:B------:R-:W0:Y:S01]  /*4530*/  S2R R49, SR_GEMASK ;  /* 0x0000000000317919 */ /* 0x000e220000003c00 */
[----:B------:R-:W-:Y:S01]  /*4540*/  BSSY B1, `(.L_x_184) ;  /* 0x0000006000017945 */ /* 0x000fe20003800000 */
[----:B------:R-:W-:Y:S01]  /*4550*/  PLOP3.LUT P0, PT, P0, PT, PT, 0x8, 0x80 ;  /* 0x000000000080781c */ /* 0x000fe2000070e170 */
[----:B------:R-:W-:-:S12]  /*4560*/  IMAD.MOV.U32 R21, RZ, RZ, -0x1 ;  /* 0xffffffffff157424 */ /* 0x000fd800078e00ff */
[----:B0-----:R-:W-:Y:S05]  /*4570*/  WARPSYNC.COLLECTIVE R21, `(.L_x_185) ;  /* 0x0000000015087348 */ /* 0x001fea0003c00000 */
[----:B------:R-:W-:Y:S01]  /*4580*/  VOTE.ANY R21, PT, P0 ;  /* 0x0000000000157806 */ /* 0x000fe200000e0100 */
[----:B0-----:R-:W-:Y:S06]  /*4590*/  ENDCOLLECTIVE ;  /* 0x000000000000791b */ /* 0x001fec0003800000 */
.L_x_185:
[----:B------:R-:W-:Y:S05]  /*45a0*/  BSYNC B1 ;  /* 0x0000000000017941 */ /* 0x000fea0003800000 */
.L_x_184:
[----:B------:R-:W-:Y:S01]  /*45b0*/  LOP3.LUT R21, R21, 0x80000000, R49, 0xec, !PT ;  /* 0x8000000015157812 */ /* 0x000fe200078eec31 */
[----:B------:R-:W-:Y:S02]  /*45c0*/  IMAD.MOV.U32 R20, RZ, RZ, R29 ;  /* 0x000000ffff147224 */ /* 0x000fe400078e001d */
[----:B------:R-:W-:Y:S02]  /*45d0*/  IMAD.MOV.U32 R17, RZ, RZ, 0x1 ;  /* 0x00000001ff117424 */ /* 0x000fe400078e00ff */
[C---:B------:R-:W-:Y:S02]  /*45e0*/  VIADD R16, R21.reuse, 0xffffffff ;  /* 0xffffffff15107836 */ /* 0x040fe40000000000 */
[C---:B------:R-:W-:Y:S02]  /*45f0*/  VIADD R30, R48.reuse, 0x2 ;  /* 0x00000002301e7836 */ /* 0x040fe40000000000 */
[----:B------:R-:W-:Y:S01]  /*4600*/  VIADD R25, R48, 0x4 ;  /* 0x0000000430197836 */ /* 0x000fe20000000000 */
[----:B------:R-:W-:Y:S01]  /*4610*/  LOP3.LUT R24, R21, R16, RZ, 0xc, !PT ;  /* 0x0000001015187212 */ /* 0x000fe200078e0cff */
[----:B------:R-:W-:-:S02]  /*4620*/  IMAD.MOV.U32 R21, RZ, RZ, -0x1 ;  /* 0xffffffffff157424 */ /* 0x000fc400078e00ff */
[C---:B------:R-:W-:Y:S01]  /*4630*/  VIADD R42, R48.reuse, 0x10 ;  /* 0x00000010302a7836 */ /* 0x040fe20000000000 */
[----:B------:R0:W1:Y:S02]  /*4640*/  POPC R16, R24 ;  /* 0x0000001800107309 */ /* 0x0000640000000000 */
[----:B0-----:R-:W-:-:S07]  /*4650*/  VIADD R24, R48, 0x8 ;  /* 0x0000000830187836 */ /* 0x001fce0000000000 */
[----:B-1----:R-:W-:Y:S05]  /*4660*/  WARPSYNC.COLLECTIVE R21, `(.L_x_186) ;  /* 0x0000000015087348 */ /* 0x002fea0003c00000 */
[----:B-1----:R0:W1:Y:S02]  /*4670*/  SHFL.DOWN P2, R22, R20, R17, R16 ;  /* 0x0800001114167389 */ /* 0x0020640000040010 */
[----:B01----:R-:W-:Y:S05]  /*4680*/  ENDCOLLECTIVE ;  /* 0x000000000000791b */ /* 0x003fea0003800000 */
.L_x_186:
[----:B------:R-:W-:Y:S01]  /*4690*/  ISETP.GE.AND P0, PT, R48, R16, PT ;  /* 0x000000103000720c */ /* 0x000fe20003f06270 */
[----:B------:R-:W-:-:S03]  /*46a0*/  IMAD.MOV.U32 R17, RZ, RZ, 0x2 ;  /* 0x00000002ff117424 */ /* 0x000fc600078e00ff */
[----:B------:R-:W-:Y:S02]  /*46b0*/  SEL R22, R22, RZ, !P0 ;  /* 0x000000ff16167207 */ /* 0x000fe40004000000 */
[----:B------:R-:W-:-:S03]  /*46c0*/  ISETP.GT.AND P0, PT, R30, R16, PT ;  /* 0x000000101e00720c */ /* 0x000fc60003f04270 */
[----:B------:R-:W-:-:S04]  /*46d0*/  IMAD.IADD R41, R22, 0x1, R29 ;  /* 0x0000000116297824 */ /* 0x000fc800078e021d */
[----:B------:R-:W-:-:S07]  /*46e0*/  IMAD.MOV.U32 R20, RZ, RZ, R41 ;  /* 0x000000ffff147224 */ /* 0x000fce00078e0029 */
[----:B------:R-:W-:Y:S05]  /*46f0*/  WARPSYNC.COLLECTIVE R21, `(.L_x_187) ;  /* 0x0000000015087348 */ /* 0x000fea0003c00000 */
[----:B------:R0:W1:Y:S02]  /*4700*/  SHFL.DOWN P2, R22, R20, R17, R16 ;  /* 0x0800001114167389 */ /* 0x0000640000040010 */
[----:B01----:R-:W-:Y:S05]  /*4710*/  ENDCOLLECTIVE ;  /* 0x000000000000791b */ /* 0x003fea0003800000 */
.L_x_187:
[----:B------:R-:W-:Y:S01]  /*4720*/  IMAD.MOV.U32 R17, RZ, RZ, 0x4 ;  /* 0x00000004ff117424 */ /* 0x000fe200078e00ff */
[----:B------:R-:W-:Y:S02]  /*4730*/  SEL R22, R22, RZ, !P0 ;  /* 0x000000ff16167207 */ /* 0x000fe40004000000 */
[----:B------:R-:W-:-:S03]  /*4740*/  ISETP.GT.AND P0, PT, R25, R16, PT ;  /* 0x000000101900720c */ /* 0x000fc60003f04270 */
[----:B------:R-:W-:Y:S02]  /*4750*/  IMAD.IADD R43, R41, 0x1, R22 ;  /* 0x00000001292b7824 */ /* 0x000fe400078e0216 */
[----:B------:R-:W0:Y:S02]  /*4760*/  LDC.64 R40, c[0x0][0x390] ;  /* 0x0000e400ff287b82 */ /* 0x000e240000000a00 */
[----:B------:R-:W-:-:S07]  /*4770*/  IMAD.MOV.U32 R20, RZ, RZ, R43 ;  /* 0x000000ffff147224 */ /* 0x000fce00078e002b */
[----:B0-----:R-:W-:Y:S05]  /*4780*/  WARPSYNC.COLLECTIVE R21, `(.L_x_188) ;  /* 0x0000000015087348 */ /* 0x001fea0003c00000 */
[----:B------:R1:W2:Y:S02]  /*4790*/  SHFL.DOWN P2, R22, R20, R17, R16 ;  /* 0x0800001114167389 */ /* 0x0002a40000040010 */
[----:B012---:R-:W-:Y:S05]  /*47a0*/  ENDCOLLECTIVE ;  /* 0x000000000000791b */ /* 0x007fea0003800000 */
.L_x_188:
[----:B------:R-:W-:Y:S01]  /*47b0*/  IMAD.MOV.U32 R17, RZ, RZ, 0x8 ;  /* 0x00000008ff117424 */ /* 0x000fe200078e00ff */
[----:B------:R-:W-:-:S05]  /*47c0*/  IADD3 R40, P3, PT, R40, 0x100, RZ ;  /* 0x0000010028287810 */ /* 0x000fca0007f7e0ff */
[----:B------:R-:W-:Y:S01]  /*47d0*/  IMAD.X R41, RZ, RZ, R41, P3 ;  /* 0x000000ffff297224 */ /* 0x000fe200018e0629 */
[----:B------:R-:W-:Y:S02]  /*47e0*/  SEL R22, R22, RZ, !P0 ;  /* 0x000000ff16167207 */ /* 0x000fe40004000000 */
[----:B------:R-:W-:-:S03]  /*47f0*/  ISETP.GT.AND P0, PT, R24, R16, PT ;  /* 0x000000101800720c */ /* 0x000fc60003f04270 */
[----:B------:R-:W-:-:S04]  /*4800*/  IMAD.IADD R51, R43, 0x1, R22 ;  /* 0x000000012b337824 */ /* 0x000fc800078e0216 */
[----:B------:R-:W-:-:S07]  /*4810*/  IMAD.MOV.U32 R20, RZ, RZ, R51 ;  /* 0x000000ffff147224 */ /* 0x000fce00078e0033 */
[----:B------:R-:W-:Y:S05]  /*4820*/  WARPSYNC.COLLECTIVE R21, `(.L_x_189) ;  /* 0x0000000015087348 */ /* 0x000fea0003c00000 */
[----:B------:R0:W1:Y:S02]  /*4830*/  SHFL.DOWN P2, R22, R20, R17, R16 ;  /* 0x0800001114167389 */ /* 0x0000640000040010 */
[----:B01----:R-:W-:Y:S05]  /*4840*/  ENDCOLLECTIVE ;  /* 0x000000000000791b */ /* 0x003fea0003800000 */
.L_x_189:
[----:B------:R-:W-:Y:S01]  /*4850*/  IMAD.MOV.U32 R17, RZ, RZ, 0x10 ;  /* 0x00000010ff117424 */ /* 0x000fe200078e00ff */
[----:B------:R-:W-:Y:S02]  /*4860*/  SEL R22, R22, RZ, !P0 ;  /* 0x000000ff16167207 */ /* 0x000fe40004000000 */
[----:B------:R-:W-:-:S03]  /*4870*/  ISETP.NE.AND P0, PT, R28, 0x65, PT ;  /* 0x000000651c00780c */ /* 0x000fc60003f05270 */
[----:B------:R-:W-:-:S04]  /*4880*/  IMAD.IADD R29, R51, 0x1, R22 ;  /* 0x00000001331d7824 */ /* 0x000fc800078e0216 */
[----:B------:R-:W-:-:S07]  /*4890*/  IMAD.MOV.U32 R20, RZ, RZ, R29 ;  /* 0x000000ffff147224 */ /* 0x000fce00078e001d */
[----:B------:R-:W-:Y:S05]  /*48a0*/  WARPSYNC.COLLECTIVE R21, `(.L_x_190) ;  /* 0x0000000015087348 */ /* 0x000fea0003c00000 */
[----:B------:R0:W1:Y:S02]  /*48b0*/  SHFL.DOWN P2, R22, R20, R17, R16 ;  /* 0x0800001114167389 */ /* 0x0000640000040010 */
[----:B01----:R-:W-:Y:S05]  /*48c0*/  ENDCOLLECTIVE ;  /* 0x000000000000791b */ /* 0x003fea0003800000 */
.L_x_190:
[----:B------:R-:W-:Y:S05]  /*48d0*/  WARPSYNC.COLLECTIVE R21, `(.L_x_191) ;  /* 0x0000000015087348 */ /* 0x000fea0003c00000 */
[----:B------:R-:W-:Y:S01]  /*48e0*/  VOTE.ALL P0, P0 ;  /* 0x0000000000ff7806 */ /* 0x000fe20000000000 */
[----:B------:R-:W-:-:S12]  /*48f0*/  ENDCOLLECTIVE ;  /* 0x000000000000791b */ /* 0x000fd80003800000 */
.L_x_191:
[----:B------:R-:W-:-:S04]  /*4900*/  ISETP.GT.AND P2, PT, R42, R16, PT ;  /* 0x000000102a00720c */ /* 0x000fc80003f44270 */
[----:B------:R-:W-:-:S05]  /*4910*/  SEL R22, R22, RZ, !P2 ;  /* 0x000000ff16167207 */ /* 0x000fca0005000000 */
[----:B------:R-:W-:Y:S01]  /*4920*/  IMAD.IADD R43, R29, 0x1, R22 ;  /* 0x000000011d2b7824 */ /* 0x000fe200078e0216 */
[----:B------:R-:W-:Y:S06]  /*4930*/  BRA `(.L_x_192) ;  /* 0xffffffc800887947 */ /* 0x000fec000383ffff */
.L_x_157:
[----:B------:R-:W-:Y:S01]  /*4940*/  BSSY B1, `(.L_x_193) ;  /* 0x0000006000017945 */ /* 0x000fe20003800000 */
[----:B------:R-:W-:Y:S01]  /*4950*/  PLOP3.LUT P0, PT, P0, PT, PT, 0x8, 0x80 ;  /* 0x000000000080781c */ /* 0x000fe2000070e170 */
[----:B------:R-:W-:-:S12]  /*4960*/  IMAD.MOV.U32 R21, RZ, RZ, -0x1 ;  /* 0xffffffffff157424 */ /* 0x000fd800078e00ff */
[----:B------:R-:W-:Y:S05]  /*4970*/  WARPSYNC.COLLECTIVE R21, `(.L_x_194) ;  /* 0x0000000015087348 */ /* 0x000fea0003c00000 */
[----:B------:R-:W-:Y:S01]  /*4980*/  VOTE.ANY P0, P0 ;  /* 0x0000000000ff7806 */ /* 0x000fe20000000100 */
[----:B------:R-:W-:-:S12]  /*4990*/  ENDCOLLECTIVE ;  /* 0x000000000000791b */ /* 0x000fd80003800000 */
.L_x_194:
[----:B------:R-:W-:Y:S05]  /*49a0*/  BSYNC B1 ;  /* 0x0000000000017941 */ /* 0x000fea0003800000 */
.L_x_193:
[----:B------:R-:W-:Y:S05]  /*49b0*/  BRA `(.L_x_195) ;  /* 0xffffffc800987947 */ /* 0x000fea000383ffff */
.L_x_159:
[----:B------:R-:W-:Y:S01]  /*49c0*/  BSSY B1, `(.L_x_196) ;  /* 0x0000006000017945 */ /* 0x000fe20003800000 */
[----:B------:R-:W-:Y:S01]  /*49d0*/  PLOP3.LUT P0, PT, P0, PT, PT, 0x8, 0x80 ;  /* 0x000000000080781c */ /* 0x000fe2000070e170 */
[----:B------:R-:W-:-:S12]  /*49e0*/  IMAD.MOV.U32 R21, RZ, RZ, -0x1 ;  /* 0xffffffffff157424 */ /* 0x000fd800078e00ff */
[----:B------:R-:W-:Y:S05]  /*49f0*/  WARPSYNC.COLLECTIVE R21, `(.L_x_197) ;  /* 0x0000000015087348 */ /* 0x000fea0003c00000 */
[----:B------:R-:W-:Y:S01]  /*4a00*/  VOTE.ANY P0, P0 ;  /* 0x0000000000ff7806 */ /* 0x000fe20000000100 */
[----:B------:R-:W-:-:S12]  /*4a10*/  ENDCOLLECTIVE ;  /* 0x000000000000791b */ /* 0x000fd80003800000 */
.L_x_197:
[----:B------:R-:W-:Y:S05]  /*4a20*/  BSYNC B1 ;  /* 0x0000000000017941 */ /* 0x000fea0003800000 */
.L_x_196:
[----:B------:R-:W-:Y:S05]  /*4a30*/  BRA `(.L_x_198) ;  /* 0xffffffc800ec7947 */ /* 0x000fea000383ffff */
.L_x_161:
[----:B------:R-:W-:Y:S01]  /*4a40*/  BSSY B1, `(.L_x_199) ;  /* 0x0000006000017945 */ /* 0x000fe20003800000 */
[----:B------:R-:W-:Y:S01]  /*4a50*/  PLOP3.LUT P0, PT, P0, PT, PT, 0x8, 0x80 ;  /* 0x000000000080781c */ /* 0x000fe2000070e170 */
[----:B------:R-:W-:-:S12]  /*4a60*/  IMAD.MOV.U32 R21, RZ, RZ, -0x1 ;  /* 0xffffffffff157424 */ /* 0x000fd800078e00ff */
[----:B------:R-:W-:Y:S05]  /*4a70*/  WARPSYNC.COLLECTIVE R21, `(.L_x_200) ;  /* 0x0000000015087348 */ /* 0x000fea0003c00000 */
[----:B------:R-:W-:Y:S01]  /*4a80*/  VOTE.ANY R21, PT, P0 ;  /* 0x0000000000157806 */ /* 0x000fe200000e0100 */
[----:B------:R-:W-:Y:S06]  /*4a90*/  ENDCOLLECTIVE ;  /* 0x000000000000791b */ /* 0x000fec0003800000 */
.L_x_200:
[----:B------:R-:W-:Y:S05]  /*4aa0*/  BSYNC B1 ;  /* 0x0000000000017941 */ /* 0x000fea0003800000 */
.L_x_199:
[----:B------:R-:W-:Y:S01]  /*4ab0*/  LOP3.LUT R21, R21, 0x80000000, R49, 0xec, !PT ;  /* 0x8000000015157812 */ /* 0x000fe200078eec31 */
[----:B------:R-:W-:Y:S02]  /*4ac0*/  IMAD.MOV.U32 R20, RZ, RZ, R29 ;  /* 0x000000ffff147224 */ /* 0x000fe400078e001d */
[----:B------:R-:W-:Y:S02]  /*4ad0*/  IMAD.MOV.U32 R17, RZ, RZ, 0x1 ;  /* 0x00000001ff117424 */ /* 0x000fe400078e00ff */
[----:B------:R-:W-:Y:S02]  /*4ae0*/  VIADD R16, R21, 0xffffffff ;  /* 0xffffffff15107836 */ /* 0x000fe40000000000 */
[----:B------:R-:W-:-:S03]  /*4af0*/  VIADD R23, R23, 0xffffffe0 ;  /* 0xffffffe017177836 */ /* 0x000fc60000000000 */
[----:B------:R-:W-:Y:S01]  /*4b00*/  LOP3.LUT R52, R21, R16, RZ, 0xc, !PT ;  /* 0x0000001015347212 */ /* 0x000fe200078e0cff */
[----:B------:R-:W-:-:S03]  /*4b10*/  IMAD.MOV.U32 R21, RZ, RZ, -0x1 ;  /* 0xffffffffff157424 */ /* 0x000fc600078e00ff */
[----:B------:R0:W1:Y:S04]  /*4b20*/  POPC R16, R52 ;  /* 0x0000003400107309 */ /* 0x0000680000000000 */
[----:B01----:R-:W-:Y:S05]  /*4b30*/  WARPSYNC.COLLECTIVE R21, `(.L_x_201) ;  /* 0x0000000015087348 */ /* 0x003fea0003c00000 */
[----:B-1----:R1:W2:Y:S02]  /*4b40*/  SHFL.DOWN P2, R22, R20, R17, R16 ;  /* 0x0800001114167389 */ /* 0x0022a40000040010 */
[----:B012---:R-:W-:Y:S05]  /*4b50*/  ENDCOLLECTIVE ;  /* 0x000000000000791b */ /* 0x007fea0003800000 */
.L_x_201:
        /* <DEDUP_REMOVED lines=9> */
.L_x_202:
[----:B------:R-:W-:Y:S01]  /*4bf0*/  IMAD.MOV.U32 R17, RZ, RZ, 0x4 ;  /* 0x00000004ff117424 */ /* 0x000fe200078e00ff */
[----:B------:R-:W-:Y:S02]  /*4c00*/  SEL R22, R22, RZ, !P0 ;  /* 0x000000ff16167207 */ /* 0x000fe40004000000 */
[----:B------:R-:W-:-:S03]  /*4c10*/  ISETP.GT.AND P0, PT, R25, R16, PT ;  /* 0x000000101900720c */ /* 0x000fc60003f04270 */
[----:B------:R-:W-:-:S04]  /*4c20*/  IMAD.IADD R53, R51, 0x1, R22 ;  /* 0x0000000133357824 */ /* 0x000fc800078e0216 */
[----:B------:R-:W-:-:S07]  /*4c30*/  IMAD.MOV.U32 R20, RZ, RZ, R53 ;  /* 0x000000ffff147224 */ /* 0x000fce00078e0035 */
[----:B------:R-:W-:Y:S05]  /*4c40*/  WARPSYNC.COLLECTIVE R21, `(.L_x_203) ;  /* 0x0000000015087348 */ /* 0x000fea0003c00000 */
[----:B------:R0:W1:Y:S02]  /*4c50*/  SHFL.DOWN P2, R22, R20, R17, R16 ;  /* 0x0800001114167389 */ /* 0x0000640000040010 */
[----:B01----:R-:W-:Y:S05]  /*4c60*/  ENDCOLLECTIVE ;  /* 0x000000000000791b */ /* 0x003fea0003800000 */
.L_x_203:
        /* <DEDUP_REMOVED lines=8> */
.L_x_204:
        /* <DEDUP_REMOVED lines=8> */
.L_x_205:
[----:B------:R-:W-:Y:S05]  /*4d70*/  WARPSYNC.COLLECTIVE R21, `(.L_x_206) ;  /* 0x0000000015087348 */ /* 0x000fea0003c00000 */
[----:B------:R-:W-:Y:S01]  /*4d80*/  VOTE.ALL P0, P0 ;  /* 0x0000000000ff7806 */ /* 0x000fe20000000000 */
[----:B------:R-:W-:-:S12]  /*4d90*/  ENDCOLLECTIVE ;  /* 0x000000000000791b */ /* 0x000fd80003800000 */
.L_x_206:
[----:B------:R-:W-:-:S04]  /*4da0*/  ISETP.GT.AND P2, PT, R42, R16, PT ;  /* 0x000000102a00720c */ /* 0x000fc80003f44270 */
[----:B------:R-:W-:-:S04]  /*4db0*/  SEL R22, R22, RZ, !P2 ;  /* 0x000000ff16167207 */ /* 0x000fc80005000000 */
[----:B------:R-:W-:Y:S01]  /*4dc0*/  IADD3 R43, PT, PT, R52, R22, R43 ;  /* 0x00000016342b7210 */ /* 0x000fe20007ffe02b */
[----:B------:R-:W-:Y:S06]  /*4dd0*/  BRA `(.L_x_207) ;  /* 0xffffffc800847947 */ /* 0x000fec000383ffff */
.L_x_166:
[----:B------:R-:W-:Y:S01]  /*4de0*/  BSSY B0, `(.L_x_208) ;  /* 0x0000006000007945 */ /* 0x000fe20003800000 */
[----:B------:R-:W-:Y:S01]  /*4df0*/  PLOP3.LUT P0, PT, P0, PT, PT, 0x8, 0x80 ;  /* 0x000000000080781c */ /* 0x000fe2000070e170 */
[----:B------:R-:W-:-:S12]  /*4e00*/  IMAD.MOV.U32 R21, RZ, RZ, -0x1 ;  /* 0xffffffffff157424 */ /* 0x000fd800078e00ff */
[----:B------:R-:W-:Y:S05]  /*4e10*/  WARPSYNC.COLLECTIVE R21, `(.L_x_209) ;  /* 0x0000000015087348 */ /* 0x000fea0003c00000 */
[----:B------:R-:W-:Y:S01]  /*4e20*/  VOTE.ANY P0, P0 ;  /* 0x0000000000ff7806 */ /* 0x000fe20000000100 */
[----:B------:R-:W-:-:S12]  /*4e30*/  ENDCOLLECTIVE ;  /* 0x000000000000791b */ /* 0x000fd80003800000 */
.L_x_209:
[----:B------:R-:W-:Y:S05]  /*4e40*/  BSYNC B0 ;  /* 0x0000000000007941 */ /* 0x000fea0003800000 */
.L_x_208:
[----:B------:R-:W-:Y:S05]  /*4e50*/  BRA `(.L_x_210) ;  /* 0xffffffe000a07947 */ /* 0x000fea000383ffff */
.L_x_168:
[----:B------:R-:W-:Y:S01]  /*4e60*/  BSSY B0, `(.L_x_211) ;  /* 0x0000006000007945 */ /* 0x000fe20003800000 */
[----:B------:R-:W-:Y:S01]  /*4e70*/  PLOP3.LUT P0, PT, P0, PT, PT, 0x8, 0x80 ;  /* 0x000000000080781c */ /* 0x000fe2000070e170 */
[----:B------:R-:W-:-:S12]  /*4e80*/  IMAD.MOV.U32 R21, RZ, RZ, -0x1 ;  /* 0xffffffffff157424 */ /* 0x000fd800078e00ff */
[----:B------:R-:W-:Y:S05]  /*4e90*/  WARPSYNC.COLLECTIVE R21, `(.L_x_212) ;  /* 0x0000000015087348 */ /* 0x000fea0003c00000 */
[----:B------:R-:W-:Y:S01]  /*4ea0*/  VOTE.ANY P0, P0 ;  /* 0x0000000000ff7806 */ /* 0x000fe20000000100 */
[----:B------:R-:W-:-:S12]  /*4eb0*/  ENDCOLLECTIVE ;  /* 0x000000000000791b */ /* 0x000fd80003800000 */
.L_x_212:
[----:B------:R-:W-:Y:S05]  /*4ec0*/  BSYNC B0 ;  /* 0x0000000000007941 */ /* 0x000fea0003800000 */
.L_x_211:
[----:B------:R-:W-:Y:S05]  /*4ed0*/  BRA `(.L_x_213) ;  /* 0xffffffe000f47947 */ /* 0x000fea000383ffff */
.L_x_170:
[----:B------:R-:W0:Y:S01]  /*4ee0*/  S2R R53, SR_GEMASK ;  /* 0x0000000000357919 */ /* 0x000e220000003c00 */
[----:B------:R-:W-:Y:S01]  /*4ef0*/  BSSY B0, `(.L_x_214) ;  /* 0x0000006000007945 */ /* 0x000fe20003800000 */
[----:B------:R-:W-:Y:S01]  /*4f00*/  PLOP3.LUT P0, PT, P0, PT, PT, 0x8, 0x80 ;  /* 0x000000000080781c */ /* 0x000fe2000070e170 */
[----:B------:R-:W-:-:S12]  /*4f10*/  IMAD.MOV.U32 R21, RZ, RZ, -0x1 ;  /* 0xffffffffff157424 */ /* 0x000fd800078e00ff */
[----:B0-----:R-:W-:Y:S05]  /*4f20*/  WARPSYNC.COLLECTIVE R21, `(.L_x_215) ;  /* 0x0000000015087348 */ /* 0x001fea0003c00000 */
[----:B------:R-:W-:Y:S01]  /*4f30*/  VOTE.ANY R21, PT, P0 ;  /* 0x0000000000157806 */ /* 0x000fe200000e0100 */
[----:B0-----:R-:W-:Y:S06]  /*4f40*/  ENDCOLLECTIVE ;  /* 0x000000000000791b */ /* 0x001fec0003800000 */
.L_x_215:
[----:B------:R-:W-:Y:S05]  /*4f50*/  BSYNC B0 ;  /* 0x0000000000007941 */ /* 0x000fea0003800000 */
.L_x_214:
[----:B------:R-:W-:Y:S01]  /*4f60*/  LOP3.LUT R21, R21, 0x80000000, R53, 0xec, !PT ;  /* 0x8000000015157812 */ /* 0x000fe200078eec35 */
[----:B------:R-:W-:Y:S02]  /*4f70*/  IMAD.MOV.U32 R20, RZ, RZ, R25 ;  /* 0x000000ffff147224 */ /* 0x000fe400078e0019 */
[----:B------:R-:W-:Y:S02]  /*4f80*/  IMAD.MOV.U32 R17, RZ, RZ, 0x1 ;  /* 0x00000001ff117424 */ /* 0x000fe400078e00ff */
[----:B------:R-:W-:-:S05]  /*4f90*/  VIADD R16, R21, 0xffffffff ;  /* 0xffffffff15107836 */ /* 0x000fca0000000000 */
[----:B------:R-:W-:Y:S01]  /*4fa0*/  LOP3.LUT R26, R21, R16, RZ, 0xc, !PT ;  /* 0x00000010151a7212 */ /* 0x000fe200078e0cff */
[----:B------:R-:W-:-:S03]  /*4fb0*/  IMAD.MOV.U32 R21, RZ, RZ, -0x1 ;  /* 0xffffffffff157424 */ /* 0x000fc600078e00ff */
[----:B------:R0:W1:Y:S04]  /*4fc0*/  POPC R16, R26 ;  /* 0x0000001a00107309 */ /* 0x0000680000000000 */
[----:B01----:R-:W-:Y:S05]  /*4fd0*/  WARPSYNC.COLLECTIVE R21, `(.L_x_216) ;  /* 0x0000000015087348 */ /* 0x003fea0003c00000 */
[----:B-1----:R1:W2:Y:S02]  /*4fe0*/  SHFL.DOWN P2, R22, R20, R17, R16 ;  /* 0x0800001114167389 */ /* 0x0022a40000040010 */
[----:B012---:R-:W-:Y:S05]  /*4ff0*/  ENDCOLLECTIVE ;  /* 0x000000000000791b */ /* 0x007fea0003800000 */
.L_x_216:
[----:B------:R-:W-:Y:S01]  /*5000*/  ISETP.GE.AND P0, PT, R3, R16, PT ;  /* 0x000000100300720c */ /* 0x000fe20003f06270 */
[----:B------:R-:W-:-:S03]  /*5010*/  IMAD.MOV.U32 R17, RZ, RZ, 0x2 ;  /* 0x00000002ff117424 */ /* 0x000fc600078e00ff */
[----:B------:R-:W-:-:S05]  /*5020*/  SEL R22, R22, RZ, !P0 ;  /* 0x000000ff16167207 */ /* 0x000fca0004000000 */
[----:B------:R-:W-:Y:S02]  /*5030*/  IMAD.IADD R43, R22, 0x1, R25 ;  /* 0x00000001162b7824 */ /* 0x000fe400078e0219 */
[----:B------:R-:W-:Y:S02]  /*5040*/  VIADD R25, R3, 0x2 ;  /* 0x0000000203197836 */ /* 0x000fe40000000000 */
[----:B------:R-:W-:-:S03]  /*5050*/  IMAD.MOV.U32 R20, RZ, RZ, R43 ;  /* 0x000000ffff147224 */ /* 0x000fc600078e002b */
[----:B------:R-:W-:Y:S01]  /*5060*/  ISETP.GT.AND P0, PT, R25, R16, PT ;  /* 0x000000101900720c */ /* 0x000fe20003f04270 */
[----:B------:R-:W-:-:S12]  /*5070*/  VIADD R25, R3, 0x4 ;  /* 0x0000000403197836 */ /* 0x000fd80000000000 */
[----:B------:R-:W-:Y:S05]  /*5080*/  WARPSYNC.COLLECTIVE R21, `(.L_x_217) ;  /* 0x0000000015087348 */ /* 0x000fea0003c00000 */
[----:B------:R0:W1:Y:S02]  /*5090*/  SHFL.DOWN P2, R22, R20, R17, R16 ;  /* 0x0800001114167389 */ /* 0x0000640000040010 */
[----:B01----:R-:W-:Y:S05]  /*50a0*/  ENDCOLLECTIVE ;  /* 0x000000000000791b */ /* 0x003fea0003800000 */
.L_x_217:
[----:B------:R-:W-:Y:S01]  /*50b0*/  IMAD.MOV.U32 R17, RZ, RZ, 0x4 ;  /* 0x00000004ff117424 */ /* 0x000fe200078e00ff */
[----:B------:R-:W-:Y:S02]  /*50c0*/  SEL R22, R22, RZ, !P0 ;  /* 0x000000ff16167207 */ /* 0x000fe40004000000 */
[----:B------:R-:W-:-:S03]  /*50d0*/  ISETP.GT.AND P0, PT, R25, R16, PT ;  /* 0x000000101900720c */ /* 0x000fc60003f04270 */
[----:B------:R-:W-:Y:S02]  /*50e0*/  IMAD.IADD R26, R43, 0x1, R22 ;  /* 0x000000012b1a7824 */ /* 0x000fe400078e0216 */
[----:B------:R-:W-:Y:S02]  /*50f0*/  VIADD R43, R3, 0x8 ;  /* 0x00000008032b7836 */ /* 0x000fe40000000000 */
[----:B------:R-:W-:-:S07]  /*5100*/  IMAD.MOV.U32 R20, RZ, RZ, R26 ;  /* 0x000000ffff147224 */ /* 0x000fce00078e001a */
[----:B------:R-:W-:Y:S05]  /*5110*/  WARPSYNC.COLLECTIVE R21, `(.L_x_218) ;  /* 0x0000000015087348 */ /* 0x000fea0003c00000 */
[----:B------:R0:W1:Y:S02]  /*5120*/  SHFL.DOWN P2, R22, R20, R17, R16 ;  /* 0x0800001114167389 */ /* 0x0000640000040010 */
[----:B01----:R-:W-:Y:S05]  /*5130*/  ENDCOLLECTIVE ;  /* 0x000000000000791b */ /* 0x003fea0003800000 */
.L_x_218:
[----:B------:R-:W-:Y:S01]  /*5140*/  IMAD.MOV.U32 R17, RZ, RZ, 0x8 ;  /* 0x00000008ff117424 */ /* 0x000fe200078e00ff */
[----:B------:R-:W-:Y:S02]  /*5150*/  SEL R25, R22, RZ, !P0 ;  /* 0x000000ff16197207 */ /* 0x000fe40004000000 */
[----:B------:R-:W-:Y:S02]  /*5160*/  ISETP.GT.AND P0, PT, R43, R16, PT ;  /* 0x000000102b00720c */ /* 0x000fe40003f04270 */
[----:B------:R-:W0:Y:S01]  /*5170*/  LDC.64 R42, c[0x0][0x390] ;  /* 0x0000e400ff2a7b82 */ /* 0x000e220000000a00 */
[----:B------:R-:W-:-:S04]  /*5180*/  IMAD.IADD R25, R26, 0x1, R25 ;  /* 0x000000011a197824 */ /* 0x000fc800078e0219 */
[----:B------:R-:W-:-:S07]  /*5190*/  IMAD.MOV.U32 R20, RZ, RZ, R25 ;  /* 0x000000ffff147224 */ /* 0x000fce00078e0019 */
[----:B0-----:R-:W-:Y:S05]  /*51a0*/  WARPSYNC.COLLECTIVE R21, `(.L_x_219) ;  /* 0x0000000015087348 */ /* 0x001fea0003c00000 */
[----:B------:R1:W2:Y:S02]  /*51b0*/  SHFL.DOWN P2, R22, R20, R17, R16 ;  /* 0x0800001114167389 */ /* 0x0002a40000040010 */
[----:B012---:R-:W-:Y:S05]  /*51c0*/  ENDCOLLECTIVE ;  /* 0x000000000000791b */ /* 0x007fea0003800000 */
.L_x_219:
[----:B------:R-:W-:Y:S01]  /*51d0*/  IMAD.MOV.U32 R17, RZ, RZ, 0x10 ;  /* 0x00000010ff117424 */ /* 0x000fe200078e00ff */
[----:B------:R-:W-:Y:S02]  /*51e0*/  SEL R22, R22, RZ, !P0 ;  /* 0x000000ff16167207 */ /* 0x000fe40004000000 */
[----:B------:R-:W-:-:S03]  /*51f0*/  ISETP.NE.AND P0, PT, R24, 0x65, PT ;  /* 0x000000651800780c */ /* 0x000fc60003f05270 */
[----:B------:R-:W-:Y:S02]  /*5200*/  IMAD.IADD R20, R25, 0x1, R22 ;  /* 0x0000000119147824 */ /* 0x000fe400078e0216 */
[----:B------:R-:W-:-:S08]  /*5210*/  VIADD R25, R3, 0x10 ;  /* 0x0000001003197836 */ /* 0x000fd00000000000 */
[----:B------:R-:W-:Y:S05]  /*5220*/  WARPSYNC.COLLECTIVE R21, `(.L_x_220) ;  /* 0x0000000015087348 */ /* 0x000fea0003c00000 */
[----:B------:R0:W1:Y:S02]  /*5230*/  SHFL.DOWN P2, R22, R20, R17, R16 ;  /* 0x0800001114167389 */ /* 0x0000640000040010 */
[----:B01----:R-:W-:Y:S05]  /*5240*/  ENDCOLLECTIVE ;  /* 0x000000000000791b */ /* 0x003fea0003800000 */
.L_x_220:
[----:B------:R-:W-:-:S13]  /*5250*/  ISETP.GT.AND P3, PT, R25, R16, PT ;  /* 0x000000101900720c */ /* 0x000fda0003f64270 */
[----:B------:R-:W-:Y:S05]  /*5260*/  WARPSYNC.COLLECTIVE R21, `(.L_x_221) ;  /* 0x0000000015087348 */ /* 0x000fea0003c00000 */
[----:B------:R-:W-:Y:S01]  /*5270*/  VOTE.ALL P0, P0 ;  /* 0x0000000000ff7806 */ /* 0x000fe20000000000 */
[----:B------:R-:W-:-:S12]  /*5280*/  ENDCOLLECTIVE ;  /* 0x000000000000791b */ /* 0x000fd80003800000 */
.L_x_221:
[----:B------:R-:W-:Y:S02]  /*5290*/  IADD3 R26, P2, PT, R42, 0x100, RZ ;  /* 0x000001002a1a7810 */ /* 0x000fe40007f5e0ff */
[----:B------:R-:W-:-:S03]  /*52a0*/  SEL R25, R22, RZ, !P3 ;  /* 0x000000ff16197207 */ /* 0x000fc60005800000 */
[----:B------:R-:W-:Y:S02]  /*52b0*/  IMAD.X R43, RZ, RZ, R43, P2 ;  /* 0x000000ffff2b7224 */ /* 0x000fe400010e062b */
[----:B------:R-:W-:Y:S01]  /*52c0*/  IMAD.IADD R42, R20, 0x1, R25 ;  /* 0x00000001142a7824 */ /* 0x000fe200078e0219 */
[----:B------:R-:W-:Y:S06]  /*52d0*/  BRA `(.L_x_222) ;  /* 0xffffffe000907947 */ /* 0x000fec000383ffff */
.L_x_172:
[----:B------:R-:W-:Y:S01]  /*52e0*/  BSSY B0, `(.L_x_223) ;  /* 0x0000006000007945 */ /* 0x000fe20003800000 */
[----:B------:R-:W-:Y:S01]  /*52f0*/  PLOP3.LUT P0, PT, P0, PT, PT, 0x8, 0x80 ;  /* 0x000000000080781c */ /* 0x000fe2000070e170 */
[----:B------:R-:W-:-:S12]  /*5300*/  IMAD.MOV.U32 R21, RZ, RZ, -0x1 ;  /* 0xffffffffff157424 */ /* 0x000fd800078e00ff */
[----:B------:R-:W-:Y:S05]  /*5310*/  WARPSYNC.COLLECTIVE R21, `(.L_x_224) ;  /* 0x0000000015087348 */ /* 0x000fea0003c00000 */
[----:B------:R-:W-:Y:S01]  /*5320*/  VOTE.ANY P0, P0 ;  /* 0x0000000000ff7806 */ /* 0x000fe20000000100 */
[----:B------:R-:W-:-:S12]  /*5330*/  ENDCOLLECTIVE ;  /* 0x000000000000791b */ /* 0x000fd80003800000 */
.L_x_224:
[----:B------:R-:W-:Y:S05]  /*5340*/  BSYNC B0 ;  /* 0x0000000000007941 */ /* 0x000fea0003800000 */
.L_x_223:
[----:B------:R-:W-:Y:S05]  /*5350*/  BRA `(.L_x_225) ;  /* 0xffffffe000a07947 */ /* 0x000fea000383ffff */
.L_x_174:
[----:B------:R-:W-:Y:S01]  /*5360*/  BSSY B0, `(.L_x_226) ;  /* 0x0000006000007945 */ /* 0x000fe20003800000 */
[----:B------:R-:W-:Y:S01]  /*5370*/  PLOP3.LUT P0, PT, P0, PT, PT, 0x8, 0x80 ;  /* 0x000000000080781c */ /* 0x000fe2000070e170 */
[----:B------:R-:W-:-:S12]  /*5380*/  IMAD.MOV.U32 R21, RZ, RZ, -0x1 ;  /* 0xffffffffff157424 */ /* 0x000fd800078e00ff */
[----:B------:R-:W-:Y:S05]  /*5390*/  WARPSYNC.COLLECTIVE R21, `(.L_x_227) ;  /* 0x0000000015087348 */ /* 0x000fea0003c00000 */
[----:B------:R-:W-:Y:S01]  /*53a0*/  VOTE.ANY P0, P0 ;  /* 0x0000000000ff7806 */ /* 0x000fe20000000100 */
[----:B------:R-:W-:-:S12]  /*53b0*/  ENDCOLLECTIVE ;  /* 0x000000000000791b */ /* 0x000fd80003800000 */
.L_x_227:
[----:B------:R-:W-:Y:S05]  /*53c0*/  BSYNC B0 ;  /* 0x0000000000007941 */ /* 0x000fea0003800000 */
.L_x_226:
[----:B------:R-:W-:Y:S05]  /*53d0*/  BRA `(.L_x_228) ;  /* 0xffffffe000f47947 */ /* 0x000fea000383ffff */
.L_x_176:
[----:B------:R-:W-:Y:S01]  /*53e0*/  BSSY B0, `(.L_x_229) ;  /* 0x0000006000007945 */ /* 0x000fe20003800000 */
[----:B------:R-:W-:Y:S01]  /*53f0*/  PLOP3.LUT P0, PT, P0, PT, PT, 0x8, 0x80 ;  /* 0x000000000080781c */ /* 0x000fe2000070e170 */
[----:B------:R-:W-:-:S12]  /*5400*/  IMAD.MOV.U32 R21, RZ, RZ, -0x1 ;  /* 0xffffffffff157424 */ /* 0x000fd800078e00ff */
[----:B------:R-:W-:Y:S05]  /*5410*/  WARPSYNC.COLLECTIVE R21, `(.L_x_230) ;  /* 0x0000000015087348 */ /* 0x000fea0003c00000 */
[----:B------:R-:W-:Y:S01]  /*5420*/  VOTE.ANY R21, PT, P0 ;  /* 0x0000000000157806 */ /* 0x000fe200000e0100 */
[----:B------:R-:W-:Y:S06]  /*5430*/  ENDCOLLECTIVE ;  /* 0x000000000000791b */ /* 0x000fec0003800000 */
.L_x_230:
[----:B------:R-:W-:Y:S05]  /*5440*/  BSYNC B0 ;  /* 0x0000000000007941 */ /* 0x000fea0003800000 */
.L_x_229:
[----:B------:R-:W-:Y:S01]  /*5450*/  LOP3.LUT R21, R21, 0x80000000, R53, 0xec, !PT ;  /* 0x8000000015157812 */ /* 0x000fe200078eec35 */
[----:B------:R-:W-:Y:S02]  /*5460*/  IMAD.MOV.U32 R20, RZ, RZ, R25 ;  /* 0x000000ffff147224 */ /* 0x000fe400078e0019 */
[----:B------:R-:W-:Y:S02]  /*5470*/  IMAD.MOV.U32 R17, RZ, RZ, 0x1 ;  /* 0x00000001ff117424 */ /* 0x000fe400078e00ff */
[----:B------:R-:W-:Y:S02]  /*5480*/  VIADD R16, R21, 0xffffffff ;  /* 0xffffffff15107836 */ /* 0x000fe40000000000 */
[----:B------:R-:W-:-:S03]  /*5490*/  VIADD R23, R23, 0xffffffe0 ;  /* 0xffffffe017177836 */ /* 0x000fc60000000000 */
[----:B------:R-:W-:Y:S01]  /*54a0*/  LOP3.LUT R16, R21, R16, RZ, 0xc, !PT ;  /* 0x0000001015107212 */ /* 0x000fe200078e0cff */
[----:B------:R-:W-:-:S05]  /*54b0*/  IMAD.MOV.U32 R21, RZ, RZ, -0x1 ;  /* 0xffffffffff157424 */ /* 0x000fca00078e00ff */
[----:B------:R-:W0:Y:S02]  /*54c0*/  POPC R16, R16 ;  /* 0x0000001000107309 */ /* 0x000e240000000000 */
[----:B0-----:R-:W-:Y:S05]  /*54d0*/  WARPSYNC.COLLECTIVE R21, `(.L_x_231) ;  /* 0x0000000015087348 */ /* 0x001fea0003c00000 */
[----:B0-----:R0:W1:Y:S02]  /*54e0*/  SHFL.DOWN P2, R22, R20, R17, R16 ;  /* 0x0800001114167389 */ /* 0x0010640000040010 */
[----:B01----:R-:W-:Y:S05]  /*54f0*/  ENDCOLLECTIVE ;  /* 0x000000000000791b */ /* 0x003fea0003800000 */
.L_x_231:
[----:B------:R-:W-:Y:S01]  /*5500*/  ISETP.GE.AND P0, PT, R3, R16, PT ;  /* 0x000000100300720c */ /* 0x000fe20003f06270 */
[----:B------:R-:W-:-:S03]  /*5510*/  IMAD.MOV.U32 R17, RZ, RZ, 0x2 ;  /* 0x00000002ff117424 */ /* 0x000fc600078e00ff */
[----:B------:R-:W-:-:S05]  /*5520*/  SEL R22, R22, RZ, !P0 ;  /* 0x000000ff16167207 */ /* 0x000fca0004000000 */
[----:B------:R-:W-:Y:S02]  /*5530*/  IMAD.IADD R25, R22, 0x1, R25 ;  /* 0x0000000116197824 */ /* 0x000fe400078e0219 */
[----:B------:R-:W-:Y:S02]  /*5540*/  VIADD R22, R3, 0x2 ;  /* 0x0000000203167836 */ /* 0x000fe40000000000 */
[----:B------:R-:W-:-:S03]  /*5550*/  IMAD.MOV.U32 R20, RZ, RZ, R25 ;  /* 0x000000ffff147224 */ /* 0x000fc600078e0019 */
[----:B------:R-:W-:-:S13]  /*5560*/  ISETP.GT.AND P0, PT, R22, R16, PT ;  /* 0x000000101600720c */ /* 0x000fda0003f04270 */
[----:B------:R-:W-:Y:S05]  /*5570*/  WARPSYNC.COLLECTIVE R21, `(.L_x_232) ;  /* 0x0000000015087348 */ /* 0x000fea0003c00000 */
[----:B------:R0:W1:Y:S02]  /*5580*/  SHFL.DOWN P2, R22, R20, R17, R16 ;  /* 0x0800001114167389 */ /* 0x0000640000040010 */
[----:B01----:R-:W-:Y:S05]  /*5590*/  ENDCOLLECTIVE ;  /* 0x000000000000791b */ /* 0x003fea0003800000 */
.L_x_232:
[----:B------:R-:W-:Y:S01]  /*55a0*/  IMAD.MOV.U32 R17, RZ, RZ, 0x4 ;  /* 0x00000004ff117424 */ /* 0x000fe200078e00ff */
        /* <DEDUP_REMOVED lines=8> */
.L_x_233:
        /* <DEDUP_REMOVED lines=9> */
.L_x_234:
[----:B------:R-:W-:Y:S01]  /*56c0*/  IMAD.MOV.U32 R17, RZ, RZ, 0x10 ;  /* 0x00000010ff117424 */ /* 0x000fe200078e00ff */
[----:B------:R-:W-:-:S05]  /*56d0*/  SEL R22, R22, RZ, !P0 ;  /* 0x000000ff16167207 */ /* 0x000fca0004000000 */
[----:B------:R-:W-:-:S04]  /*56e0*/  IMAD.IADD R25, R25, 0x1, R22 ;  /* 0x0000000119197824 */ /* 0x000fc800078e0216 */
[----:B------:R-:W-:-:S07]  /*56f0*/  IMAD.MOV.U32 R20, RZ, RZ, R25 ;  /* 0x000000ffff147224 */ /* 0x000fce00078e0019 */
[----:B------:R-:W-:Y:S05]  /*5700*/  WARPSYNC.COLLECTIVE R21, `(.L_x_235) ;  /* 0x0000000015087348 */ /* 0x000fea0003c00000 */
[----:B------:R0:W1:Y:S02]  /*5710*/  SHFL.DOWN P2, R22, R20, R17, R16 ;  /* 0x0800001114167389 */ /* 0x0000640000040010 */
[----:B01----:R-:W-:Y:S05]  /*5720*/  ENDCOLLECTIVE ;  /* 0x000000000000791b */ /* 0x003fea0003800000 */
.L_x_235:
[----:B------:R-:W-:-:S05]  /*5730*/  VIADD R17, R3, 0x10 ;  /* 0x0000001003117836 */ /* 0x000fca0000000000 */
[----:B------:R-:W-:-:S04]  /*5740*/  ISETP.GT.AND P0, PT, R17, R16, PT ;  /* 0x000000101100720c */ /* 0x000fc80003f04270 */
[----:B------:R-:W-:Y:S02]  /*5750*/  SEL R22, R22, RZ, !P0 ;  /* 0x000000ff16167207 */ /* 0x000fe40004000000 */
[----:B------:R-:W-:Y:S02]  /*5760*/  ISETP.NE.AND P0, PT, R24, 0x65, PT ;  /* 0x000000651800780c */ /* 0x000fe40003f05270 */
[----:B------:R-:W-:-:S11]  /*5770*/  IADD3 R42, PT, PT, R25, R22, R42 ;  /* 0x00000016192a7210 */ /* 0x000fd60007ffe02a */
[----:B------:R-:W-:Y:S05]  /*5780*/  WARPSYNC.COLLECTIVE R21, `(.L_x_236) ;  /* 0x0000000015087348 */ /* 0x000fea0003c00000 */
[----:B------:R-:W-:Y:S01]  /*5790*/  VOTE.ALL P0, P0 ;  /* 0x0000000000ff7806 */ /* 0x000fe20000000000 */
[----:B------:R-:W-:-:S12]  /*57a0*/  ENDCOLLECTIVE ;  /* 0x000000000000791b */ /* 0x000fd80003800000 */
.L_x_236:
[----:B------:R-:W-:Y:S05]  /*57b0*/  BRA `(.L_x_237) ;  /* 0xffffffe0008c7947 */ /* 0x000fea000383ffff */
.L_x_238:
        /* <DEDUP_REMOVED lines=12> */
.L_x_305:


//--------------------- .text._ZN3cub18CUB_300001_SM_10006detail4scan20DeviceScanInitKernelINS0_13ScanTileStateIiLb1EEEEEvT_i --------------------------
	.section	.text._ZN3cub18CUB_300001_SM_10006detail4scan20DeviceScanInitKernelINS0_13ScanTileStateIiLb1EEEEEvT_i,"ax",@progbits
	.align	128
        .global         _ZN3cub18CUB_300001_SM_10006detail4scan20DeviceScanInitKernelINS0_13ScanTileStateIiLb1EEEEEvT_i
        .type           _ZN3cub18CUB_300001_SM_10006detail4scan20DeviceScanInitKernelINS0_13ScanTileStateIiLb1EEEEEvT_i,@function
        .size           _ZN3cub18CUB_300001_SM_10006detail4scan20DeviceScanInitKernelINS0_13ScanTileStateIiLb1EEEEEvT_i,(.L_x_306 - _ZN3cub18CUB_300001_SM_10006detail4scan20DeviceScanInitKernelINS0_13ScanTileStateIiLb1EEEEEvT_i)
        .other          _ZN3cub18CUB_300001_SM_10006detail4scan20DeviceScanInitKernelINS0_13ScanTileStateIiLb1EEEEEvT_i,@"STO_CUDA_ENTRY STV_DEFAULT"
_ZN3cub18CUB_300001_SM_10006detail4scan20DeviceScanInitKernelINS0_13ScanTileStateIiLb1EEEEEvT_i:
.text._ZN3cub18CUB_300001_SM_10006detail4scan20DeviceScanInitKernelINS0_13ScanTileStateIiLb1EEEEEvT_i:
[----:B------:R-:W-:Y:S01]  /*0000*/  LDC R1, c[0x0][0x37c] ;  /* 0x0000df00ff017b82 */ /* 0x000fe20000000800 */
[----:B------:R-:W0:Y:S07]  /*0010*/  S2R R0, SR_TID.X ;  /* 0x0000000000007919 */ /* 0x000e2e0000002100 */
[----:B------:R-:W1:Y:S01]  /*0020*/  S2UR UR6, SR_CTAID.X ;  /* 0x00000000000679c3 */ /* 0x000e620000002500 */
[----:B------:R-:W2:Y:S07]  /*0030*/  LDCU UR4, c[0x0][0x388] ;  /* 0x00007100ff0477ac */ /* 0x000eae0008000800 */
[----:B------:R-:W1:Y:S01]  /*0040*/  LDC R5, c[0x0][0x360] ;  /* 0x0000d800ff057b82 */ /* 0x000e620000000800 */
[----:B0-----:R-:W-:Y:S01]  /*0050*/  ISETP.GT.U32.AND P0, PT, R0, 0x1f, PT ;  /* 0x0000001f0000780c */ /* 0x001fe20003f04070 */
[----:B-1----:R-:W-:-:S03]  /*0060*/  IMAD R5, R5, UR6, R0 ;  /* 0x0000000605057c24 */ /* 0x002fc6000f8e0200 */
[----:B------:R-:W-:Y:S02]  /*0070*/  ISETP.NE.OR P0, PT, RZ, UR6, P0 ;  /* 0x00000006ff007c0c */ /* 0x000fe40008705670 */
[----:B--2---:R-:W-:Y:S01]  /*0080*/  ISETP.GE.AND P1, PT, R5, UR4, PT ;  /* 0x0000000405007c0c */ /* 0x004fe2000bf26270 */
[----:B------:R-:W0:-:S12]  /*0090*/  LDCU.64 UR4, c[0x0][0x358] ;  /* 0x00006b00ff0477ac */ /* 0x000e180008000a00 */
[----:B------:R-:W1:Y:S01]  /*00a0*/  @!P1 LDC.64 R2, c[0x0][0x380] ;  /* 0x0000e000ff029b82 */ /* 0x000e620000000a00 */
[----:B------:R-:W-:Y:S01]  /*00b0*/  @!P1 MOV R4, 0x63 ;  /* 0x0000006300049802 */ /* 0x000fe20000000f00 */
[----:B-1----:R-:W-:-:S04]  /*00c0*/  @!P1 IMAD.WIDE R2, R5, 0x8, R2 ;  /* 0x0000000805029825 */ /* 0x002fc800078e0202 */
[----:B------:R-:W-:-:S05]  /*00d0*/  HFMA2 R5, -RZ, RZ, 0, 0 ;  /* 0x00000000ff057431 */ /* 0x000fca00000001ff */
[----:B0-----:R0:W-:Y:S01]  /*00e0*/  @!P1 STG.E.64 desc[UR4][R2.64+0x100], R4 ;  /* 0x0001000402009986 */ /* 0x0011e2000c101b04 */
[----:B------:R-:W-:Y:S05]  /*00f0*/  @P0 EXIT ;  /* 0x000000000000094d */ /* 0x000fea0003800000 */
[----:B0-----:R-:W0:Y:S02]  /*0100*/  LDC.64 R2, c[0x0][0x380] ;  /* 0x0000e000ff027b82 */ /* 0x001e240000000a00 */
[----:B0-----:R-:W-:-:S05]  /*0110*/  IMAD.WIDE.U32 R2, R0, 0x8, R2 ;  /* 0x0000000800027825 */ /* 0x001fca00078e0002 */
[----:B------:R-:W-:Y:S01]  /*0120*/  STG.E.64 desc[UR4][R2.64], RZ ;  /* 0x000000ff02007986 */ /* 0x000fe2000c101b04 */
[----:B------:R-:W-:Y:S05]  /*0130*/  EXIT ;  /* 0x000000000000794d */ /* 0x000fea0003800000 */
.L_x_239:
        /* <DEDUP_REMOVED lines=12> */
.L_x_306:


//--------------------- .text._ZN3cub18CUB_300001_SM_10006detail11EmptyKernelIvEEvv --------------------------
	.section	.text._ZN3cub18CUB_300001_SM_10006detail11EmptyKernelIvEEvv,"ax",@progbits
	.align	128
        .global         _ZN3cub18CUB_300001_SM_10006detail11EmptyKernelIvEEvv
        .type           _ZN3cub18CUB_300001_SM_10006detail11EmptyKernelIvEEvv,@function
        .size           _ZN3cub18CUB_300001_SM_10006detail11EmptyKernelIvEEvv,(.L_x_307 - _ZN3cub18CUB_300001_SM_10006detail11EmptyKernelIvEEvv)
        .other          _ZN3cub18CUB_300001_SM_10006detail11EmptyKernelIvEEvv,@"STO_CUDA_ENTRY STV_DEFAULT"
_ZN3cub18CUB_300001_SM_10006detail11EmptyKernelIvEEvv:
.text._ZN3cub18CUB_300001_SM_10006detail11EmptyKernelIvEEvv:
[----:B------:R-:W-:Y:S01]  /*0000*/  LDC R1, c[0x0][0x37c] ;  /* 0x0000df00ff017b82 */ /* 0x000fe20000000800 */
[----:B------:R-:W-:Y:S05]  /*0010*/  EXIT ;  /* 0x000000000000794d */ /* 0x000fea0003800000 */
.L_x_240:
        /* <DEDUP_REMOVED lines=14> */
.L_x_307:


//--------------------- .text._Z21assign_centroids_fastPfS_iPii --------------------------
	.section	.text._Z21assign_centroids_fastPfS_iPii,"ax",@progbits
	.align	128
        .global         _Z21assign_centroids_fastPfS_iPii
        .type           _Z21assign_centroids_fastPfS_iPii,@function
        .size           _Z21assign_centroids_fastPfS_iPii,(.L_x_308 - _Z21assign_centroids_fastPfS_iPii)
        .other          _Z21assign_centroids_fastPfS_iPii,@"STO_CUDA_ENTRY STV_DEFAULT"
_Z21assign_centroids_fastPfS_iPii:
.text._Z21assign_centroids_fastPfS_iPii:
[----:B------:R-:W-:Y:S01]  /*0000*/  LDC R1, c[0x0][0x37c] ;  /* 0x0000df00ff017b82 */ /* 0x000fe20000000800 */
[----:B------:R-:W0:Y:S07]  /*0010*/  S2R R3, SR_TID.X ;  /* 0x0000000000037919 */ /* 0x000e2e0000002100 */
[----:B------:R-:W0:Y:S01]  /*0020*/  S2UR UR4, SR_CTAID.X ;  /* 0x00000000000479c3 */ /* 0x000e220000002500 */
[----:B------:R-:W1:Y:S07]  /*0030*/  LDCU UR6, c[0x0][0x390] ;  /* 0x00007200ff0677ac */ /* 0x000e6e0008000800 */
[----:B------:R-:W0:Y:S02]  /*0040*/  LDC R0, c[0x0][0x360] ;  /* 0x0000d800ff007b82 */ /* 0x000e240000000800 */
[----:B0-----:R-:W-:-:S05]  /*0050*/  IMAD R0, R0, UR4, R3 ;  /* 0x0000000400007c24 */ /* 0x001fca000f8e0203 */
[----:B-1----:R-:W-:-:S13]  /*0060*/  ISETP.GE.AND P0, PT, R0, UR6, PT ;  /* 0x0000000600007c0c */ /* 0x002fda000bf06270 */
[----:B------:R-:W-:Y:S05]  /*0070*/  @P0 EXIT ;  /* 0x000000000000094d */ /* 0x000fea0003800000 */
[----:B------:R-:W0:Y:S01]  /*0080*/  LDC R9, c[0x0][0x3a0] ;  /* 0x0000e800ff097b82 */ /* 0x000e220000000800 */
[----:B------:R-:W1:Y:S07]  /*0090*/  LDCU.64 UR4, c[0x0][0x358] ;  /* 0x00006b00ff0477ac */ /* 0x000e6e0008000a00 */
[----:B------:R-:W0:Y:S08]  /*00a0*/  LDC.64 R2, c[0x0][0x398] ;  /* 0x0000e600ff027b82 */ /* 0x000e300000000a00 */
[----:B------:R-:W2:Y:S01]  /*00b0*/  LDC.64 R4, c[0x0][0x380] ;  /* 0x0000e000ff047b82 */ /* 0x000ea20000000a00 */
[----:B0-----:R-:W-:-:S06]  /*00c0*/  IMAD.WIDE R2, R9, 0x4, R2 ;  /* 0x0000000409027825 */ /* 0x001fcc00078e0202 */
[----:B-1----:R-:W3:Y:S02]  /*00d0*/  LDG.E R3, desc[UR4][R2.64] ;  /* 0x0000000402037981 */ /* 0x002ee4000c1e1900 */
[----:B---3--:R-:W-:-:S04]  /*00e0*/  IMAD R7, R3, UR6, R0 ;  /* 0x0000000603077c24 */ /* 0x008fc8000f8e0200 */
[----:B--2---:R-:W-:Y:S02]  /*00f0*/  IMAD.WIDE R4, R7, 0x4, R4 ;  /* 0x0000000407047825 */ /* 0x004fe400078e0204 */
[----:B------:R-:W0:Y:S04]  /*0100*/  LDC.64 R6, c[0x0][0x388] ;  /* 0x0000e200ff067b82 */ /* 0x000e280000000a00 */
[----:B------:R-:W2:Y:S01]  /*0110*/  LDG.E R5, desc[UR4][R4.64] ;  /* 0x0000000404057981 */ /* 0x000ea2000c1e1900 */
[----:B------:R-:W-:-:S04]  /*0120*/  IMAD R9, R9, UR6, R0 ;  /* 0x0000000609097c24 */ /* 0x000fc8000f8e0200 */
[----:B0-----:R-:W-:-:S05]  /*0130*/  IMAD.WIDE R6, R9, 0x4, R6 ;  /* 0x0000000409067825 */ /* 0x001fca00078e0206 */
[----:B--2---:R-:W-:Y:S01]  /*0140*/  STG.E desc[UR4][R6.64], R5 ;  /* 0x0000000506007986 */ /* 0x004fe2000c101904 */
[----:B------:R-:W-:Y:S05]  /*0150*/  EXIT ;  /* 0x000000000000794d */ /* 0x000fea0003800000 */
.L_x_241:
        /* <DEDUP_REMOVED lines=10> */
.L_x_308:


//--------------------- .text._Z16assign_centroidsPfS_iii --------------------------
	.section	.text._Z16assign_centroidsPfS_iii,"ax",@progbits
	.align	128
        .global         _Z16assign_centroidsPfS_iii
        .type           _Z16assign_centroidsPfS_iii,@function
        .size           _Z16assign_centroidsPfS_iii,(.L_x_309 - _Z16assign_centroidsPfS_iii)
        .other          _Z16assign_centroidsPfS_iii,@"STO_CUDA_ENTRY STV_DEFAULT"
_Z16assign_centroidsPfS_iii:
.text._Z16assign_centroidsPfS_iii:
        /* <DEDUP_REMOVED lines=10> */
[----:B------:R-:W2:Y:S08]  /*00a0*/  LDC.64 R2, c[0x0][0x380] ;  /* 0x0000e000ff027b82 */ /* 0x000eb00000000a00 */
[----:B------:R-:W3:Y:S01]  /*00b0*/  LDC R7, c[0x0][0x394] ;  /* 0x0000e500ff077b82 */ /* 0x000ee20000000800 */
[----:B0-----:R-:W-:-:S04]  /*00c0*/  IMAD R5, R5, UR6, R0 ;  /* 0x0000000605057c24 */ /* 0x001fc8000f8e0200 */
[----:B--2---:R-:W-:-:S03]  /*00d0*/  IMAD.WIDE R2, R5, 0x4, R2 ;  /* 0x0000000405027825 */ /* 0x004fc600078e0202 */
[----:B------:R-:W0:Y:S03]  /*00e0*/  LDC.64 R4, c[0x0][0x388] ;  /* 0x0000e200ff047b82 */ /* 0x000e260000000a00 */
[----:B-1----:R-:W2:Y:S01]  /*00f0*/  LDG.E R3, desc[UR4][R2.64] ;  /* 0x0000000402037981 */ /* 0x002ea2000c1e1900 */
[----:B---3--:R-:W-:-:S04]  /*0100*/  IMAD R7, R7, UR6, R0 ;  /* 0x0000000607077c24 */ /* 0x008fc8000f8e0200 */
[----:B0-----:R-:W-:-:S05]  /*0110*/  IMAD.WIDE R4, R7, 0x4, R4 ;  /* 0x0000000407047825 */ /* 0x001fca00078e0204 */
[----:B--2---:R-:W-:Y:S01]  /*0120*/  STG.E desc[UR4][R4.64], R3 ;  /* 0x0000000304007986 */ /* 0x004fe2000c101904 */
[----:B------:R-:W-:Y:S05]  /*0130*/  EXIT ;  /* 0x000000000000794d */ /* 0x000fea0003800000 */
.L_x_242:
        /* <DEDUP_REMOVED lines=12> */
.L_x_309:


//--------------------- .text._Z17compute_probabs_2PiS_S_S_iii --------------------------
	.section	.text._Z17compute_probabs_2PiS_S_S_iii,"ax",@progbits
	.align	128
        .global         _Z17compute_probabs_2PiS_S_S_iii
        .type           _Z17compute_probabs_2PiS_S_S_iii,@function
        .size           _Z17compute_probabs_2PiS_S_S_iii,(.L_x_310 - _Z17compute_probabs_2PiS_S_S_iii)
        .other          _Z17compute_probabs_2PiS_S_S_iii,@"STO_CUDA_ENTRY STV_DEFAULT"
_Z17compute_probabs_2PiS_S_S_iii:
.text._Z17compute_probabs_2PiS_S_S_iii:
        /* <DEDUP_REMOVED lines=8> */
[----:B------:R-:W0:Y:S01]  /*0080*/  LDC.64 R2, c[0x0][0x388] ;  /* 0x0000e200ff027b82 */ /* 0x000e220000000a00 */
[----:B------:R-:W1:Y:S01]  /*0090*/  LDCU.64 UR6, c[0x0][0x358] ;  /* 0x00006b00ff0677ac */ /* 0x000e620008000a00 */
[----:B0-----:R-:W-:-:S06]  /*00a0*/  IMAD.WIDE R2, R7, 0x4, R2 ;  /* 0x0000000407027825 */ /* 0x001fcc00078e0202 */
[----:B-1----:R-:W2:Y:S02]  /*00b0*/  LDG.E R2, desc[UR6][R2.64] ;  /* 0x0000000602027981 */ /* 0x002ea4000c1e1900 */
[----:B--2---:R-:W-:-:S13]  /*00c0*/  ISETP.NE.AND P0, PT, R2, 0x1, PT ;  /* 0x000000010200780c */ /* 0x004fda0003f05270 */
[----:B------:R-:W-:Y:S05]  /*00d0*/  @P0 EXIT ;  /* 0x000000000000094d */ /* 0x000fea0003800000 */
[----:B------:R-:W0:Y:S01]  /*00e0*/  LDC.64 R4, c[0x0][0x380] ;  /* 0x0000e000ff047b82 */ /* 0x000e220000000a00 */
[----:B------:R-:W1:Y:S01]  /*00f0*/  LDCU UR4, c[0x0][0x3a8] ;  /* 0x00007500ff0477ac */ /* 0x000e620008000800 */
[----:B------:R-:W1:Y:S06]  /*0100*/  LDCU UR5, c[0x0][0x3a4] ;  /* 0x00007480ff0577ac */ /* 0x000e6c0008000800 */
[----:B------:R-:W2:Y:S01]  /*0110*/  LDC.64 R2, c[0x0][0x398] ;  /* 0x0000e600ff027b82 */ /* 0x000ea20000000a00 */
[----:B0-----:R-:W-:-:S06]  /*0120*/  IMAD.WIDE R4, R7, 0x4, R4 ;  /* 0x0000000407047825 */ /* 0x001fcc00078e0204 */
[----:B------:R-:W3:Y:S04]  /*0130*/  LDG.E R5, desc[UR6][R4.64] ;  /* 0x0000000604057981 */ /* 0x000ee8000c1e1900 */
[----:B--2---:R-:W3:Y:S01]  /*0140*/  LDG.E R2, desc[UR6][R2.64] ;  /* 0x0000000602027981 */ /* 0x004ee2000c1e1900 */
[----:B-1----:R-:W-:Y:S01]  /*0150*/  ULEA UR4, UR4, UR5, 0x1 ;  /* 0x0000000504047291 */ /* 0x002fe2000f8e08ff */
[----:B---3--:R-:W-:-:S05]  /*0160*/  IADD3 R0, PT, PT, R2, -0x1, R5 ;  /* 0xffffffff02007810 */ /* 0x008fca0007ffe005 */
[----:B------:R-:W-:-:S13]  /*0170*/  ISETP.GE.AND P0, PT, R0, UR4, PT ;  /* 0x0000000400007c0c */ /* 0x000fda000bf06270 */
[----:B------:R-:W-:Y:S05]  /*0180*/  @P0 EXIT ;  /* 0x000000000000094d */ /* 0x000fea0003800000 */
[----:B------:R-:W0:Y:S01]  /*0190*/  LDCU.64 UR4, c[0x0][0x390] ;  /* 0x00007200ff0477ac */ /* 0x000e220008000a00 */
[----:B------:R-:W-:Y:S02]  /*01a0*/  SHF.R.S32.HI R0, RZ, 0x1f, R2 ;  /* 0x0000001fff007819 */ /* 0x000fe40000011402 */
[----:B------:R-:W-:-:S04]  /*01b0*/  IADD3 R3, P0, PT, R2, R5, RZ ;  /* 0x0000000502037210 */ /* 0x000fc80007f1e0ff */
[----:B------:R-:W-:Y:S02]  /*01c0*/  LEA.HI.X.SX32 R0, R5, R0, 0x1, P0 ;  /* 0x0000000005007211 */ /* 0x000fe400000f0eff */
[----:B0-----:R-:W-:-:S04]  /*01d0*/  LEA R2, P0, R3, UR4, 0x2 ;  /* 0x0000000403027c11 */ /* 0x001fc8000f8010ff */
[----:B------:R-:W-:-:S05]  /*01e0*/  LEA.HI.X R3, R3, UR5, R0, 0x2, P0 ;  /* 0x0000000503037c11 */ /* 0x000fca00080f1400 */
[----:B------:R-:W-:Y:S01]  /*01f0*/  STG.E desc[UR6][R2.64+-0x4], R7 ;  /* 0xfffffc0702007986 */ /* 0x000fe2000c101906 */
[----:B------:R-:W-:Y:S05]  /*0200*/  EXIT ;  /* 0x000000000000794d */ /* 0x000fea0003800000 */
.L_x_243:
        /* <DEDUP_REMOVED lines=15> */
.L_x_310:


//--------------------- .text._Z15compute_probabsPfS_PiS_S0_S0_P17curandStateXORWOWii --------------------------
	.section	.text._Z15compute_probabsPfS_PiS_S0_S0_P17curandStateXORWOWii,"ax",@progbits
	.align	128
        .global         _Z15compute_probabsPfS_PiS_S0_S0_P17curandStateXORWOWii
        .type           _Z15compute_probabsPfS_PiS_S0_S0_P17curandStateXORWOWii,@function
        .size           _Z15compute_probabsPfS_PiS_S0_S0_P17curandStateXORWOWii,(.L_x_300 - _Z15compute_probabsPfS_PiS_S0_S0_P17curandStateXORWOWii)
        .other          _Z15compute_probabsPfS_PiS_S0_S0_P17curandStateXORWOWii,@"STO_CUDA_ENTRY STV_DEFAULT"
_Z15compute_probabsPfS_PiS_S0_S0_P17curandStateXORWOWii:
.text._Z15compute_probabsPfS_PiS_S0_S0_P17curandStateXORWOWii:
        /* <DEDUP_REMOVED lines=9> */
[----:B------:R-:W0:Y:S01]  /*0090*/  LDCU.64 UR4, c[0x0][0x358] ;  /* 0x00006b00ff0477ac */ /* 0x000e220008000a00 */
[----:B------:R-:W1:Y:S06]  /*00a0*/  LDCU UR6, c[0x0][0x3b8] ;  /* 0x00007700ff0677ac */ /* 0x000e6c0008000800 */
[----:B------:R-:W2:Y:S01]  /*00b0*/  LDC.64 R6, c[0x0][0x380] ;  /* 0x0000e000ff067b82 */ /* 0x000ea20000000a00 */
[----:B0-----:R-:W3:Y:S01]  /*00c0*/  LDG.E R3, desc[UR4][R8.64] ;  /* 0x0000000408037981 */ /* 0x001ee2000c1e1900 */
[----:B--2---:R-:W-:-:S05]  /*00d0*/  IMAD.WIDE R6, R2, 0x4, R6 ;  /* 0x0000000402067825 */ /* 0x004fca00078e0206 */
[----:B------:R-:W2:Y:S01]  /*00e0*/  LDG.E R0, desc[UR4][R6.64] ;  /* 0x0000000406007981 */ /* 0x000ea2000c1e1900 */
[----:B------:R-:W-:Y:S01]  /*00f0*/  BSSY.RECONVERGENT B0, `(.L_x_244) ;  /* 0x000000d000007945 */ /* 0x000fe20003800200 */
[----:B---3--:R-:W0:Y:S08]  /*0100*/  MUFU.RCP R4, R3 ;  /* 0x0000000300047308 */ /* 0x008e300000001000 */
[----:B--2---:R-:W2:Y:S01]  /*0110*/  FCHK P0, R0, R3 ;  /* 0x0000000300007302 */ /* 0x004ea20000000000 */
[----:B0-----:R-:W-:-:S04]  /*0120*/  FFMA R5, -R3, R4, 1 ;  /* 0x3f80000003057423 */ /* 0x001fc80000000104 */
[----:B------:R-:W-:Y:S01]  /*0130*/  FFMA R5, R4, R5, R4 ;  /* 0x0000000504057223 */ /* 0x000fe20000000004 */
[----:B-1----:R-:W-:-:S03]  /*0140*/  I2FP.F32.S32 R4, UR6 ;  /* 0x0000000600047c45 */ /* 0x002fc60008201400 */
[----:B------:R-:W-:-:S04]  /*0150*/  FFMA R10, R0, R5, RZ ;  /* 0x00000005000a7223 */ /* 0x000fc800000000ff */
[----:B------:R-:W-:-:S04]  /*0160*/  FFMA R11, -R3, R10, R0 ;  /* 0x0000000a030b7223 */ /* 0x000fc80000000100 */
[----:B------:R-:W-:Y:S01]  /*0170*/  FFMA R5, R5, R11, R10 ;  /* 0x0000000b05057223 */ /* 0x000fe2000000000a */
[----:B--2---:R-:W-:Y:S06]  /*0180*/  @!P0 BRA `(.L_x_245) ;  /* 0x00000000000c8947 */ /* 0x004fec0003800000 */
[----:B------:R-:W-:-:S07]  /*0190*/  MOV R6, 0x1b0 ;  /* 0x000001b000067802 */ /* 0x000fce0000000f00 */
[----:B------:R-:W-:Y:S05]  /*01a0*/  CALL.REL.NOINC `($__internal_0_$__cuda_sm3x_div_rn_noftz_f32_slowpath) ;  /* 0x0000000000907944 */ /* 0x000fea0003c00000 */
[----:B------:R-:W-:-:S07]  /*01b0*/  IMAD.MOV.U32 R5, RZ, RZ, R0 ;  /* 0x000000ffff057224 */ /* 0x000fce00078e0000 */
.L_x_245:
[----:B------:R-:W-:Y:S05]  /*01c0*/  BSYNC.RECONVERGENT B0 ;  /* 0x0000000000007941 */ /* 0x000fea0003800200 */
.L_x_244:
[----:B------:R-:W0:Y:S01]  /*01d0*/  LDC.64 R10, c[0x0][0x388] ;  /* 0x0000e200ff0a7b82 */ /* 0x000e220000000a00 */
[----:B------:R-:W-:-:S07]  /*01e0*/  FMUL R3, R4, R5 ;  /* 0x0000000504037220 */ /* 0x000fce0000400000 */
[----:B------:R-:W1:Y:S01]  /*01f0*/  LDC.64 R6, c[0x0][0x3b0] ;  /* 0x0000ec00ff067b82 */ /* 0x000e620000000a00 */
[----:B0-----:R-:W-:-:S05]  /*0200*/  IMAD.WIDE R10, R2, 0x4, R10 ;  /* 0x00000004020a7825 */ /* 0x001fca00078e020a */
[----:B------:R0:W-:Y:S01]  /*0210*/  STG.E desc[UR4][R10.64], R3 ;  /* 0x000000030a007986 */ /* 0x0001e2000c101904 */
[----:B-1----:R-:W-:-:S05]  /*0220*/  IMAD.WIDE R4, R2, 0x30, R6 ;  /* 0x0000003002047825 */ /* 0x002fca00078e0206 */
[----:B------:R-:W2:Y:S04]  /*0230*/  LDG.E.64 R12, desc[UR4][R4.64] ;  /* 0x00000004040c7981 */ /* 0x000ea8000c1e1b00 */
[----:B------:R-:W3:Y:S04]  /*0240*/  LDG.E.64 R8, desc[UR4][R4.64+0x10] ;  /* 0x0000100404087981 */ /* 0x000ee8000c1e1b00 */
[----:B------:R-:W4:Y:S01]  /*0250*/  LDG.E.64 R6, desc[UR4][R4.64+0x8] ;  /* 0x0000080404067981 */ /* 0x000f22000c1e1b00 */
[----:B0-----:R-:W-:Y:S01]  /*0260*/  IMAD.MOV.U32 R11, RZ, RZ, 0x2f800000 ;  /* 0x2f800000ff0b7424 */ /* 0x001fe200078e00ff */
[----:B--2---:R-:W-:Y:S01]  /*0270*/  SHF.R.U32.HI R0, RZ, 0x2, R13 ;  /* 0x00000002ff007819 */ /* 0x004fe2000001160d */
[----:B------:R-:W-:-:S03]  /*0280*/  VIADD R12, R12, 0x587c5 ;  /* 0x000587c50c0c7836 */ /* 0x000fc60000000000 */
[----:B------:R-:W-:Y:S01]  /*0290*/  LOP3.LUT R0, R0, R13, RZ, 0x3c, !PT ;  /* 0x0000000d00007212 */ /* 0x000fe200078e3cff */
[----:B---3--:R-:W-:Y:S02]  /*02a0*/  IMAD.SHL.U32 R13, R9, 0x10, RZ ;  /* 0x00000010090d7824 */ /* 0x008fe400078e00ff */
[----:B----4-:R-:W-:Y:S02]  /*02b0*/  IMAD.MOV.U32 R10, RZ, RZ, R7 ;  /* 0x000000ffff0a7224 */ /* 0x010fe400078e0007 */
[----:B------:R-:W-:-:S05]  /*02c0*/  IMAD.SHL.U32 R14, R0, 0x2, RZ ;  /* 0x00000002000e7824 */ /* 0x000fca00078e00ff */
[----:B------:R-:W-:Y:S01]  /*02d0*/  LOP3.LUT R14, R0, R14, R13, 0x96, !PT ;  /* 0x0000000e000e7212 */ /* 0x000fe200078e960d */
[----:B------:R-:W-:-:S03]  /*02e0*/  IMAD.MOV.U32 R13, RZ, RZ, R6 ;  /* 0x000000ffff0d7224 */ /* 0x000fc600078e0006 */
[----:B------:R-:W-:Y:S01]  /*02f0*/  LOP3.LUT R15, R14, R9, RZ, 0x3c, !PT ;  /* 0x000000090e0f7212 */ /* 0x000fe200078e3cff */
[----:B------:R-:W-:Y:S01]  /*0300*/  IMAD.MOV.U32 R14, RZ, RZ, R9 ;  /* 0x000000ffff0e7224 */ /* 0x000fe200078e0009 */
[----:B------:R0:W-:Y:S03]  /*0310*/  STG.E.64 desc[UR4][R4.64], R12 ;  /* 0x0000000c04007986 */ /* 0x0001e6000c101b04 */
[----:B------:R-:W-:Y:S01]  /*0320*/  IMAD.IADD R0, R15, 0x1, R12 ;  /* 0x000000010f007824 */ /* 0x000fe200078e020c */
[----:B------:R0:W-:Y:S04]  /*0330*/  STG.E.64 desc[UR4][R4.64+0x10], R14 ;  /* 0x0000100e04007986 */ /* 0x0001e8000c101b04 */
[----:B------:R-:W-:-:S05]  /*0340*/  I2FP.F32.U32 R0, R0 ;  /* 0x0000000000007245 */ /* 0x000fca0000201000 */
[----:B------:R-:W-:Y:S01]  /*0350*/  FFMA R0, R0, R11, 1.1641532182693481445e-10 ;  /* 0x2f00000000007423 */ /* 0x000fe2000000000b */
[----:B------:R-:W-:-:S04]  /*0360*/  IMAD.MOV.U32 R11, RZ, RZ, R8 ;  /* 0x000000ffff0b7224 */ /* 0x000fc800078e0008 */
[----:B------:R-:W-:Y:S01]  /*0370*/  FSETP.GEU.AND P0, PT, R0, R3, PT ;  /* 0x000000030000720b */ /* 0x000fe20003f0e000 */
[----:B------:R0:W-:-:S12]  /*0380*/  STG.E.64 desc[UR4][R4.64+0x8], R10 ;  /* 0x0000080a04007986 */ /* 0x0001d8000c101b04 */
[----:B------:R-:W-:Y:S05]  /*0390*/  @P0 EXIT ;  /* 0x000000000000094d */ /* 0x000fea0003800000 */
[----:B0-----:R-:W0:Y:S01]  /*03a0*/  LDC.64 R4, c[0x0][0x390] ;  /* 0x0000e400ff047b82 */ /* 0x001e220000000a00 */
[----:B------:R-:W-:Y:S02]  /*03b0*/  IMAD.MOV.U32 R7, RZ, RZ, 0x1 ;  /* 0x00000001ff077424 */ /* 0x000fe400078e00ff */
[----:B0-----:R-:W-:-:S05]  /*03c0*/  IMAD.WIDE R2, R2, 0x4, R4 ;  /* 0x0000000402027825 */ /* 0x001fca00078e0204 */
[----:B------:R-:W-:Y:S01]  /*03d0*/  STG.E desc[UR4][R2.64], R7 ;  /* 0x0000000702007986 */ /* 0x000fe2000c101904 */
[----:B------:R-:W-:Y:S05]  /*03e0*/  EXIT ;  /* 0x000000000000794d */ /* 0x000fea0003800000 */
        .weak           $__internal_0_$__cuda_sm3x_div_rn_noftz_f32_slowpath
        .type           $__internal_0_$__cuda_sm3x_div_rn_noftz_f32_slowpath,@function
        .size           $__internal_0_$__cuda_sm3x_div_rn_noftz_f32_slowpath,(.L_x_300 - $__internal_0_$__cuda_sm3x_div_rn_noftz_f32_slowpath)
$__internal_0_$__cuda_sm3x_div_rn_noftz_f32_slowpath:
[--C-:B------:R-:W-:Y:S01]  /*03f0*/  SHF.R.U32.HI R7, RZ, 0x17, R3.reuse ;  /* 0x00000017ff077819 */ /* 0x100fe20000011603 */
[----:B------:R-:W-:Y:S01]  /*0400*/  BSSY.RECONVERGENT B1, `(.L_x_246) ;  /* 0x0000064000017945 */ /* 0x000fe20003800200 */
[--C-:B------:R-:W-:Y:S01]  /*0410*/  SHF.R.U32.HI R5, RZ, 0x17, R0.reuse ;  /* 0x00000017ff057819 */ /* 0x100fe20000011600 */
[----:B------:R-:W-:Y:S01]  /*0420*/  IMAD.MOV.U32 R8, RZ, RZ, R0 ;  /* 0x000000ffff087224 */ /* 0x000fe200078e0000 */
[----:B------:R-:W-:Y:S01]  /*0430*/  LOP3.LUT R7, R7, 0xff, RZ, 0xc0, !PT ;  /* 0x000000ff07077812 */ /* 0x000fe200078ec0ff */
[----:B------:R-:W-:Y:S01]  /*0440*/  IMAD.MOV.U32 R9, RZ, RZ, R3 ;  /* 0x000000ffff097224 */ /* 0x000fe200078e0003 */
[----:B------:R-:W-:-:S03]  /*0450*/  LOP3.LUT R5, R5, 0xff, RZ, 0xc0, !PT ;  /* 0x000000ff05057812 */ /* 0x000fc600078ec0ff */
[----:B------:R-:W-:Y:S02]  /*0460*/  VIADD R12, R7, 0xffffffff ;  /* 0xffffffff070c7836 */ /* 0x000fe40000000000 */
[----:B------:R-:W-:-:S03]  /*0470*/  VIADD R11, R5, 0xffffffff ;  /* 0xffffffff050b7836 */ /* 0x000fc60000000000 */
[----:B------:R-:W-:-:S04]  /*0480*/  ISETP.GT.U32.AND P0, PT, R12, 0xfd, PT ;  /* 0x000000fd0c00780c */ /* 0x000fc80003f04070 */
[----:B------:R-:W-:-:S13]  /*0490*/  ISETP.GT.U32.OR P0, PT, R11, 0xfd, P0 ;  /* 0x000000fd0b00780c */ /* 0x000fda0000704470 */
[----:B------:R-:W-:Y:S01]  /*04a0*/  @!P0 IMAD.MOV.U32 R10, RZ, RZ, RZ ;  /* 0x000000ffff0a8224 */ /* 0x000fe200078e00ff */
[----:B------:R-:W-:Y:S06]  /*04b0*/  @!P0 BRA `(.L_x_247) ;  /* 0x00000000005c8947 */ /* 0x000fec0003800000 */
[----:B------:R-:W-:Y:S02]  /*04c0*/  FSETP.GTU.FTZ.AND P0, PT, |R0|, +INF , PT ;  /* 0x7f8000000000780b */ /* 0x000fe40003f1c200 */
[----:B------:R-:W-:-:S04]  /*04d0*/  FSETP.GTU.FTZ.AND P1, PT, |R3|, +INF , PT ;  /* 0x7f8000000300780b */ /* 0x000fc80003f3c200 */
[----:B------:R-:W-:-:S13]  /*04e0*/  PLOP3.LUT P0, PT, P0, P1, PT, 0xf8, 0x8f ;  /* 0x00000000008f781c */ /* 0x000fda0000703f70 */
[----:B------:R-:W-:Y:S05]  /*04f0*/  @P0 BRA `(.L_x_248) ;  /* 0x00000004004c0947 */ /* 0x000fea0003800000 */
[----:B------:R-:W-:-:S13]  /*0500*/  LOP3.LUT P0, RZ, R9, 0x7fffffff, R8, 0xc8, !PT ;  /* 0x7fffffff09ff7812 */ /* 0x000fda000780c808 */
[----:B------:R-:W-:Y:S05]  /*0510*/  @!P0 BRA `(.L_x_249) ;  /* 0x00000004003c8947 */ /* 0x000fea0003800000 */
[C---:B------:R-:W-:Y:S02]  /*0520*/  FSETP.NEU.FTZ.AND P2, PT, |R0|.reuse, +INF , PT ;  /* 0x7f8000000000780b */ /* 0x040fe40003f5d200 */
[----:B------:R-:W-:Y:S02]  /*0530*/  FSETP.NEU.FTZ.AND P1, PT, |R3|, +INF , PT ;  /* 0x7f8000000300780b */ /* 0x000fe40003f3d200 */
[----:B------:R-:W-:-:S11]  /*0540*/  FSETP.NEU.FTZ.AND P0, PT, |R0|, +INF , PT ;  /* 0x7f8000000000780b */ /* 0x000fd60003f1d200 */
[----:B------:R-:W-:Y:S05]  /*0550*/  @!P1 BRA !P2, `(.L_x_249) ;  /* 0x00000004002c9947 */ /* 0x000fea0005000000 */
[----:B------:R-:W-:-:S04]  /*0560*/  LOP3.LUT P2, RZ, R8, 0x7fffffff, RZ, 0xc0, !PT ;  /* 0x7fffffff08ff7812 */ /* 0x000fc8000784c0ff */
[----:B------:R-:W-:-:S13]  /*0570*/  PLOP3.LUT P1, PT, P1, P2, PT, 0x2f, 0xf2 ;  /* 0x0000000000f2781c */ /* 0x000fda0000f24577 */
[----:B------:R-:W-:Y:S05]  /*0580*/  @P1 BRA `(.L_x_250) ;  /* 0x0000000400181947 */ /* 0x000fea0003800000 */
[----:B------:R-:W-:-:S04]  /*0590*/  LOP3.LUT P1, RZ, R9, 0x7fffffff, RZ, 0xc0, !PT ;  /* 0x7fffffff09ff7812 */ /* 0x000fc8000782c0ff */
[----:B------:R-:W-:-:S13]  /*05a0*/  PLOP3.LUT P0, PT, P0, P1, PT, 0x2f, 0xf2 ;  /* 0x0000000000f2781c */ /* 0x000fda0000702577 */
[----:B------:R-:W-:Y:S05]  /*05b0*/  @P0 BRA `(.L_x_251) ;  /* 0x0000000400000947 */ /* 0x000fea0003800000 */
[----:B------:R-:W-:Y:S02]  /*05c0*/  ISETP.GE.AND P0, PT, R11, RZ, PT ;  /* 0x000000ff0b00720c */ /* 0x000fe40003f06270 */
[----:B------:R-:W-:-:S11]  /*05d0*/  ISETP.GE.AND P1, PT, R12, RZ, PT ;  /* 0x000000ff0c00720c */ /* 0x000fd60003f26270 */
[----:B------:R-:W-:Y:S02]  /*05e0*/  @P0 IMAD.MOV.U32 R10, RZ, RZ, RZ ;  /* 0x000000ffff0a0224 */ /* 0x000fe400078e00ff */
[----:B------:R-:W-:Y:S01]  /*05f0*/  @!P0 FFMA R8, R0, 1.84467440737095516160e+19, RZ ;  /* 0x5f80000000088823 */ /* 0x000fe200000000ff */
[----:B------:R-:W-:Y:S02]  /*0600*/  @!P0 IMAD.MOV.U32 R10, RZ, RZ, -0x40 ;  /* 0xffffffc0ff0a8424 */ /* 0x000fe400078e00ff */
[----:B------:R-:W-:Y:S02]  /*0610*/  @!P1 FFMA R9, R3, 1.84467440737095516160e+19, RZ ;  /* 0x5f80000003099823 */ /* 0x000fe400000000ff */
[----:B------:R-:W-:-:S07]  /*0620*/  @!P1 VIADD R10, R10, 0x40 ;  /* 0x000000400a0a9836 */ /* 0x000fce0000000000 */
.L_x_247:
[----:B------:R-:W-:Y:S01]  /*0630*/  LEA R0, R7, 0xc0800000, 0x17 ;  /* 0xc080000007007811 */ /* 0x000fe200078eb8ff */
[----:B------:R-:W-:Y:S01]  /*0640*/  VIADD R5, R5, 0xffffff81 ;  /* 0xffffff8105057836 */ /* 0x000fe20000000000 */
[----:B------:R-:W-:Y:S03]  /*0650*/  BSSY.RECONVERGENT B2, `(.L_x_252) ;  /* 0x0000035000027945 */ /* 0x000fe60003800200 */
[----:B------:R-:W-:Y:S02]  /*0660*/  IMAD.IADD R9, R9, 0x1, -R0 ;  /* 0x0000000109097824 */ /* 0x000fe400078e0a00 */
[C---:B------:R-:W-:Y:S01]  /*0670*/  IMAD R0, R5.reuse, -0x800000, R8 ;  /* 0xff80000005007824 */ /* 0x040fe200078e0208 */
[----:B------:R-:W-:Y:S01]  /*0680*/  IADD3 R5, PT, PT, R5, 0x7f, -R7 ;  /* 0x0000007f05057810 */ /* 0x000fe20007ffe807 */
[----:B------:R-:W0:Y:S01]  /*0690*/  MUFU.RCP R3, R9 ;  /* 0x0000000900037308 */ /* 0x000e220000001000 */
[----:B------:R-:W-:-:S03]  /*06a0*/  FADD.FTZ R11, -R9, -RZ ;  /* 0x800000ff090b7221 */ /* 0x000fc60000010100 */
[----:B------:R-:W-:Y:S02]  /*06b0*/  IMAD.IADD R5, R5, 0x1, R10 ;  /* 0x0000000105057824 */ /* 0x000fe400078e020a */
[----:B0-----:R-:W-:-:S04]  /*06c0*/  FFMA R12, R3, R11, 1 ;  /* 0x3f800000030c7423 */ /* 0x001fc8000000000b */
[----:B------:R-:W-:-:S04]  /*06d0*/  FFMA R12, R3, R12, R3 ;  /* 0x0000000c030c7223 */ /* 0x000fc80000000003 */
[----:B------:R-:W-:-:S04]  /*06e0*/  FFMA R3, R0, R12, RZ ;  /* 0x0000000c00037223 */ /* 0x000fc800000000ff */
[----:B------:R-:W-:-:S04]  /*06f0*/  FFMA R8, R11, R3, R0 ;  /* 0x000000030b087223 */ /* 0x000fc80000000000 */
[----:B------:R-:W-:-:S04]  /*0700*/  FFMA R13, R12, R8, R3 ;  /* 0x000000080c0d7223 */ /* 0x000fc80000000003 */
[----:B------:R-:W-:-:S04]  /*0710*/  FFMA R8, R11, R13, R0 ;  /* 0x0000000d0b087223 */ /* 0x000fc80000000000 */
[----:B------:R-:W-:-:S05]  /*0720*/  FFMA R0, R12, R8, R13 ;  /* 0x000000080c007223 */ /* 0x000fca000000000d */
[----:B------:R-:W-:-:S04]  /*0730*/  SHF.R.U32.HI R3, RZ, 0x17, R0 ;  /* 0x00000017ff037819 */ /* 0x000fc80000011600 */
[----:B------:R-:W-:-:S05]  /*0740*/  LOP3.LUT R3, R3, 0xff, RZ, 0xc0, !PT ;  /* 0x000000ff03037812 */ /* 0x000fca00078ec0ff */
[----:B------:R-:W-:-:S04]  /*0750*/  IMAD.IADD R7, R3, 0x1, R5 ;  /* 0x0000000103077824 */ /* 0x000fc800078e0205 */
[----:B------:R-:W-:-:S05]  /*0760*/  VIADD R3, R7, 0xffffffff ;  /* 0xffffffff07037836 */ /* 0x000fca0000000000 */
[----:B------:R-:W-:-:S13]  /*0770*/  ISETP.GE.U32.AND P0, PT, R3, 0xfe, PT ;  /* 0x000000fe0300780c */ /* 0x000fda0003f06070 */
[----:B------:R-:W-:Y:S05]  /*0780*/  @!P0 BRA `(.L_x_253) ;  /* 0x0000000000808947 */ /* 0x000fea0003800000 */
[----:B------:R-:W-:-:S13]  /*0790*/  ISETP.GT.AND P0, PT, R7, 0xfe, PT ;  /* 0x000000fe0700780c */ /* 0x000fda0003f04270 */
[----:B------:R-:W-:Y:S05]  /*07a0*/  @P0 BRA `(.L_x_254) ;  /* 0x00000000006c0947 */ /* 0x000fea0003800000 */
[----:B------:R-:W-:-:S13]  /*07b0*/  ISETP.GE.AND P0, PT, R7, 0x1, PT ;  /* 0x000000010700780c */ /* 0x000fda0003f06270 */
[----:B------:R-:W-:Y:S05]  /*07c0*/  @P0 BRA `(.L_x_255) ;  /* 0x0000000000740947 */ /* 0x000fea0003800000 */
[----:B------:R-:W-:Y:S02]  /*07d0*/  ISETP.GE.AND P0, PT, R7, -0x18, PT ;  /* 0xffffffe80700780c */ /* 0x000fe40003f06270 */
[----:B------:R-:W-:-:S11]  /*07e0*/  LOP3.LUT R0, R0, 0x80000000, RZ, 0xc0, !PT ;  /* 0x8000000000007812 */ /* 0x000fd600078ec0ff */
[----:B------:R-:W-:Y:S05]  /*07f0*/  @!P0 BRA `(.L_x_255) ;  /* 0x0000000000688947 */ /* 0x000fea0003800000 */
[CC--:B------:R-:W-:Y:S01]  /*0800*/  FFMA.RZ R3, R12.reuse, R8.reuse, R13 ;  /* 0x000000080c037223 */ /* 0x0c0fe2000000c00d */
[C---:B------:R-:W-:Y:S01]  /*0810*/  VIADD R10, R7.reuse, 0x20 ;  /* 0x00000020070a7836 */ /* 0x040fe20000000000 */
[C---:B------:R-:W-:Y:S02]  /*0820*/  ISETP.NE.AND P2, PT, R7.reuse, RZ, PT ;  /* 0x000000ff0700720c */ /* 0x040fe40003f45270 */
[----:B------:R-:W-:Y:S01]  /*0830*/  ISETP.NE.AND P1, PT, R7, RZ, PT ;  /* 0x000000ff0700720c */ /* 0x000fe20003f25270 */
[----:B------:R-:W-:Y:S01]  /*0840*/  IMAD.MOV R7, RZ, RZ, -R7 ;  /* 0x000000ffff077224 */ /* 0x000fe200078e0a07 */
[----:B------:R-:W-:Y:S01]  /*0850*/  LOP3.LUT R5, R3, 0x7fffff, RZ, 0xc0, !PT ;  /* 0x007fffff03057812 */ /* 0x000fe200078ec0ff */
[CCC-:B------:R-:W-:Y:S01]  /*0860*/  FFMA.RP R3, R12.reuse, R8.reuse, R13.reuse ;  /* 0x000000080c037223 */ /* 0x1c0fe2000000800d */
[----:B------:R-:W-:Y:S02]  /*0870*/  FFMA.RM R8, R12, R8, R13 ;  /* 0x000000080c087223 */ /* 0x000fe4000000400d */
[----:B------:R-:W-:-:S03]  /*0880*/  LOP3.LUT R5, R5, 0x800000, RZ, 0xfc, !PT ;  /* 0x0080000005057812 */ /* 0x000fc600078efcff */
[----:B------:R-:W-:Y:S02]  /*0890*/  FSETP.NEU.FTZ.AND P0, PT, R3, R8, PT ;  /* 0x000000080300720b */ /* 0x000fe40003f1d000 */
[----:B------:R-:W-:Y:S02]  /*08a0*/  SHF.L.U32 R10, R5, R10, RZ ;  /* 0x0000000a050a7219 */ /* 0x000fe400000006ff */
[----:B------:R-:W-:Y:S02]  /*08b0*/  SEL R8, R7, RZ, P2 ;  /* 0x000000ff07087207 */ /* 0x000fe40001000000 */
[----:B------:R-:W-:Y:S02]  /*08c0*/  ISETP.NE.AND P1, PT, R10, RZ, P1 ;  /* 0x000000ff0a00720c */ /* 0x000fe40000f25270 */
[----:B------:R-:W-:Y:S02]  /*08d0*/  SHF.R.U32.HI R8, RZ, R8, R5 ;  /* 0x00000008ff087219 */ /* 0x000fe40000011605 */
[----:B------:R-:W-:-:S02]  /*08e0*/  PLOP3.LUT P0, PT, P0, P1, PT, 0xf8, 0x8f ;  /* 0x00000000008f781c */ /* 0x000fc40000703f70 */
[----:B------:R-:W-:Y:S02]  /*08f0*/  SHF.R.U32.HI R10, RZ, 0x1, R8 ;  /* 0x00000001ff0a7819 */ /* 0x000fe40000011608 */
[----:B------:R-:W-:-:S04]  /*0900*/  SEL R3, RZ, 0x1, !P0 ;  /* 0x00000001ff037807 */ /* 0x000fc80004000000 */
[----:B------:R-:W-:-:S04]  /*0910*/  LOP3.LUT R3, R3, 0x1, R10, 0xf8, !PT ;  /* 0x0000000103037812 */ /* 0x000fc800078ef80a */
[----:B------:R-:W-:-:S05]  /*0920*/  LOP3.LUT R3, R3, R8, RZ, 0xc0, !PT ;  /* 0x0000000803037212 */ /* 0x000fca00078ec0ff */
[----:B------:R-:W-:-:S05]  /*0930*/  IMAD.IADD R3, R10, 0x1, R3 ;  /* 0x000000010a037824 */ /* 0x000fca00078e0203 */
[----:B------:R-:W-:Y:S01]  /*0940*/  LOP3.LUT R0, R3, R0, RZ, 0xfc, !PT ;  /* 0x0000000003007212 */ /* 0x000fe200078efcff */
[----:B------:R-:W-:Y:S06]  /*0950*/  BRA `(.L_x_255) ;  /* 0x0000000000107947 */ /* 0x000fec0003800000 */
.L_x_254:
[----:B------:R-:W-:-:S04]  /*0960*/  LOP3.LUT R0, R0, 0x80000000, RZ, 0xc0, !PT ;  /* 0x8000000000007812 */ /* 0x000fc800078ec0ff */
[----:B------:R-:W-:Y:S01]  /*0970*/  LOP3.LUT R0, R0, 0x7f800000, RZ, 0xfc, !PT ;  /* 0x7f80000000007812 */ /* 0x000fe200078efcff */
[----:B------:R-:W-:Y:S06]  /*0980*/  BRA `(.L_x_255) ;  /* 0x0000000000047947 */ /* 0x000fec0003800000 */
.L_x_253:
[----:B------:R-:W-:-:S07]  /*0990*/  IMAD R0, R5, 0x800000, R0 ;  /* 0x0080000005007824 */ /* 0x000fce00078e0200 */
.L_x_255:
[----:B------:R-:W-:Y:S05]  /*09a0*/  BSYNC.RECONVERGENT B2 ;  /* 0x0000000000027941 */ /* 0x000fea0003800200 */
.L_x_252:
[----:B------:R-:W-:Y:S05]  /*09b0*/  BRA `(.L_x_256) ;  /* 0x0000000000207947 */ /* 0x000fea0003800000 */
.L_x_251:
[----:B------:R-:W-:-:S04]  /*09c0*/  LOP3.LUT R0, R9, 0x80000000, R8, 0x48, !PT ;  /* 0x8000000009007812 */ /* 0x000fc800078e4808 */
[----:B------:R-:W-:Y:S01]  /*09d0*/  LOP3.LUT R0, R0, 0x7f800000, RZ, 0xfc, !PT ;  /* 0x7f80000000007812 */ /* 0x000fe200078efcff */
[----:B------:R-:W-:Y:S06]  /*09e0*/  BRA `(.L_x_256) ;  /* 0x0000000000147947 */ /* 0x000fec0003800000 */
.L_x_250:
[----:B------:R-:W-:Y:S01]  /*09f0*/  LOP3.LUT R0, R9, 0x80000000, R8, 0x48, !PT ;  /* 0x8000000009007812 */ /* 0x000fe200078e4808 */
[----:B------:R-:W-:Y:S06]  /*0a00*/  BRA `(.L_x_256) ;  /* 0x00000000000c7947 */ /* 0x000fec0003800000 */
.L_x_249:
[----:B------:R-:W0:Y:S01]  /*0a10*/  MUFU.RSQ R0, -QNAN ;  /* 0xffc0000000007908 */ /* 0x000e220000001400 */
[----:B------:R-:W-:Y:S05]  /*0a20*/  BRA `(.L_x_256) ;  /* 0x0000000000047947 */ /* 0x000fea0003800000 */
.L_x_248:
[----:B------:R-:W-:-:S07]  /*0a30*/  FADD.FTZ R0, R0, R3 ;  /* 0x0000000300007221 */ /* 0x000fce0000010000 */
.L_x_256:
[----:B------:R-:W-:Y:S05]  /*0a40*/  BSYNC.RECONVERGENT B1 ;  /* 0x0000000000017941 */ /* 0x000fea0003800200 */
.L_x_246:
[----:B------:R-:W-:-:S04]  /*0a50*/  IMAD.MOV.U32 R7, RZ, RZ, 0x0 ;  /* 0x00000000ff077424 */ /* 0x000fc800078e00ff */
[----:B0-----:R-:W-:Y:S05]  /*0a60*/  RET.REL.NODEC R6 `(_Z15compute_probabsPfS_PiS_S0_S0_P17curandStateXORWOWii) ;  /* 0xfffffff406647950 */ /* 0x001fea0003c3ffff */
.L_x_257:
        /* <DEDUP_REMOVED lines=9> */
.L_x_300:


//--------------------- .text._Z13detect_changePiS_iS_ --------------------------
	.section	.text._Z13detect_changePiS_iS_,"ax",@progbits
	.align	128
        .global         _Z13detect_changePiS_iS_
        .type           _Z13detect_changePiS_iS_,@function
        .size           _Z13detect_changePiS_iS_,(.L_x_312 - _Z13detect_changePiS_iS_)
        .other          _Z13detect_changePiS_iS_,@"STO_CUDA_ENTRY STV_DEFAULT"
_Z13detect_changePiS_iS_:
.text._Z13detect_changePiS_iS_:
        /* <DEDUP_REMOVED lines=9> */
[----:B------:R-:W0:Y:S02]  /*0090*/  LDCU.64 UR4, c[0x0][0x358] ;  /* 0x00006b00ff0477ac */ /* 0x000e240008000a00 */
[----:B0-----:R-:W2:Y:S02]  /*00a0*/  LDG.E R0, desc[UR4][R2.64] ;  /* 0x0000000402007981 */ /* 0x001ea4000c1e1900 */
[----:B--2---:R-:W-:-:S13]  /*00b0*/  ISETP.NE.AND P0, PT, R0, 0x1, PT ;  /* 0x000000010000780c */ /* 0x004fda0003f05270 */
[----:B------:R-:W-:Y:S05]  /*00c0*/  @!P0 EXIT ;  /* 0x000000000000894d */ /* 0x000fea0003800000 */
[----:B------:R-:W0:Y:S08]  /*00d0*/  LDC.64 R4, c[0x0][0x380] ;  /* 0x0000e000ff047b82 */ /* 0x000e300000000a00 */
[----:B------:R-:W1:Y:S01]  /*00e0*/  LDC.64 R6, c[0x0][0x388] ;  /* 0x0000e200ff067b82 */ /* 0x000e620000000a00 */
[----:B0-----:R-:W-:-:S06]  /*00f0*/  IMAD.WIDE R4, R9, 0x4, R4 ;  /* 0x0000000409047825 */ /* 0x001fcc00078e0204 */
[----:B------:R-:W2:Y:S01]  /*0100*/  LDG.E R4, desc[UR4][R4.64] ;  /* 0x0000000404047981 */ /* 0x000ea2000c1e1900 */
[----:B-1----:R-:W-:-:S06]  /*0110*/  IMAD.WIDE R6, R9, 0x4, R6 ;  /* 0x0000000409067825 */ /* 0x002fcc00078e0206 */
[----:B------:R-:W2:Y:S02]  /*0120*/  LDG.E R7, desc[UR4][R6.64] ;  /* 0x0000000406077981 */ /* 0x000ea4000c1e1900 */
[----:B--2---:R-:W-:-:S13]  /*0130*/  ISETP.NE.AND P0, PT, R4, R7, PT ;  /* 0x000000070400720c */ /* 0x004fda0003f05270 */
[----:B------:R-:W-:Y:S05]  /*0140*/  @!P0 EXIT ;  /* 0x000000000000894d */ /* 0x000fea0003800000 */
[----:B------:R-:W-:-:S05]  /*0150*/  HFMA2 R5, -RZ, RZ, 0, 5.9604644775390625e-08 ;  /* 0x00000001ff057431 */ /* 0x000fca00000001ff */
[----:B------:R-:W-:Y:S01]  /*0160*/  STG.E desc[UR4][R2.64], R5 ;  /* 0x0000000502007986 */ /* 0x000fe2000c101904 */
[----:B------:R-:W-:Y:S05]  /*0170*/  EXIT ;  /* 0x000000000000794d */ /* 0x000fea0003800000 */
.L_x_258:
        /* <DEDUP_REMOVED lines=16> */
.L_x_312:


//--------------------- .text._Z19normalize_centroidsPfPiii --------------------------
	.section	.text._Z19normalize_centroidsPfPiii,"ax",@progbits
	.align	128
        .global         _Z19normalize_centroidsPfPiii
        .type           _Z19normalize_centroidsPfPiii,@function
        .size           _Z19normalize_centroidsPfPiii,(.L_x_301 - _Z19normalize_centroidsPfPiii)
        .other          _Z19normalize_centroidsPfPiii,@"STO_CUDA_ENTRY STV_DEFAULT"
_Z19normalize_centroidsPfPiii:
.text._Z19normalize_centroidsPfPiii:
[----:B------:R-:W-:Y:S01]  /*0000*/  LDC R1, c[0x0][0x37c] ;  /* 0x0000df00ff017b82 */ /* 0x000fe20000000800 */
[----:B------:R-:W0:Y:S07]  /*0010*/  S2R R0, SR_TID.X ;  /* 0x0000000000007919 */ /* 0x000e2e0000002100 */
[----:B------:R-:W0:Y:S08]  /*0020*/  S2UR UR4, SR_CTAID.X ;  /* 0x00000000000479c3 */ /* 0x000e300000002500 */
[----:B------:R-:W0:Y:S08]  /*0030*/  LDC R7, c[0x0][0x360] ;  /* 0x0000d800ff077b82 */ /* 0x000e300000000800 */
[----:B------:R-:W1:Y:S01]  /*0040*/  LDC.64 R2, c[0x0][0x390] ;  /* 0x0000e400ff027b82 */ /* 0x000e620000000a00 */
[----:B0-----:R-:W-:-:S02]  /*0050*/  IMAD R7, R7, UR4, R0 ;  /* 0x0000000407077c24 */ /* 0x001fc4000f8e0200 */
[----:B-1----:R-:W-:-:S05]  /*0060*/  IMAD R0, R3, R2, RZ ;  /* 0x0000000203007224 */ /* 0x002fca00078e02ff */
[----:B------:R-:W-:-:S13]  /*0070*/  ISETP.GE.AND P0, PT, R7, R0, PT ;  /* 0x000000000700720c */ /* 0x000fda0003f06270 */
[----:B------:R-:W-:Y:S05]  /*0080*/  @P0 EXIT ;  /* 0x000000000000094d */ /* 0x000fea0003800000 */
[----:B------:R-:W-:Y:S01]  /*0090*/  IABS R9, R2 ;  /* 0x0000000200097213 */ /* 0x000fe20000000000 */
[----:B------:R-:W0:Y:S03]  /*00a0*/  LDCU.64 UR4, c[0x0][0x358] ;  /* 0x00006b00ff0477ac */ /* 0x000e260008000a00 */
[----:B------:R-:W1:Y:S08]  /*00b0*/  I2F.RP R0, R9 ;  /* 0x0000000900007306 */ /* 0x000e700000209400 */
[----:B-1----:R-:W1:Y:S02]  /*00c0*/  MUFU.RCP R0, R0 ;  /* 0x0000000000007308 */ /* 0x002e640000001000 */
[----:B-1----:R-:W-:-:S06]  /*00d0*/  VIADD R4, R0, 0xffffffe ;  /* 0x0ffffffe00047836 */ /* 0x002fcc0000000000 */
[----:B------:R1:W2:Y:S02]  /*00e0*/  F2I.FTZ.U32.TRUNC.NTZ R5, R4 ;  /* 0x0000000400057305 */ /* 0x0002a4000021f000 */
[----:B-1----:R-:W-:Y:S02]  /*00f0*/  IMAD.MOV.U32 R4, RZ, RZ, RZ ;  /* 0x000000ffff047224 */ /* 0x002fe400078e00ff */
[----:B--2---:R-:W-:-:S04]  /*0100*/  IMAD.MOV R6, RZ, RZ, -R5 ;  /* 0x000000ffff067224 */ /* 0x004fc800078e0a05 */
[----:B------:R-:W-:Y:S01]  /*0110*/  IMAD R3, R6, R9, RZ ;  /* 0x0000000906037224 */ /* 0x000fe200078e02ff */
[----:B------:R-:W-:-:S03]  /*0120*/  IABS R6, R7 ;  /* 0x0000000700067213 */ /* 0x000fc60000000000 */
[----:B------:R-:W-:-:S06]  /*0130*/  IMAD.HI.U32 R5, R5, R3, R4 ;  /* 0x0000000305057227 */ /* 0x000fcc00078e0004 */
[----:B------:R-:W-:Y:S02]  /*0140*/  IMAD.HI.U32 R3, R5, R6, RZ ;  /* 0x0000000605037227 */ /* 0x000fe400078e00ff */
[----:B------:R-:W1:Y:S02]  /*0150*/  LDC.64 R4, c[0x0][0x388] ;  /* 0x0000e200ff047b82 */ /* 0x000e640000000a00 */
[----:B------:R-:W-:-:S04]  /*0160*/  IMAD.MOV R0, RZ, RZ, -R3 ;  /* 0x000000ffff007224 */ /* 0x000fc800078e0a03 */
[----:B------:R-:W-:Y:S01]  /*0170*/  IMAD R0, R9, R0, R6 ;  /* 0x0000000009007224 */ /* 0x000fe200078e0206 */
[----:B------:R-:W-:-:S04]  /*0180*/  LOP3.LUT R6, R7, R2, RZ, 0x3c, !PT ;  /* 0x0000000207067212 */ /* 0x000fc800078e3cff */
[----:B------:R-:W-:Y:S02]  /*0190*/  ISETP.GT.U32.AND P2, PT, R9, R0, PT ;  /* 0x000000000900720c */ /* 0x000fe40003f44070 */
[----:B------:R-:W-:Y:S02]  /*01a0*/  ISETP.GE.AND P0, PT, R6, RZ, PT ;  /* 0x000000ff0600720c */ /* 0x000fe40003f06270 */
[----:B------:R-:W-:-:S09]  /*01b0*/  LOP3.LUT R6, RZ, R2, RZ, 0x33, !PT ;  /* 0x00000002ff067212 */ /* 0x000fd200078e33ff */
[----:B------:R-:W-:Y:S02]  /*01c0*/  @!P2 IMAD.IADD R0, R0, 0x1, -R9 ;  /* 0x000000010000a824 */ /* 0x000fe400078e0a09 */
[----:B------:R-:W-:-:S03]  /*01d0*/  @!P2 VIADD R3, R3, 0x1 ;  /* 0x000000010303a836 */ /* 0x000fc60000000000 */
[----:B------:R-:W-:-:S13]  /*01e0*/  ISETP.GE.U32.AND P1, PT, R0, R9, PT ;  /* 0x000000090000720c */ /* 0x000fda0003f26070 */
[----:B------:R-:W-:Y:S01]  /*01f0*/  @P1 VIADD R3, R3, 0x1 ;  /* 0x0000000103031836 */ /* 0x000fe20000000000 */
[----:B------:R-:W-:-:S03]  /*0200*/  ISETP.NE.AND P1, PT, R2, RZ, PT ;  /* 0x000000ff0200720c */ /* 0x000fc60003f25270 */
[----:B------:R-:W-:-:S05]  /*0210*/  @!P0 IMAD.MOV R3, RZ, RZ, -R3 ;  /* 0x000000ffff038224 */ /* 0x000fca00078e0a03 */
[----:B------:R-:W-:-:S05]  /*0220*/  SEL R11, R6, R3, !P1 ;  /* 0x00000003060b7207 */ /* 0x000fca0004800000 */
[----:B-1----:R-:W-:-:S05]  /*0230*/  IMAD.WIDE R4, R11, 0x4, R4 ;  /* 0x000000040b047825 */ /* 0x002fca00078e0204 */
[----:B0-----:R-:W2:Y:S02]  /*0240*/  LDG.E R8, desc[UR4][R4.64] ;  /* 0x0000000404087981 */ /* 0x001ea4000c1e1900 */
[----:B--2---:R-:W-:-:S13]  /*0250*/  ISETP.GE.AND P0, PT, R8, 0x1, PT ;  /* 0x000000010800780c */ /* 0x004fda0003f06270 */
[----:B------:R-:W-:Y:S05]  /*0260*/  @!P0 EXIT ;  /* 0x000000000000894d */ /* 0x000fea0003800000 */
[----:B------:R-:W-:Y:S01]  /*0270*/  ISETP.GE.AND P2, PT, R7, RZ, PT ;  /* 0x000000ff0700720c */ /* 0x000fe20003f46270 */
[----:B------:R-:W0:Y:S01]  /*0280*/  LDC.64 R4, c[0x0][0x380] ;  /* 0x0000e000ff047b82 */ /* 0x000e220000000a00 */
[----:B------:R-:W-:Y:S01]  /*0290*/  IMAD.IADD R3, R0, 0x1, -R9 ;  /* 0x0000000100037824 */ /* 0x000fe200078e0a09 */
[----:B------:R-:W-:-:S04]  /*02a0*/  ISETP.GT.U32.AND P0, PT, R9, R0, PT ;  /* 0x000000000900720c */ /* 0x000fc80003f04070 */
[----:B------:R-:W-:-:S06]  /*02b0*/  SEL R3, R3, R0, !P0 ;  /* 0x0000000003037207 */ /* 0x000fcc0004000000 */
[----:B------:R-:W-:-:S05]  /*02c0*/  @!P2 IMAD.MOV R3, RZ, RZ, -R3 ;  /* 0x000000ffff03a224 */ /* 0x000fca00078e0a03 */
[----:B------:R-:W-:-:S05]  /*02d0*/  SEL R3, R6, R3, !P1 ;  /* 0x0000000306037207 */ /* 0x000fca0004800000 */
[----:B------:R-:W-:-:S04]  /*02e0*/  IMAD R3, R11, R2, R3 ;  /* 0x000000020b037224 */ /* 0x000fc800078e0203 */
[----:B0-----:R-:W-:-:S05]  /*02f0*/  IMAD.WIDE R4, R3, 0x4, R4 ;  /* 0x0000000403047825 */ /* 0x001fca00078e0204 */
[----:B------:R-:W2:Y:S01]  /*0300*/  LDG.E R0, desc[UR4][R4.64] ;  /* 0x0000000404007981 */ /* 0x000ea2000c1e1900 */
[----:B------:R-:W-:Y:S01]  /*0310*/  I2FP.F32.U32 R7, R8 ;  /* 0x0000000800077245 */ /* 0x000fe20000201000 */
[----:B------:R-:W-:Y:S03]  /*0320*/  BSSY.RECONVERGENT B0, `(.L_x_259) ;  /* 0x000000c000007945 */ /* 0x000fe60003800200 */
[----:B------:R-:W0:Y:S02]  /*0330*/  MUFU.RCP R2, R7 ;  /* 0x0000000700027308 */ /* 0x000e240000001000 */
[----:B0-----:R-:W-:-:S04]  /*0340*/  FFMA R3, -R7, R2, 1 ;  /* 0x3f80000007037423 */ /* 0x001fc80000000102 */
[----:B------:R-:W-:Y:S02]  /*0350*/  FFMA R3, R2, R3, R2 ;  /* 0x0000000302037223 */ /* 0x000fe40000000002 */
[----:B--2---:R-:W0:Y:S02]  /*0360*/  FCHK P0, R0, R7 ;  /* 0x0000000700007302 */ /* 0x004e240000000000 */
[----:B------:R-:W-:-:S04]  /*0370*/  FFMA R2, R0, R3, RZ ;  /* 0x0000000300027223 */ /* 0x000fc800000000ff */
[----:B------:R-:W-:-:S04]  /*0380*/  FFMA R6, -R7, R2, R0 ;  /* 0x0000000207067223 */ /* 0x000fc80000000100 */
[----:B------:R-:W-:Y:S01]  /*0390*/  FFMA R3, R3, R6, R2 ;  /* 0x0000000603037223 */ /* 0x000fe20000000002 */
[----:B0-----:R-:W-:Y:S06]  /*03a0*/  @!P0 BRA `(.L_x_260) ;  /* 0x00000000000c8947 */ /* 0x001fec0003800000 */
[----:B------:R-:W-:-:S07]  /*03b0*/  MOV R2, 0x3d0 ;  /* 0x000003d000027802 */ /* 0x000fce0000000f00 */
[----:B------:R-:W-:Y:S05]  /*03c0*/  CALL.REL.NOINC `($__internal_1_$__cuda_sm3x_div_rn_noftz_f32_slowpath) ;  /* 0x0000000000107944 */ /* 0x000fea0003c00000 */
[----:B------:R-:W-:-:S07]  /*03d0*/  IMAD.MOV.U32 R3, RZ, RZ, R0 ;  /* 0x000000ffff037224 */ /* 0x000fce00078e0000 */
.L_x_260:
[----:B------:R-:W-:Y:S05]  /*03e0*/  BSYNC.RECONVERGENT B0 ;  /* 0x0000000000007941 */ /* 0x000fea0003800200 */
.L_x_259:
[----:B------:R-:W-:Y:S01]  /*03f0*/  STG.E desc[UR4][R4.64], R3 ;  /* 0x0000000304007986 */ /* 0x000fe2000c101904 */
[----:B------:R-:W-:Y:S05]  /*0400*/  EXIT ;  /* 0x000000000000794d */ /* 0x000fea0003800000 */
        .weak           $__internal_1_$__cuda_sm3x_div_rn_noftz_f32_slowpath
        .type           $__internal_1_$__cuda_sm3x_div_rn_noftz_f32_slowpath,@function
        .size           $__internal_1_$__cuda_sm3x_div_rn_noftz_f32_slowpath,(.L_x_301 - $__internal_1_$__cuda_sm3x_div_rn_noftz_f32_slowpath)
$__internal_1_$__cuda_sm3x_div_rn_noftz_f32_slowpath:
[----:B------:R-:W-:Y:S01]  /*0410*/  SHF.R.U32.HI R6, RZ, 0x17, R7 ;  /* 0x00000017ff067819 */ /* 0x000fe20000011607 */
[----:B------:R-:W-:Y:S01]  /*0420*/  BSSY.RECONVERGENT B1, `(.L_x_261) ;  /* 0x0000064000017945 */ /* 0x000fe20003800200 */
[--C-:B------:R-:W-:Y:S02]  /*0430*/  SHF.R.U32.HI R3, RZ, 0x17, R0.reuse ;  /* 0x00000017ff037819 */ /* 0x100fe40000011600 */
        /* <DEDUP_REMOVED lines=9> */
[----:B------:R-:W-:Y:S01]  /*04d0*/  FSETP.GTU.FTZ.AND P0, PT, |R0|, +INF , PT ;  /* 0x7f8000000000780b */ /* 0x000fe20003f1c200 */
[----:B------:R-:W-:Y:S01]  /*04e0*/  IMAD.MOV.U32 R3, RZ, RZ, R7 ;  /* 0x000000ffff037224 */ /* 0x000fe200078e0007 */
        /* <DEDUP_REMOVED lines=22> */
.L_x_262:
[----:B------:R-:W-:Y:S01]  /*0650*/  LEA R0, R12, 0xc0800000, 0x17 ;  /* 0xc08000000c007811 */ /* 0x000fe200078eb8ff */
[----:B------:R-:W-:Y:S01]  /*0660*/  VIADD R3, R10, 0xffffff81 ;  /* 0xffffff810a037836 */ /* 0x000fe20000000000 */
[----:B------:R-:W-:Y:S03]  /*0670*/  BSSY.RECONVERGENT B2, `(.L_x_267) ;  /* 0x0000035000027945 */ /* 0x000fe60003800200 */
[----:B------:R-:W-:Y:S02]  /*0680*/  IMAD.IADD R7, R7, 0x1, -R0 ;  /* 0x0000000107077824 */ /* 0x000fe400078e0a00 */
[----:B------:R-:W-:Y:S02]  /*0690*/  IMAD R0, R3, -0x800000, R6 ;  /* 0xff80000003007824 */ /* 0x000fe400078e0206 */
[----:B------:R0:W1:Y:S01]  /*06a0*/  MUFU.RCP R9, R7 ;  /* 0x0000000700097308 */ /* 0x0000620000001000 */
[----:B------:R-:W-:Y:S01]  /*06b0*/  FADD.FTZ R11, -R7, -RZ ;  /* 0x800000ff070b7221 */ /* 0x000fe20000010100 */
[----:B0-----:R-:W-:-:S05]  /*06c0*/  IADD3 R7, PT, PT, R3, 0x7f, -R12 ;  /* 0x0000007f03077810 */ /* 0x001fca0007ffe80c */
[----:B------:R-:W-:Y:S02]  /*06d0*/  IMAD.IADD R7, R7, 0x1, R8 ;  /* 0x0000000107077824 */ /* 0x000fe400078e0208 */
[----:B-1----:R-:W-:-:S04]  /*06e0*/  FFMA R10, R9, R11, 1 ;  /* 0x3f800000090a7423 */ /* 0x002fc8000000000b */
        /* <DEDUP_REMOVED lines=19> */
[-CC-:B------:R-:W-:Y:S01]  /*0820*/  FFMA.RZ R3, R13, R11.reuse, R6.reuse ;  /* 0x0000000b0d037223 */ /* 0x180fe2000000c006 */
        /* <DEDUP_REMOVED lines=21> */
.L_x_269:
[----:B------:R-:W-:-:S04]  /*0980*/  LOP3.LUT R0, R0, 0x80000000, RZ, 0xc0, !PT ;  /* 0x8000000000007812 */ /* 0x000fc800078ec0ff */
[----:B------:R-:W-:Y:S01]  /*0990*/  LOP3.LUT R0, R0, 0x7f800000, RZ, 0xfc, !PT ;  /* 0x7f80000000007812 */ /* 0x000fe200078efcff */
[----:B------:R-:W-:Y:S06]  /*09a0*/  BRA `(.L_x_270) ;  /* 0x0000000000047947 */ /* 0x000fec0003800000 */
.L_x_268:
[----:B------:R-:W-:-:S07]  /*09b0*/  IMAD R0, R7, 0x800000, R0 ;  /* 0x0080000007007824 */ /* 0x000fce00078e0200 */
.L_x_270:
[----:B------:R-:W-:Y:S05]  /*09c0*/  BSYNC.RECONVERGENT B2 ;  /* 0x0000000000027941 */ /* 0x000fea0003800200 */
.L_x_267:
[----:B------:R-:W-:Y:S05]  /*09d0*/  BRA `(.L_x_271) ;  /* 0x0000000000207947 */ /* 0x000fea0003800000 */
.L_x_266:
[----:B------:R-:W-:-:S04]  /*09e0*/  LOP3.LUT R0, R7, 0x80000000, R6, 0x48, !PT ;  /* 0x8000000007007812 */ /* 0x000fc800078e4806 */
[----:B------:R-:W-:Y:S01]  /*09f0*/  LOP3.LUT R0, R0, 0x7f800000, RZ, 0xfc, !PT ;  /* 0x7f80000000007812 */ /* 0x000fe200078efcff */
[----:B------:R-:W-:Y:S06]  /*0a00*/  BRA `(.L_x_271) ;  /* 0x0000000000147947 */ /* 0x000fec0003800000 */
.L_x_265:
[----:B------:R-:W-:Y:S01]  /*0a10*/  LOP3.LUT R0, R7, 0x80000000, R6, 0x48, !PT ;  /* 0x8000000007007812 */ /* 0x000fe200078e4806 */
[----:B------:R-:W-:Y:S06]  /*0a20*/  BRA `(.L_x_271) ;  /* 0x00000000000c7947 */ /* 0x000fec0003800000 */
.L_x_264:
[----:B------:R-:W0:Y:S01]  /*0a30*/  MUFU.RSQ R0, -QNAN ;  /* 0xffc0000000007908 */ /* 0x000e220000001400 */
[----:B------:R-:W-:Y:S05]  /*0a40*/  BRA `(.L_x_271) ;  /* 0x0000000000047947 */ /* 0x000fea0003800000 */
.L_x_263:
[----:B------:R-:W-:-:S07]  /*0a50*/  FADD.FTZ R0, R0, R3 ;  /* 0x0000000300007221 */ /* 0x000fce0000010000 */
.L_x_271:
[----:B------:R-:W-:Y:S05]  /*0a60*/  BSYNC.RECONVERGENT B1 ;  /* 0x0000000000017941 */ /* 0x000fea0003800200 */
.L_x_261:
[----:B------:R-:W-:-:S04]  /*0a70*/  IMAD.MOV.U32 R3, RZ, RZ, 0x0 ;  /* 0x00000000ff037424 */ /* 0x000fc800078e00ff */
[----:B0-----:R-:W-:Y:S05]  /*0a80*/  RET.REL.NODEC R2 `(_Z19normalize_centroidsPfPiii) ;  /* 0xfffffff4025c7950 */ /* 0x001fea0003c3ffff */
.L_x_272:
        /* <DEDUP_REMOVED lines=15> */
.L_x_301:


//--------------------- .text._Z16update_centroidsPfPiS_S0_iii --------------------------
	.section	.text._Z16update_centroidsPfPiS_S0_iii,"ax",@progbits
	.align	128
        .global         _Z16update_centroidsPfPiS_S0_iii
        .type           _Z16update_centroidsPfPiS_S0_iii,@function
        .size           _Z16update_centroidsPfPiS_S0_iii,(.L_x_314 - _Z16update_centroidsPfPiS_S0_iii)
        .other          _Z16update_centroidsPfPiS_S0_iii,@"STO_CUDA_ENTRY STV_DEFAULT"
_Z16update_centroidsPfPiS_S0_iii:
.text._Z16update_centroidsPfPiS_S0_iii:
        /* <DEDUP_REMOVED lines=13> */
[----:B-1----:R-:W-:-:S06]  /*00d0*/  IADD3 R4, PT, PT, R2, 0xffffffe, RZ ;  /* 0x0ffffffe02047810 */ /* 0x002fcc0007ffe0ff */
[----:B------:R1:W2:Y:S02]  /*00e0*/  F2I.FTZ.U32.TRUNC.NTZ R5, R4 ;  /* 0x0000000400057305 */ /* 0x0002a4000021f000 */
[----:B-1----:R-:W-:Y:S02]  /*00f0*/  HFMA2 R4, -RZ, RZ, 0, 0 ;  /* 0x00000000ff047431 */ /* 0x002fe400000001ff */
[----:B--2---:R-:W-:-:S04]  /*0100*/  IMAD.MOV R6, RZ, RZ, -R5 ;  /* 0x000000ffff067224 */ /* 0x004fc800078e0a05 */
[----:B------:R-:W-:Y:S01]  /*0110*/  IMAD R9, R6, R7, RZ ;  /* 0x0000000706097224 */ /* 0x000fe200078e02ff */
[----:B------:R-:W-:-:S03]  /*0120*/  IABS R6, R0 ;  /* 0x0000000000067213 */ /* 0x000fc60000000000 */
[----:B------:R-:W-:-:S06]  /*0130*/  IMAD.HI.U32 R5, R5, R9, R4 ;  /* 0x0000000905057227 */ /* 0x000fcc00078e0004 */
[----:B------:R-:W-:Y:S02]  /*0140*/  IMAD.HI.U32 R8, R5, R6, RZ ;  /* 0x0000000605087227 */ /* 0x000fe400078e00ff */
[----:B------:R-:W1:Y:S02]  /*0150*/  LDC.64 R4, c[0x0][0x388] ;  /* 0x0000e200ff047b82 */ /* 0x000e640000000a00 */
[----:B------:R-:W-:-:S04]  /*0160*/  IMAD.MOV R2, RZ, RZ, -R8 ;  /* 0x000000ffff027224 */ /* 0x000fc800078e0a08 */
[----:B------:R-:W-:-:S05]  /*0170*/  IMAD R2, R7, R2, R6 ;  /* 0x0000000207027224 */ /* 0x000fca00078e0206 */
[----:B------:R-:W-:-:S13]  /*0180*/  ISETP.GT.U32.AND P2, PT, R7, R2, PT ;  /* 0x000000020700720c */ /* 0x000fda0003f44070 */
[-C--:B------:R-:W-:Y:S01]  /*0190*/  @!P2 IADD3 R2, PT, PT, R2, -R7.reuse, RZ ;  /* 0x800000070202a210 */ /* 0x080fe20007ffe0ff */
[----:B------:R-:W-:Y:S01]  /*01a0*/  @!P2 VIADD R8, R8, 0x1 ;  /* 0x000000010808a836 */ /* 0x000fe20000000000 */
[----:B------:R-:W-:Y:S02]  /*01b0*/  ISETP.NE.AND P2, PT, R3, RZ, PT ;  /* 0x000000ff0300720c */ /* 0x000fe40003f45270 */
[----:B------:R-:W-:Y:S02]  /*01c0*/  ISETP.GE.U32.AND P0, PT, R2, R7, PT ;  /* 0x000000070200720c */ /* 0x000fe40003f06070 */
[----:B------:R-:W-:Y:S01]  /*01d0*/  LOP3.LUT R2, R0, R3, RZ, 0x3c, !PT ;  /* 0x0000000300027212 */ /* 0x000fe200078e3cff */
[----:B------:R-:W2:Y:S03]  /*01e0*/  LDC.64 R6, c[0x0][0x380] ;  /* 0x0000e000ff067b82 */ /* 0x000ea60000000a00 */
[----:B------:R-:W-:-:S07]  /*01f0*/  ISETP.GE.AND P1, PT, R2, RZ, PT ;  /* 0x000000ff0200720c */ /* 0x000fce0003f26270 */
[----:B------:R-:W-:-:S04]  /*0200*/  @P0 IADD3 R8, PT, PT, R8, 0x1, RZ ;  /* 0x0000000108080810 */ /* 0x000fc80007ffe0ff */
[----:B------:R-:W-:Y:S02]  /*0210*/  MOV R11, R8 ;  /* 0x00000008000b7202 */ /* 0x000fe40000000f00 */
[----:B------:R-:W3:Y:S03]  /*0220*/  LDC.64 R8, c[0x0][0x390] ;  /* 0x0000e400ff087b82 */ /* 0x000ee60000000a00 */
[----:B------:R-:W-:Y:S01]  /*0230*/  @!P1 IMAD.MOV R11, RZ, RZ, -R11 ;  /* 0x000000ffff0b9224 */ /* 0x000fe200078e0a0b */
[----:B------:R-:W-:-:S05]  /*0240*/  @!P2 LOP3.LUT R11, RZ, R3, RZ, 0x33, !PT ;  /* 0x00000003ff0ba212 */ /* 0x000fca00078e33ff */
[----:B-1----:R-:W-:-:S05]  /*0250*/  IMAD.WIDE R4, R11, 0x4, R4 ;  /* 0x000000040b047825 */ /* 0x002fca00078e0204 */
[----:B0-----:R-:W4:Y:S01]  /*0260*/  LDG.E R13, desc[UR4][R4.64] ;  /* 0x00000004040d7981 */ /* 0x001f22000c1e1900 */
[----:B--2---:R-:W-:-:S06]  /*0270*/  IMAD.WIDE R6, R0, 0x4, R6 ;  /* 0x0000000400067825 */ /* 0x004fcc00078e0206 */
[----:B------:R-:W2:Y:S01]  /*0280*/  LDG.E R7, desc[UR4][R6.64] ;  /* 0x0000000406077981 */ /* 0x000ea2000c1e1900 */
[----:B------:R-:W-:-:S05]  /*0290*/  IADD3 R11, PT, PT, -R11, RZ, RZ ;  /* 0x000000ff0b0b7210 */ /* 0x000fca0007ffe1ff */
[----:B------:R-:W-:-:S05]  /*02a0*/  IMAD R0, R3, R11, R0 ;  /* 0x0000000b03007224 */ /* 0x000fca00078e0200 */
[----:B------:R-:W-:Y:S01]  /*02b0*/  ISETP.NE.AND P0, PT, R0, RZ, PT ;  /* 0x000000ff0000720c */ /* 0x000fe20003f05270 */
[----:B----4-:R-:W-:-:S04]  /*02c0*/  IMAD R3, R13, R3, R0 ;  /* 0x000000030d037224 */ /* 0x010fc800078e0200 */
[----:B---3--:R-:W-:-:S05]  /*02d0*/  IMAD.WIDE R2, R3, 0x4, R8 ;  /* 0x0000000403027825 */ /* 0x008fca00078e0208 */
[----:B--2---:R0:W-:Y:S03]  /*02e0*/  REDG.E.ADD.F32.FTZ.RN.STRONG.GPU desc[UR4][R2.64], R7 ;  /* 0x00000007020079a6 */ /* 0x0041e6000c12f304 */
[----:B------:R-:W-:Y:S05]  /*02f0*/  @P0 EXIT ;  /* 0x000000000000094d */ /* 0x000fea0003800000 */
[----:B0-----:R-:W0:Y:S01]  /*0300*/  LDC.64 R2, c[0x0][0x398] ;  /* 0x0000e600ff027b82 */ /* 0x001e220000000a00 */
[----:B------:R-:W-:Y:S01]  /*0310*/  MOV R5, 0x1 ;  /* 0x0000000100057802 */ /* 0x000fe20000000f00 */
[----:B0-----:R-:W-:-:S05]  /*0320*/  IMAD.WIDE R2, R13, 0x4, R2 ;  /* 0x000000040d027825 */ /* 0x001fca00078e0202 */
[----:B------:R-:W-:Y:S01]  /*0330*/  REDG.E.ADD.STRONG.GPU desc[UR4][R2.64], R5 ;  /* 0x000000050200798e */ /* 0x000fe2000c12e104 */
[----:B------:R-:W-:Y:S05]  /*0340*/  EXIT ;  /* 0x000000000000794d */ /* 0x000fea0003800000 */
.L_x_273:
        /* <DEDUP_REMOVED lines=11> */
.L_x_314:


//--------------------- .text._Z15assign_clustersPfPiS_iii --------------------------
	.section	.text._Z15assign_clustersPfPiS_iii,"ax",@progbits
	.align	128
        .global         _Z15assign_clustersPfPiS_iii
        .type           _Z15assign_clustersPfPiS_iii,@function
        .size           _Z15assign_clustersPfPiS_iii,(.L_x_315 - _Z15assign_clustersPfPiS_iii)
        .other          _Z15assign_clustersPfPiS_iii,@"STO_CUDA_ENTRY STV_DEFAULT"
_Z15assign_clustersPfPiS_iii:
.text._Z15assign_clustersPfPiS_iii:
        /* <DEDUP_REMOVED lines=9> */
[----:B------:R-:W1:Y:S01]  /*0090*/  LDCU UR4, c[0x0][0x3a0] ;  /* 0x00007400ff0477ac */ /* 0x000e620008000800 */
[----:B------:R-:W2:Y:S01]  /*00a0*/  LDCU.64 UR8, c[0x0][0x358] ;  /* 0x00006b00ff0877ac */ /* 0x000ea20008000a00 */
[----:B------:R-:W3:Y:S01]  /*00b0*/  LDCU UR5, c[0x0][0x398] ;  /* 0x00007300ff0577ac */ /* 0x000ee20008000800 */
[----:B-1----:R-:W-:-:S04]  /*00c0*/  IMAD R5, R7, UR4, RZ ;  /* 0x0000000407057c24 */ /* 0x002fc8000f8e02ff */
[----:B0-----:R-:W-:-:S05]  /*00d0*/  IMAD.WIDE R2, R5, 0x4, R2 ;  /* 0x0000000405027825 */ /* 0x001fca00078e0202 */
[----:B--2---:R0:W5:Y:S01]  /*00e0*/  LDG.E R0, desc[UR8][R2.64] ;  /* 0x0000000802007981 */ /* 0x004162000c1e1900 */
[----:B---3--:R-:W-:Y:S01]  /*00f0*/  UISETP.GE.AND UP0, UPT, UR5, 0x2, UPT ;  /* 0x000000020500788c */ /* 0x008fe2000bf06270 */
[----:B------:R-:W-:-:S08]  /*0100*/  IMAD.MOV.U32 R6, RZ, RZ, RZ ;  /* 0x000000ffff067224 */ /* 0x000fd000078e00ff */
[----:B0-----:R-:W-:Y:S05]  /*0110*/  BRA.U !UP0, `(.L_x_274) ;  /* 0x0000000908687547 */ /* 0x001fea000b800000 */
[----:B------:R-:W-:Y:S01]  /*0120*/  UIADD3 UR4, UPT, UPT, UR5, -0x1, URZ ;  /* 0xffffffff05047890 */ /* 0x000fe2000fffe0ff */
[----:B------:R-:W-:Y:S01]  /*0130*/  IMAD.MOV.U32 R6, RZ, RZ, RZ ;  /* 0x000000ffff067224 */ /* 0x000fe200078e00ff */
[----:B------:R-:W-:Y:S01]  /*0140*/  UIADD3 UR5, UPT, UPT, UR5, -0x2, URZ ;  /* 0xfffffffe05057890 */ /* 0x000fe2000fffe0ff */
[----:B------:R-:W-:Y:S01]  /*0150*/  IMAD.MOV.U32 R5, RZ, RZ, 0x1 ;  /* 0x00000001ff057424 */ /* 0x000fe200078e00ff */
[----:B------:R-:W-:Y:S02]  /*0160*/  ULOP3.LUT UR6, UR4, 0xf, URZ, 0xc0, !UPT ;  /* 0x0000000f04067892 */ /* 0x000fe4000f8ec0ff */
[----:B------:R-:W-:-:S09]  /*0170*/  UISETP.GE.U32.AND UP0, UPT, UR5, 0xf, UPT ;  /* 0x0000000f0500788c */ /* 0x000fd2000bf06070 */
[----:B------:R-:W-:Y:S05]  /*0180*/  BRA.U !UP0, `(.L_x_275) ;  /* 0x0000000508247547 */ /* 0x000fea000b800000 */
[----:B------:R-:W-:Y:S01]  /*0190*/  IMAD.MOV.U32 R8, RZ, RZ, RZ ;  /* 0x000000ffff087224 */ /* 0x000fe200078e00ff */
[----:B------:R-:W-:Y:S01]  /*01a0*/  ULOP3.LUT UR5, UR4, 0xfffffff0, URZ, 0xc0, !UPT ;  /* 0xfffffff004057892 */ /* 0x000fe2000f8ec0ff */
[----:B------:R-:W-:-:S11]  /*01b0*/  IMAD.MOV.U32 R6, RZ, RZ, RZ ;  /* 0x000000ffff067224 */ /* 0x000fd600078e00ff */
.L_x_276:
[----:B------:R-:W-:-:S04]  /*01c0*/  VIADD R17, R8, 0x1 ;  /* 0x0000000108117836 */ /* 0x000fc80000000000 */
[----:B------:R-:W-:-:S05]  /*01d0*/  IMAD.WIDE R4, R17, 0x4, R2 ;  /* 0x0000000411047825 */ /* 0x000fca00078e0202 */
[----:B------:R-:W2:Y:S04]  /*01e0*/  LDG.E R21, desc[UR8][R4.64] ;  /* 0x0000000804157981 */ /* 0x000ea8000c1e1900 */
[----:B------:R-:W3:Y:S04]  /*01f0*/  LDG.E R23, desc[UR8][R4.64+0x4] ;  /* 0x0000040804177981 */ /* 0x000ee8000c1e1900 */
[----:B------:R-:W4:Y:S04]  /*0200*/  LDG.E R25, desc[UR8][R4.64+0x8] ;  /* 0x0000080804197981 */ /* 0x000f28000c1e1900 */
        /* <DEDUP_REMOVED lines=12> */
[----:B------:R-:W4:Y:S01]  /*02d0*/  LDG.E R20, desc[UR8][R4.64+0x3c] ;  /* 0x00003c0804147981 */ /* 0x000f22000c1e1900 */
[----:B--2--5:R-:W-:-:S04]  /*02e0*/  FSETP.GEU.AND P2, PT, R21, R0, PT ;  /* 0x000000001500720b */ /* 0x024fc80003f4e000 */
[----:B------:R-:W-:Y:S02]  /*02f0*/  FSEL R0, R21, R0, !P2 ;  /* 0x0000000015007208 */ /* 0x000fe40005000000 */
[----:B------:R-:W-:Y:S02]  /*0300*/  SEL R17, R17, R6, !P2 ;  /* 0x0000000611117207 */ /* 0x000fe40005000000 */
[----:B---3--:R-:W-:-:S04]  /*0310*/  FSETP.GEU.AND P3, PT, R23, R0, PT ;  /* 0x000000001700720b */ /* 0x008fc80003f6e000 */
[----:B------:R-:W-:-:S04]  /*0320*/  FSEL R0, R23, R0, !P3 ;  /* 0x0000000017007208 */ /* 0x000fc80005800000 */
[----:B----4-:R-:W-:-:S04]  /*0330*/  FSETP.GEU.AND P1, PT, R25, R0, PT ;  /* 0x000000001900720b */ /* 0x010fc80003f2e000 */
[----:B------:R-:W-:Y:S01]  /*0340*/  FSEL R0, R25, R0, !P1 ;  /* 0x0000000019007208 */ /* 0x000fe20004800000 */
[----:B------:R-:W-:-:S03]  /*0350*/  @!P3 VIADD R17, R8, 0x2 ;  /* 0x000000020811b836 */ /* 0x000fc60000000000 */
[----:B------:R-:W-:-:S04]  /*0360*/  FSETP.GEU.AND P6, PT, R27, R0, PT ;  /* 0x000000001b00720b */ /* 0x000fc80003fce000 */
        /* <DEDUP_REMOVED lines=37> */
[C---:B------:R-:W-:Y:S02]  /*05c0*/  @!P1 VIADD R17, R8.reuse, 0xf ;  /* 0x0000000f08119836 */ /* 0x040fe40000000000 */
[----:B------:R-:W-:-:S05]  /*05d0*/  VIADD R8, R8, 0x10 ;  /* 0x0000001008087836 */ /* 0x000fca0000000000 */
[C---:B------:R-:W-:Y:S02]  /*05e0*/  ISETP.NE.AND P1, PT, R8.reuse, UR5, PT ;  /* 0x0000000508007c0c */ /* 0x040fe4000bf25270 */
[----:B------:R-:W-:-:S11]  /*05f0*/  SEL R6, R8, R17, !P0 ;  /* 0x0000001108067207 */ /* 0x000fd60004000000 */
[----:B------:R-:W-:Y:S05]  /*0600*/  @P1 BRA `(.L_x_276) ;  /* 0xfffffff800ec1947 */ /* 0x000fea000383ffff */
[----:B------:R-:W-:-:S07]  /*0610*/  VIADD R5, R8, 0x1 ;  /* 0x0000000108057836 */ /* 0x000fce0000000000 */
.L_x_275:
[----:B------:R-:W-:-:S09]  /*0620*/  UISETP.NE.AND UP0, UPT, UR6, URZ, UPT ;  /* 0x000000ff0600728c */ /* 0x000fd2000bf05270 */
[----:B------:R-:W-:Y:S05]  /*0630*/  BRA.U !UP0, `(.L_x_274) ;  /* 0x0000000508207547 */ /* 0x000fea000b800000 */
[----:B------:R-:W-:Y:S02]  /*0640*/  UISETP.GE.U32.AND UP0, UPT, UR6, 0x8, UPT ;  /* 0x000000080600788c */ /* 0x000fe4000bf06070 */
[----:B------:R-:W-:-:S04]  /*0650*/  ULOP3.LUT UR5, UR4, 0x7, URZ, 0xc0, !UPT ;  /* 0x0000000704057892 */ /* 0x000fc8000f8ec0ff */
[----:B------:R-:W-:-:S03]  /*0660*/  UISETP.NE.AND UP1, UPT, UR5, URZ, UPT ;  /* 0x000000ff0500728c */ /* 0x000fc6000bf25270 */
[----:B------:R-:W-:Y:S08]  /*0670*/  BRA.U !UP0, `(.L_x_277) ;  /* 0x0000000108887547 */ /* 0x000ff0000b800000 */
        /* <DEDUP_REMOVED lines=31> */
[----:B------:R-:W-:-:S08]  /*0870*/  @!P2 VIADD R6, R5, 0x6 ;  /* 0x000000060506a836 */ /* 0x000fd00000000000 */
[C---:B------:R-:W-:Y:S02]  /*0880*/  @!P3 VIADD R6, R5.reuse, 0x7 ;  /* 0x000000070506b836 */ /* 0x040fe40000000000 */
[----:B------:R-:W-:-:S07]  /*0890*/  VIADD R5, R5, 0x8 ;  /* 0x0000000805057836 */ /* 0x000fce0000000000 */
.L_x_277:
        /* <DEDUP_REMOVED lines=20> */
[----:B------:R-:W-:-:S08]  /*09e0*/  @!P2 VIADD R6, R5, 0x2 ;  /* 0x000000020506a836 */ /* 0x000fd00000000000 */
[C---:B------:R-:W-:Y:S02]  /*09f0*/  @!P3 VIADD R6, R5.reuse, 0x3 ;  /* 0x000000030506b836 */ /* 0x040fe40000000000 */
[----:B------:R-:W-:-:S07]  /*0a00*/  VIADD R5, R5, 0x4 ;  /* 0x0000000405057836 */ /* 0x000fce0000000000 */
.L_x_278:
[----:B------:R-:W-:Y:S05]  /*0a10*/  BRA.U !UP1, `(.L_x_274) ;  /* 0x0000000109287547 */ /* 0x000fea000b800000 */
[----:B------:R-:W-:-:S12]  /*0a20*/  UIADD3 UR4, UPT, UPT, -UR4, URZ, URZ ;  /* 0x000000ff04047290 */ /* 0x000fd8000fffe1ff */
.L_x_279:
[----:B------:R-:W-:-:S06]  /*0a30*/  IMAD.WIDE R8, R5, 0x4, R2 ;  /* 0x0000000405087825 */ /* 0x000fcc00078e0202 */
[----:B------:R-:W2:Y:S01]  /*0a40*/  LDG.E R9, desc[UR8][R8.64] ;  /* 0x0000000808097981 */ /* 0x000ea2000c1e1900 */
[----:B------:R-:W-:-:S04]  /*0a50*/  UIADD3 UR4, UPT, UPT, UR4, 0x1, URZ ;  /* 0x0000000104047890 */ /* 0x000fc8000fffe0ff */
[----:B------:R-:W-:Y:S01]  /*0a60*/  UISETP.NE.AND UP0, UPT, UR4, URZ, UPT ;  /* 0x000000ff0400728c */ /* 0x000fe2000bf05270 */
[----:B--2--5:R-:W-:-:S04]  /*0a70*/  FSETP.GEU.AND P0, PT, R9, R0, PT ;  /* 0x000000000900720b */ /* 0x024fc80003f0e000 */
[C---:B------:R-:W-:Y:S01]  /*0a80*/  SEL R6, R5.reuse, R6, !P0 ;  /* 0x0000000605067207 */ /* 0x040fe20004000000 */
[----:B------:R-:W-:Y:S01]  /*0a90*/  VIADD R5, R5, 0x1 ;  /* 0x0000000105057836 */ /* 0x000fe20000000000 */
[----:B------:R-:W-:Y:S02]  /*0aa0*/  FSEL R0, R9, R0, !P0 ;  /* 0x0000000009007208 */ /* 0x000fe40004000000 */
[----:B------:R-:W-:Y:S05]  /*0ab0*/  BRA.U UP0, `(.L_x_279) ;  /* 0xfffffffd00dc7547 */ /* 0x000fea000b83ffff */
.L_x_274:
[----:B------:R-:W0:Y:S08]  /*0ac0*/  LDC.64 R2, c[0x0][0x388] ;  /* 0x0000e200ff027b82 */ /* 0x000e300000000a00 */
[----:B------:R-:W1:Y:S01]  /*0ad0*/  LDC.64 R4, c[0x0][0x390] ;  /* 0x0000e400ff047b82 */ /* 0x000e620000000a00 */
[----:B0-----:R-:W-:-:S05]  /*0ae0*/  IMAD.WIDE R2, R7, 0x4, R2 ;  /* 0x0000000407027825 */ /* 0x001fca00078e0202 */
[----:B------:R-:W-:Y:S01]  /*0af0*/  STG.E desc[UR8][R2.64], R6 ;  /* 0x0000000602007986 */ /* 0x000fe2000c101908 */
[----:B-1----:R-:W-:-:S05]  /*0b00*/  IMAD.WIDE R4, R7, 0x4, R4 ;  /* 0x0000000407047825 */ /* 0x002fca00078e0204 */
[----:B-----5:R-:W-:Y:S01]  /*0b10*/  STG.E desc[UR8][R4.64], R0 ;  /* 0x0000000004007986 */ /* 0x020fe2000c101908 */
[----:B------:R-:W-:Y:S05]  /*0b20*/  EXIT ;  /* 0x000000000000794d */ /* 0x000fea0003800000 */
.L_x_280:
        /* <DEDUP_REMOVED lines=13> */
.L_x_315:


//--------------------- .text._Z21compute_distances_kmpPfS_Piiiii --------------------------
	.section	.text._Z21compute_distances_kmpPfS_Piiiii,"ax",@progbits
	.align	128
        .global         _Z21compute_distances_kmpPfS_Piiiii
        .type           _Z21compute_distances_kmpPfS_Piiiii,@function
        .size           _Z21compute_distances_kmpPfS_Piiiii,(.L_x_316 - _Z21compute_distances_kmpPfS_Piiiii)
        .other          _Z21compute_distances_kmpPfS_Piiiii,@"STO_CUDA_ENTRY STV_DEFAULT"
_Z21compute_distances_kmpPfS_Piiiii:
.text._Z21compute_distances_kmpPfS_Piiiii:
[----:B------:R-:W-:Y:S01]  /*0000*/  LDC R1, c[0x0][0x37c] ;  /* 0x0000df00ff017b82 */ /* 0x000fe20000000800 */
[----:B------:R-:W0:Y:S07]  /*0010*/  S2R R3, SR_TID.X ;  /* 0x0000000000037919 */ /* 0x000e2e0000002100 */
[----:B------:R-:W0:Y:S01]  /*0020*/  S2UR UR4, SR_CTAID.X ;  /* 0x00000000000479c3 */ /* 0x000e220000002500 */
[----:B------:R-:W1:Y:S07]  /*0030*/  LDCU UR5, c[0x0][0x398] ;  /* 0x00007300ff0577ac */ /* 0x000e6e0008000800 */
[----:B------:R-:W0:Y:S08]  /*0040*/  LDC R10, c[0x0][0x360] ;  /* 0x0000d800ff0a7b82 */ /* 0x000e300000000800 */
[----:B------:R-:W1:Y:S01]  /*0050*/  LDC R5, c[0x0][0x3a0] ;  /* 0x0000e800ff057b82 */ /* 0x000e620000000800 */
[----:B0-----:R-:W-:-:S02]  /*0060*/  IMAD R10, R10, UR4, R3 ;  /* 0x000000040a0a7c24 */ /* 0x001fc4000f8e0203 */
[----:B-1----:R-:W-:-:S05]  /*0070*/  IMAD R3, R5, UR5, RZ ;  /* 0x0000000505037c24 */ /* 0x002fca000f8e02ff */
[----:B------:R-:W-:-:S13]  /*0080*/  ISETP.GE.AND P0, PT, R10, R3, PT ;  /* 0x000000030a00720c */ /* 0x000fda0003f06270 */
[----:B------:R-:W-:Y:S05]  /*0090*/  @P0 EXIT ;  /* 0x000000000000094d */ /* 0x000fea0003800000 */
[----:B------:R-:W-:Y:S01]  /*00a0*/  IABS R7, R5 ;  /* 0x0000000500077213 */ /* 0x000fe20000000000 */
[----:B------:R-:W0:Y:S01]  /*00b0*/  LDC R8, c[0x0][0x39c] ;  /* 0x0000e700ff087b82 */ /* 0x000e220000000800 */
[----:B------:R-:W1:Y:S01]  /*00c0*/  LDCU.64 UR6, c[0x0][0x358] ;  /* 0x00006b00ff0677ac */ /* 0x000e620008000a00 */
[----:B------:R-:W-:Y:S01]  /*00d0*/  MOV R18, RZ ;  /* 0x000000ff00127202 */ /* 0x000fe20000000f00 */
[----:B------:R-:W2:Y:S08]  /*00e0*/  I2F.RP R0, R7 ;  /* 0x0000000700007306 */ /* 0x000eb00000209400 */
[----:B--2---:R-:W2:Y:S02]  /*00f0*/  MUFU.RCP R0, R0 ;  /* 0x0000000000007308 */ /* 0x004ea40000001000 */
[----:B--2---:R-:W-:-:S06]  /*0100*/  IADD3 R2, PT, PT, R0, 0xffffffe, RZ ;  /* 0x0ffffffe00027810 */ /* 0x004fcc0007ffe0ff */
[----:B------:R2:W3:Y:S02]  /*0110*/  F2I.FTZ.U32.TRUNC.NTZ R3, R2 ;  /* 0x0000000200037305 */ /* 0x0004e4000021f000 */
[----:B--2---:R-:W-:Y:S01]  /*0120*/  HFMA2 R2, -RZ, RZ, 0, 0 ;  /* 0x00000000ff027431 */ /* 0x004fe200000001ff */
[----:B---3--:R-:W-:-:S05]  /*0130*/  IADD3 R4, PT, PT, RZ, -R3, RZ ;  /* 0x80000003ff047210 */ /* 0x008fca0007ffe0ff */
[----:B------:R-:W-:Y:S01]  /*0140*/  IMAD R9, R4, R7, RZ ;  /* 0x0000000704097224 */ /* 0x000fe200078e02ff */
[----:B------:R-:W-:-:S03]  /*0150*/  IABS R4, R10 ;  /* 0x0000000a00047213 */ /* 0x000fc60000000000 */
[----:B------:R-:W-:-:S06]  /*0160*/  IMAD.HI.U32 R3, R3, R9, R2 ;  /* 0x0000000903037227 */ /* 0x000fcc00078e0002 */
[----:B------:R-:W-:-:S05]  /*0170*/  IMAD.HI.U32 R9, R3, R4, RZ ;  /* 0x0000000403097227 */ /* 0x000fca00078e00ff */
[----:B------:R-:W-:-:S05]  /*0180*/  IADD3 R0, PT, PT, -R9, RZ, RZ ;  /* 0x000000ff09007210 */ /* 0x000fca0007ffe1ff */
[----:B------:R-:W-:-:S05]  /*0190*/  IMAD R0, R7, R0, R4 ;  /* 0x0000000007007224 */ /* 0x000fca00078e0204 */
[----:B------:R-:W-:-:S13]  /*01a0*/  ISETP.GT.U32.AND P2, PT, R7, R0, PT ;  /* 0x000000000700720c */ /* 0x000fda0003f44070 */
[-C--:B------:R-:W-:Y:S02]  /*01b0*/  @!P2 IADD3 R0, PT, PT, R0, -R7.reuse, RZ ;  /* 0x800000070000a210 */ /* 0x080fe40007ffe0ff */
[----:B------:R-:W-:Y:S02]  /*01c0*/  @!P2 IADD3 R9, PT, PT, R9, 0x1, RZ ;  /* 0x000000010909a810 */ /* 0x000fe40007ffe0ff */
[----:B------:R-:W-:Y:S02]  /*01d0*/  ISETP.GE.U32.AND P0, PT, R0, R7, PT ;  /* 0x000000070000720c */ /* 0x000fe40003f06070 */
[----:B------:R-:W-:Y:S02]  /*01e0*/  LOP3.LUT R0, R10, R5, RZ, 0x3c, !PT ;  /* 0x000000050a007212 */ /* 0x000fe400078e3cff */
[----:B------:R-:W-:Y:S02]  /*01f0*/  ISETP.NE.AND P2, PT, R5, RZ, PT ;  /* 0x000000ff0500720c */ /* 0x000fe40003f45270 */
[----:B------:R-:W-:-:S07]  /*0200*/  ISETP.GE.AND P1, PT, R0, RZ, PT ;  /* 0x000000ff0000720c */ /* 0x000fce0003f26270 */
[----:B------:R-:W-:Y:S02]  /*0210*/  @P0 IADD3 R9, PT, PT, R9, 0x1, RZ ;  /* 0x0000000109090810 */ /* 0x000fe40007ffe0ff */
[----:B0-----:R-:W-:-:S04]  /*0220*/  ISETP.GE.AND P0, PT, R8, 0x1, PT ;  /* 0x000000010800780c */ /* 0x001fc80003f06270 */
[----:B------:R-:W-:Y:S02]  /*0230*/  @!P1 IADD3 R9, PT, PT, -R9, RZ, RZ ;  /* 0x000000ff09099210 */ /* 0x000fe40007ffe1ff */
[----:B------:R-:W-:-:S04]  /*0240*/  @!P2 LOP3.LUT R9, RZ, R5, RZ, 0x33, !PT ;  /* 0x00000005ff09a212 */ /* 0x000fc800078e33ff */
[----:B------:R-:W-:-:S05]  /*0250*/  IADD3 R0, PT, PT, -R9, RZ, RZ ;  /* 0x000000ff09007210 */ /* 0x000fca0007ffe1ff */
[----:B------:R-:W-:Y:S01]  /*0260*/  IMAD R10, R5, R0, R10 ;  /* 0x00000000050a7224 */ /* 0x000fe200078e020a */
[----:B-1----:R-:W-:Y:S06]  /*0270*/  @!P0 BRA `(.L_x_281) ;  /* 0x0000000400c88947 */ /* 0x002fec0003800000 */
[----:B------:R-:W0:Y:S02]  /*0280*/  LDC.64 R2, c[0x0][0x390] ;  /* 0x0000e400ff027b82 */ /* 0x000e240000000a00 */
[----:B0-----:R-:W-:-:S06]  /*0290*/  IMAD.WIDE R2, R10, 0x4, R2 ;  /* 0x000000040a027825 */ /* 0x001fcc00078e0202 */
[----:B------:R-:W2:Y:S01]  /*02a0*/  LDG.E R3, desc[UR6][R2.64] ;  /* 0x0000000602037981 */ /* 0x000ea2000c1e1900 */
[C---:B------:R-:W-:Y:S01]  /*02b0*/  ISETP.GE.U32.AND P0, PT, R8.reuse, 0x8, PT ;  /* 0x000000080800780c */ /* 0x040fe20003f06070 */
[-C--:B------:R-:W-:Y:S01]  /*02c0*/  IMAD R13, R9, R8.reuse, RZ ;  /* 0x00000008090d7224 */ /* 0x080fe200078e02ff */
[----:B------:R-:W-:Y:S02]  /*02d0*/  LOP3.LUT R12, R8, 0x7, RZ, 0xc0, !PT ;  /* 0x00000007080c7812 */ /* 0x000fe400078ec0ff */
[----:B------:R-:W-:Y:S02]  /*02e0*/  MOV R18, RZ ;  /* 0x000000ff00127202 */ /* 0x000fe40000000f00 */
[----:B------:R-:W-:Y:S02]  /*02f0*/  ISETP.NE.AND P1, PT, R12, RZ, PT ;  /* 0x000000ff0c00720c */ /* 0x000fe40003f25270 */
[----:B------:R-:W-:Y:S01]  /*0300*/  MOV R14, RZ ;  /* 0x000000ff000e7202 */ /* 0x000fe20000000f00 */
[----:B--2---:R-:W-:-:S04]  /*0310*/  IMAD R15, R3, R8, RZ ;  /* 0x00000008030f7224 */ /* 0x004fc800078e02ff */
[----:B------:R-:W-:Y:S06]  /*0320*/  @!P0 BRA `(.L_x_282) ;  /* 0x0000000000c48947 */ /* 0x000fec0003800000 */
[----:B------:R-:W0:Y:S01]  /*0330*/  LDCU.64 UR4, c[0x0][0x380] ;  /* 0x00007000ff0477ac */ /* 0x000e220008000a00 */
[----:B------:R-:W-:Y:S01]  /*0340*/  LOP3.LUT R14, R8, 0x7ffffff8, RZ, 0xc0, !PT ;  /* 0x7ffffff8080e7812 */ /* 0x000fe200078ec0ff */
[----:B------:R-:W-:Y:S01]  /*0350*/  HFMA2 R18, -RZ, RZ, 0, 0 ;  /* 0x00000000ff127431 */ /* 0x000fe200000001ff */
[----:B------:R-:W-:Y:S02]  /*0360*/  MOV R11, R15 ;  /* 0x0000000f000b7202 */ /* 0x000fe40000000f00 */
[----:B------:R-:W-:Y:S02]  /*0370*/  MOV R17, R13 ;  /* 0x0000000d00117202 */ /* 0x000fe40000000f00 */
[----:B------:R-:W-:Y:S01]  /*0380*/  IADD3 R0, PT, PT, -R14, RZ, RZ ;  /* 0x000000ff0e007210 */ /* 0x000fe20007ffe1ff */
[----:B0-----:R-:W-:-:S04]  /*0390*/  UIADD3 UR4, UP0, UPT, UR4, 0x10, URZ ;  /* 0x0000001004047890 */ /* 0x001fc8000ff1e0ff */
[----:B------:R-:W-:Y:S02]  /*03a0*/  UIADD3.X UR5, UPT, UPT, URZ, UR5, URZ, UP0, !UPT ;  /* 0x00000005ff057290 */ /* 0x000fe400087fe4ff */
[----:B------:R-:W-:-:S04]  /*03b0*/  MOV R2, UR4 ;  /* 0x0000000400027c02 */ /* 0x000fc80008000f00 */
[----:B------:R-:W-:-:S07]  /*03c0*/  MOV R3, UR5 ;  /* 0x0000000500037c02 */ /* 0x000fce0008000f00 */
.L_x_283:
[----:B------:R-:W-:-:S04]  /*03d0*/  IMAD.WIDE R6, R17, 0x4, R2 ;  /* 0x0000000411067825 */ /* 0x000fc800078e0202 */
[----:B------:R-:W-:Y:S01]  /*03e0*/  IMAD.WIDE R4, R11, 0x4, R2 ;  /* 0x000000040b047825 */ /* 0x000fe200078e0202 */
[----:B------:R-:W2:Y:S04]  /*03f0*/  LDG.E R16, desc[UR6][R6.64+-0x10] ;  /* 0xfffff00606107981 */ /* 0x000ea8000c1e1900 */
[----:B------:R-:W2:Y:S04]  /*0400*/  LDG.E R19, desc[UR6][R4.64+-0x10] ;  /* 0xfffff00604137981 */ /* 0x000ea8000c1e1900 */
[----:B------:R-:W3:Y:S04]  /*0410*/  LDG.E R24, desc[UR6][R6.64+-0xc] ;  /* 0xfffff40606187981 */ /* 0x000ee8000c1e1900 */
[----:B------:R-:W3:Y:S04]  /*0420*/  LDG.E R25, desc[UR6][R4.64+-0xc] ;  /* 0xfffff40604197981 */ /* 0x000ee8000c1e1900 */
[----:B------:R-:W4:Y:S04]  /*0430*/  LDG.E R20, desc[UR6][R6.64+-0x8] ;  /* 0xfffff80606147981 */ /* 0x000f28000c1e1900 */
[----:B------:R-:W4:Y:S04]  /*0440*/  LDG.E R21, desc[UR6][R4.64+-0x8] ;  /* 0xfffff80604157981 */ /* 0x000f28000c1e1900 */
[----:B------:R-:W5:Y:S04]  /*0450*/  LDG.E R26, desc[UR6][R6.64+0x4] ;  /* 0x00000406061a7981 */ /* 0x000f68000c1e1900 */
[----:B------:R-:W5:Y:S01]  /*0460*/  LDG.E R27, desc[UR6][R6.64+0xc] ;  /* 0x00000c06061b7981 */ /* 0x000f62000c1e1900 */
[----:B--2---:R-:W-:-:S03]  /*0470*/  FADD R23, R16, -R19 ;  /* 0x8000001310177221 */ /* 0x004fc60000000000 */
[----:B------:R-:W2:Y:S04]  /*0480*/  LDG.E R19, desc[UR6][R6.64+-0x4] ;  /* 0xfffffc0606137981 */ /* 0x000ea8000c1e1900 */
[----:B------:R-:W2:Y:S01]  /*0490*/  LDG.E R16, desc[UR6][R4.64+-0x4] ;  /* 0xfffffc0604107981 */ /* 0x000ea2000c1e1900 */
[----:B------:R-:W-:Y:S01]  /*04a0*/  FFMA R22, R23, R23, R18 ;  /* 0x0000001717167223 */ /* 0x000fe20000000012 */
[----:B---3--:R-:W-:Y:S02]  /*04b0*/  FADD R25, R24, -R25 ;  /* 0x8000001918197221 */ /* 0x008fe40000000000 */
[----:B------:R-:W3:Y:S04]  /*04c0*/  LDG.E R18, desc[UR6][R6.64] ;  /* 0x0000000606127981 */ /* 0x000ee8000c1e1900 */
[----:B------:R-:W3:Y:S01]  /*04d0*/  LDG.E R23, desc[UR6][R4.64] ;  /* 0x0000000604177981 */ /* 0x000ee2000c1e1900 */
[----:B------:R-:W-:-:S03]  /*04e0*/  FFMA R22, R25, R25, R22 ;  /* 0x0000001919167223 */ /* 0x000fc60000000016 */
[----:B------:R-:W5:Y:S01]  /*04f0*/  LDG.E R25, desc[UR6][R4.64+0x4] ;  /* 0x0000040604197981 */ /* 0x000f62000c1e1900 */
[----:B----4-:R-:W-:-:S03]  /*0500*/  FADD R29, R20, -R21 ;  /* 0x80000015141d7221 */ /* 0x010fc60000000000 */
[----:B------:R-:W4:Y:S04]  /*0510*/  LDG.E R24, desc[UR6][R6.64+0x8] ;  /* 0x0000080606187981 */ /* 0x000f28000c1e1900 */
[----:B------:R-:W4:Y:S04]  /*0520*/  LDG.E R21, desc[UR6][R4.64+0x8] ;  /* 0x0000080604157981 */ /* 0x000f28000c1e1900 */
[----:B------:R-:W4:Y:S01]  /*0530*/  LDG.E R20, desc[UR6][R4.64+0xc] ;  /* 0x00000c0604147981 */ /* 0x000f22000c1e1900 */
[----:B------:R-:W-:Y:S01]  /*0540*/  FFMA R22, R29, R29, R22 ;  /* 0x0000001d1d167223 */ /* 0x000fe20000000016 */
[----:B------:R-:W-:-:S04]  /*0550*/  IADD3 R0, PT, PT, R0, 0x8, RZ ;  /* 0x0000000800007810 */ /* 0x000fc80007ffe0ff */
[----:B------:R-:W-:Y:S02]  /*0560*/  ISETP.NE.AND P0, PT, R0, RZ, PT ;  /* 0x000000ff0000720c */ /* 0x000fe40003f05270 */
[----:B------:R-:W-:Y:S02]  /*0570*/  IADD3 R17, PT, PT, R17, 0x8, RZ ;  /* 0x0000000811117810 */ /* 0x000fe40007ffe0ff */
[----:B------:R-:W-:Y:S01]  /*0580*/  IADD3 R11, PT, PT, R11, 0x8, RZ ;  /* 0x000000080b0b7810 */ /* 0x000fe20007ffe0ff */
[----:B--2---:R-:W-:-:S04]  /*0590*/  FADD R19, R19, -R16 ;  /* 0x8000001013137221 */ /* 0x004fc80000000000 */
[----:B------:R-:W-:Y:S01]  /*05a0*/  FFMA R22, R19, R19, R22 ;  /* 0x0000001313167223 */ /* 0x000fe20000000016 */
[----:B---3--:R-:W-:-:S04]  /*05b0*/  FADD R23, R18, -R23 ;  /* 0x8000001712177221 */ /* 0x008fc80000000000 */
[----:B------:R-:W-:Y:S01]  /*05c0*/  FFMA R22, R23, R23, R22 ;  /* 0x0000001717167223 */ /* 0x000fe20000000016 */
[----:B-----5:R-:W-:-:S04]  /*05d0*/  FADD R25, R26, -R25 ;  /* 0x800000191a197221 */ /* 0x020fc80000000000 */
[----:B------:R-:W-:Y:S01]  /*05e0*/  FFMA R22, R25, R25, R22 ;  /* 0x0000001919167223 */ /* 0x000fe20000000016 */
[----:B----4-:R-:W-:Y:S01]  /*05f0*/  FADD R21, R24, -R21 ;  /* 0x8000001518157221 */ /* 0x010fe20000000000 */
[----:B------:R-:W-:-:S03]  /*0600*/  FADD R27, R27, -R20 ;  /* 0x800000141b1b7221 */ /* 0x000fc60000000000 */
[----:B------:R-:W-:-:S04]  /*0610*/  FFMA R22, R21, R21, R22 ;  /* 0x0000001515167223 */ /* 0x000fc80000000016 */
[----:B------:R-:W-:Y:S01]  /*0620*/  FFMA R18, R27, R27, R22 ;  /* 0x0000001b1b127223 */ /* 0x000fe20000000016 */
[----:B------:R-:W-:Y:S06]  /*0630*/  @P0 BRA `(.L_x_283) ;  /* 0xfffffffc00640947 */ /* 0x000fec000383ffff */
.L_x_282:
[----:B------:R-:W-:Y:S05]  /*0640*/  @!P1 BRA `(.L_x_281) ;  /* 0x0000000000d49947 */ /* 0x000fea0003800000 */
[----:B------:R-:W-:Y:S02]  /*0650*/  ISETP.GE.U32.AND P0, PT, R12, 0x4, PT ;  /* 0x000000040c00780c */ /* 0x000fe40003f06070 */
[----:B------:R-:W-:-:S04]  /*0660*/  LOP3.LUT R16, R8, 0x3, RZ, 0xc0, !PT ;  /* 0x0000000308107812 */ /* 0x000fc800078ec0ff */
[----:B------:R-:W-:-:S07]  /*0670*/  ISETP.NE.AND P1, PT, R16, RZ, PT ;  /* 0x000000ff1000720c */ /* 0x000fce0003f25270 */
[----:B------:R-:W-:Y:S06]  /*0680*/  @!P0 BRA `(.L_x_284) ;  /* 0x0000000000588947 */ /* 0x000fec0003800000 */
[----:B------:R-:W0:Y:S01]  /*0690*/  LDC.64 R4, c[0x0][0x380] ;  /* 0x0000e000ff047b82 */ /* 0x000e220000000a00 */
[-C--:B------:R-:W-:Y:S02]  /*06a0*/  IADD3 R3, PT, PT, R13, R14.reuse, RZ ;  /* 0x0000000e0d037210 */ /* 0x080fe40007ffe0ff */
[----:B------:R-:W-:-:S03]  /*06b0*/  IADD3 R7, PT, PT, R15, R14, RZ ;  /* 0x0000000e0f077210 */ /* 0x000fc60007ffe0ff */
[----:B0-----:R-:W-:-:S04]  /*06c0*/  IMAD.WIDE R2, R3, 0x4, R4 ;  /* 0x0000000403027825 */ /* 0x001fc800078e0204 */
        /* <DEDUP_REMOVED lines=9> */
[----:B------:R-:W-:Y:S01]  /*0760*/  IADD3 R14, PT, PT, R14, 0x4, RZ ;  /* 0x000000040e0e7810 */ /* 0x000fe20007ffe0ff */
[----:B--2---:R-:W-:-:S04]  /*0770*/  FADD R7, R0, -R7 ;  /* 0x8000000700077221 */ /* 0x004fc80000000000 */
[----:B------:R-:W-:Y:S01]  /*0780*/  FFMA R7, R7, R7, R18 ;  /* 0x0000000707077223 */ /* 0x000fe20000000012 */
[----:B---3--:R-:W-:-:S04]  /*0790*/  FADD R6, R6, -R11 ;  /* 0x8000000b06067221 */ /* 0x008fc80000000000 */
[----:B------:R-:W-:Y:S01]  /*07a0*/  FFMA R7, R6, R6, R7 ;  /* 0x0000000606077223 */ /* 0x000fe20000000007 */
[----:B----4-:R-:W-:-:S04]  /*07b0*/  FADD R12, R12, -R17 ;  /* 0x800000110c0c7221 */ /* 0x010fc80000000000 */
[----:B------:R-:W-:Y:S01]  /*07c0*/  FFMA R7, R12, R12, R7 ;  /* 0x0000000c0c077223 */ /* 0x000fe20000000007 */
[----:B-----5:R-:W-:-:S04]  /*07d0*/  FADD R20, R19, -R20 ;  /* 0x8000001413147221 */ /* 0x020fc80000000000 */
[----:B------:R-:W-:-:S07]  /*07e0*/  FFMA R18, R20, R20, R7 ;  /* 0x0000001414127223 */ /* 0x000fce0000000007 */
.L_x_284:
[----:B------:R-:W-:Y:S05]  /*07f0*/  @!P1 BRA `(.L_x_281) ;  /* 0x0000000000689947 */ /* 0x000fea0003800000 */
[----:B------:R-:W-:Y:S02]  /*0800*/  ISETP.NE.AND P0, PT, R16, 0x1, PT ;  /* 0x000000011000780c */ /* 0x000fe40003f05270 */
[----:B------:R-:W-:-:S04]  /*0810*/  LOP3.LUT R8, R8, 0x1, RZ, 0xc0, !PT ;  /* 0x0000000108087812 */ /* 0x000fc800078ec0ff */
[----:B------:R-:W-:-:S07]  /*0820*/  ISETP.NE.U32.AND P1, PT, R8, 0x1, PT ;  /* 0x000000010800780c */ /* 0x000fce0003f25070 */
[----:B------:R-:W0:Y:S01]  /*0830*/  @P0 LDC.64 R6, c[0x0][0x380] ;  /* 0x0000e000ff060b82 */ /* 0x000e220000000a00 */
[-C--:B------:R-:W-:Y:S02]  /*0840*/  @P0 IADD3 R5, PT, PT, R13, R14.reuse, RZ ;  /* 0x0000000e0d050210 */ /* 0x080fe40007ffe0ff */
[----:B------:R-:W-:Y:S02]  /*0850*/  @P0 IADD3 R17, PT, PT, R15, R14, RZ ;  /* 0x0000000e0f110210 */ /* 0x000fe40007ffe0ff */
[----:B------:R-:W-:-:S03]  /*0860*/  @P0 IADD3 R14, PT, PT, R14, 0x2, RZ ;  /* 0x000000020e0e0810 */ /* 0x000fc60007ffe0ff */
[----:B------:R-:W1:Y:S01]  /*0870*/  @!P1 LDC.64 R2, c[0x0][0x380] ;  /* 0x0000e000ff029b82 */ /* 0x000e620000000a00 */
[----:B------:R-:W-:Y:S01]  /*0880*/  @!P1 IADD3 R15, PT, PT, R15, R14, RZ ;  /* 0x0000000e0f0f9210 */ /* 0x000fe20007ffe0ff */
[----:B0-----:R-:W-:-:S04]  /*0890*/  @P0 IMAD.WIDE R4, R5, 0x4, R6 ;  /* 0x0000000405040825 */ /* 0x001fc800078e0206 */
[----:B------:R-:W-:Y:S01]  /*08a0*/  @P0 IMAD.WIDE R16, R17, 0x4, R6 ;  /* 0x0000000411100825 */ /* 0x000fe200078e0206 */
[----:B------:R-:W-:Y:S01]  /*08b0*/  @!P1 IADD3 R7, PT, PT, R13, R14, RZ ;  /* 0x0000000e0d079210 */ /* 0x000fe20007ffe0ff */
[----:B------:R-:W2:Y:S04]  /*08c0*/  @P0 LDG.E R0, desc[UR6][R4.64] ;  /* 0x0000000604000981 */ /* 0x000ea8000c1e1900 */
[----:B------:R-:W2:Y:S01]  /*08d0*/  @P0 LDG.E R11, desc[UR6][R16.64] ;  /* 0x00000006100b0981 */ /* 0x000ea2000c1e1900 */
[----:B-1----:R-:W-:-:S03]  /*08e0*/  @!P1 IMAD.WIDE R6, R7, 0x4, R2 ;  /* 0x0000000407069825 */ /* 0x002fc600078e0202 */
[----:B------:R-:W3:Y:S01]  /*08f0*/  @P0 LDG.E R8, desc[UR6][R4.64+0x4] ;  /* 0x0000040604080981 */ /* 0x000ee2000c1e1900 */
[----:B------:R-:W-:-:S03]  /*0900*/  @!P1 IMAD.WIDE R2, R15, 0x4, R2 ;  /* 0x000000040f029825 */ /* 0x000fc600078e0202 */
[----:B------:R-:W3:Y:S04]  /*0910*/  @P0 LDG.E R13, desc[UR6][R16.64+0x4] ;  /* 0x00000406100d0981 */ /* 0x000ee8000c1e1900 */
[----:B------:R-:W4:Y:S04]  /*0920*/  @!P1 LDG.E R6, desc[UR6][R6.64] ;  /* 0x0000000606069981 */ /* 0x000f28000c1e1900 */
[----:B------:R-:W4:Y:S01]  /*0930*/  @!P1 LDG.E R3, desc[UR6][R2.64] ;  /* 0x0000000602039981 */ /* 0x000f22000c1e1900 */
[----:B--2---:R-:W-:-:S04]  /*0940*/  @P0 FADD R11, R0, -R11 ;  /* 0x8000000b000b0221 */ /* 0x004fc80000000000 */
[----:B------:R-:W-:Y:S01]  /*0950*/  @P0 FFMA R11, R11, R11, R18 ;  /* 0x0000000b0b0b0223 */ /* 0x000fe20000000012 */
[----:B---3--:R-:W-:-:S04]  /*0960*/  @P0 FADD R8, R8, -R13 ;  /* 0x8000000d08080221 */ /* 0x008fc80000000000 */
[----:B------:R-:W-:Y:S01]  /*0970*/  @P0 FFMA R18, R8, R8, R11 ;  /* 0x0000000808120223 */ /* 0x000fe2000000000b */
[----:B----4-:R-:W-:-:S04]  /*0980*/  @!P1 FADD R11, R6, -R3 ;  /* 0x80000003060b9221 */ /* 0x010fc80000000000 */
[----:B------:R-:W-:-:S07]  /*0990*/  @!P1 FFMA R18, R11, R11, R18 ;  /* 0x0000000b0b129223 */ /* 0x000fce0000000012 */
.L_x_281:
[----:B------:R-:W0:Y:S01]  /*09a0*/  LDC.64 R2, c[0x0][0x388] ;  /* 0x0000e200ff027b82 */ /* 0x000e220000000a00 */
[----:B------:R-:W1:Y:S02]  /*09b0*/  LDCU UR4, c[0x0][0x3a4] ;  /* 0x00007480ff0477ac */ /* 0x000e640008000800 */
[----:B-1----:R-:W-:-:S04]  /*09c0*/  IMAD R9, R9, UR4, R10 ;  /* 0x0000000409097c24 */ /* 0x002fc8000f8e020a */
[----:B0-----:R-:W-:-:S05]  /*09d0*/  IMAD.WIDE R2, R9, 0x4, R2 ;  /* 0x0000000409027825 */ /* 0x001fca00078e0202 */
[----:B------:R-:W-:Y:S01]  /*09e0*/  STG.E desc[UR6][R2.64], R18 ;  /* 0x0000001202007986 */ /* 0x000fe2000c101906 */
[----:B------:R-:W-:Y:S05]  /*09f0*/  EXIT ;  /* 0x000000000000794d */ /* 0x000fea0003800000 */
.L_x_285:
        /* <DEDUP_REMOVED lines=16> */
.L_x_316:


//--------------------- .text._Z17compute_distancesPfS_S_iii --------------------------
	.section	.text._Z17compute_distancesPfS_S_iii,"ax",@progbits
	.align	128
        .global         _Z17compute_distancesPfS_S_iii
        .type           _Z17compute_distancesPfS_S_iii,@function
        .size           _Z17compute_distancesPfS_S_iii,(.L_x_317 - _Z17compute_distancesPfS_S_iii)
        .other          _Z17compute_distancesPfS_S_iii,@"STO_CUDA_ENTRY STV_DEFAULT"
_Z17compute_distancesPfS_S_iii:
.text._Z17compute_distancesPfS_S_iii:
        /* <DEDUP_REMOVED lines=10> */
[----:B------:R-:W0:Y:S01]  /*00a0*/  LDC R6, c[0x0][0x39c] ;  /* 0x0000e700ff067b82 */ /* 0x000e220000000800 */
[----:B------:R-:W1:Y:S01]  /*00b0*/  LDCU.64 UR12, c[0x0][0x358] ;  /* 0x00006b00ff0c77ac */ /* 0x000e620008000a00 */
[----:B------:R-:W-:Y:S01]  /*00c0*/  HFMA2 R9, -RZ, RZ, 0, 0 ;  /* 0x00000000ff097431 */ /* 0x000fe200000001ff */
[----:B0-----:R-:W-:-:S13]  /*00d0*/  ISETP.GE.AND P0, PT, R6, 0x1, PT ;  /* 0x000000010600780c */ /* 0x001fda0003f06270 */
[----:B-1----:R-:W-:Y:S05]  /*00e0*/  @!P0 BRA `(.L_x_286) ;  /* 0x00000008003c8947 */ /* 0x002fea0003800000 */
[----:B------:R-:W-:Y:S02]  /*00f0*/  IABS R7, R5 ;  /* 0x0000000500077213 */ /* 0x000fe40000000000 */
[----:B------:R-:W-:Y:S02]  /*0100*/  LOP3.LUT R25, R6, 0x7, RZ, 0xc0, !PT ;  /* 0x0000000706197812 */ /* 0x000fe400078ec0ff */
[----:B------:R-:W0:Y:S08]  /*0110*/  I2F.RP R4, R7 ;  /* 0x0000000700047306 */ /* 0x000e300000209400 */
[----:B0-----:R-:W0:Y:S02]  /*0120*/  MUFU.RCP R4, R4 ;  /* 0x0000000400047308 */ /* 0x001e240000001000 */
[----:B0-----:R-:W-:-:S06]  /*0130*/  IADD3 R2, PT, PT, R4, 0xffffffe, RZ ;  /* 0x0ffffffe04027810 */ /* 0x001fcc0007ffe0ff */
[----:B------:R0:W1:Y:S02]  /*0140*/  F2I.FTZ.U32.TRUNC.NTZ R3, R2 ;  /* 0x0000000200037305 */ /* 0x000064000021f000 */
[----:B0-----:R-:W-:Y:S02]  /*0150*/  MOV R2, RZ ;  /* 0x000000ff00027202 */ /* 0x001fe40000000f00 */
[----:B-1----:R-:W-:-:S05]  /*0160*/  IADD3 R8, PT, PT, RZ, -R3, RZ ;  /* 0x80000003ff087210 */ /* 0x002fca0007ffe0ff */
[----:B------:R-:W-:Y:S01]  /*0170*/  IMAD R9, R8, R7, RZ ;  /* 0x0000000708097224 */ /* 0x000fe200078e02ff */
[----:B------:R-:W-:-:S03]  /*0180*/  IABS R8, R0 ;  /* 0x0000000000087213 */ /* 0x000fc60000000000 */
[----:B------:R-:W-:Y:S01]  /*0190*/  IMAD.HI.U32 R3, R3, R9, R2 ;  /* 0x0000000903037227 */ /* 0x000fe200078e0002 */
[----:B------:R-:W-:Y:S02]  /*01a0*/  LOP3.LUT R2, R0, R5, RZ, 0x3c, !PT ;  /* 0x0000000500027212 */ /* 0x000fe400078e3cff */
[----:B------:R-:W-:Y:S02]  /*01b0*/  MOV R9, RZ ;  /* 0x000000ff00097202 */ /* 0x000fe40000000f00 */
[----:B------:R-:W-:Y:S01]  /*01c0*/  ISETP.GE.AND P1, PT, R2, RZ, PT ;  /* 0x000000ff0200720c */ /* 0x000fe20003f26270 */
[----:B------:R-:W-:-:S05]  /*01d0*/  IMAD.HI.U32 R3, R3, R8, RZ ;  /* 0x0000000803037227 */ /* 0x000fca00078e00ff */
[----:B------:R-:W-:-:S05]  /*01e0*/  IADD3 R4, PT, PT, -R3, RZ, RZ ;  /* 0x000000ff03047210 */ /* 0x000fca0007ffe1ff */
[----:B------:R-:W-:-:S05]  /*01f0*/  IMAD R4, R7, R4, R8 ;  /* 0x0000000407047224 */ /* 0x000fca00078e0208 */
[----:B------:R-:W-:-:S13]  /*0200*/  ISETP.GT.U32.AND P2, PT, R7, R4, PT ;  /* 0x000000040700720c */ /* 0x000fda0003f44070 */
[-C--:B------:R-:W-:Y:S02]  /*0210*/  @!P2 IADD3 R4, PT, PT, R4, -R7.reuse, RZ ;  /* 0x800000070404a210 */ /* 0x080fe40007ffe0ff */
[----:B------:R-:W-:Y:S02]  /*0220*/  @!P2 IADD3 R3, PT, PT, R3, 0x1, RZ ;  /* 0x000000010303a810 */ /* 0x000fe40007ffe0ff */
[----:B------:R-:W-:Y:S02]  /*0230*/  ISETP.GE.U32.AND P0, PT, R4, R7, PT ;  /* 0x000000070400720c */ /* 0x000fe40003f06070 */
[----:B------:R-:W-:Y:S02]  /*0240*/  ISETP.NE.AND P2, PT, R5, RZ, PT ;  /* 0x000000ff0500720c */ /* 0x000fe40003f45270 */
[----:B------:R-:W-:-:S09]  /*0250*/  MOV R7, RZ ;  /* 0x000000ff00077202 */ /* 0x000fd20000000f00 */
[----:B------:R-:W-:Y:S02]  /*0260*/  @P0 IADD3 R3, PT, PT, R3, 0x1, RZ ;  /* 0x0000000103030810 */ /* 0x000fe40007ffe0ff */
[----:B------:R-:W-:Y:S02]  /*0270*/  ISETP.GE.U32.AND P0, PT, R6, 0x8, PT ;  /* 0x000000080600780c */ /* 0x000fe40003f06070 */
[----:B------:R-:W-:Y:S02]  /*0280*/  @!P1 IADD3 R3, PT, PT, -R3, RZ, RZ ;  /* 0x000000ff03039210 */ /* 0x000fe40007ffe1ff */
[----:B------:R-:W-:Y:S02]  /*0290*/  @!P2 LOP3.LUT R3, RZ, R5, RZ, 0x33, !PT ;  /* 0x00000005ff03a212 */ /* 0x000fe400078e33ff */
[----:B------:R-:W-:Y:S02]  /*02a0*/  ISETP.NE.AND P1, PT, R25, RZ, PT ;  /* 0x000000ff1900720c */ /* 0x000fe40003f25270 */
[C---:B------:R-:W-:Y:S01]  /*02b0*/  IADD3 R2, PT, PT, -R3.reuse, RZ, RZ ;  /* 0x000000ff03027210 */ /* 0x040fe20007ffe1ff */
[----:B------:R-:W-:-:S04]  /*02c0*/  IMAD R8, R3, R6, RZ ;  /* 0x0000000603087224 */ /* 0x000fc800078e02ff */
[----:B------:R-:W-:-:S04]  /*02d0*/  IMAD R5, R5, R2, R0 ;  /* 0x0000000205057224 */ /* 0x000fc800078e0200 */
[----:B------:R-:W-:Y:S01]  /*02e0*/  IMAD R10, R5, R6, RZ ;  /* 0x00000006050a7224 */ /* 0x000fe200078e02ff */
[----:B------:R-:W-:Y:S06]  /*02f0*/  @!P0 BRA `(.L_x_287) ;  /* 0x0000000000d48947 */ /* 0x000fec0003800000 */
[----:B------:R-:W0:Y:S01]  /*0300*/  LDCU.128 UR8, c[0x0][0x380] ;  /* 0x00007000ff0877ac */ /* 0x000e220008000c00 */
[----:B------:R-:W-:Y:S01]  /*0310*/  LOP3.LUT R7, R6, 0x7ffffff8, RZ, 0xc0, !PT ;  /* 0x7ffffff806077812 */ /* 0x000fe200078ec0ff */
[----:B------:R-:W-:Y:S01]  /*0320*/  IMAD.MOV.U32 R12, RZ, RZ, R8 ;  /* 0x000000ffff0c7224 */ /* 0x000fe200078e0008 */
[----:B------:R-:W-:Y:S02]  /*0330*/  MOV R9, RZ ;  /* 0x000000ff00097202 */ /* 0x000fe40000000f00 */
[----:B------:R-:W-:Y:S02]  /*0340*/  MOV R11, R10 ;  /* 0x0000000a000b7202 */ /* 0x000fe40000000f00 */
[----:B------:R-:W-:Y:S01]  /*0350*/  IADD3 R27, PT, PT, -R7, RZ, RZ ;  /* 0x000000ff071b7210 */ /* 0x000fe20007ffe1ff */
[----:B0-----:R-:W-:Y:S02]  /*0360*/  UIADD3 UR6, UP0, UPT, UR8, 0x10, URZ ;  /* 0x0000001008067890 */ /* 0x001fe4000ff1e0ff */
[----:B------:R-:W-:-:S02]  /*0370*/  UIADD3 UR4, UP1, UPT, UR10, 0x10, URZ ;  /* 0x000000100a047890 */ /* 0x000fc4000ff3e0ff */
[----:B------:R-:W-:Y:S02]  /*0380*/  UIADD3.X UR7, UPT, UPT, URZ, UR9, URZ, UP0, !UPT ;  /* 0x00000009ff077290 */ /* 0x000fe400087fe4ff */
[----:B------:R-:W-:-:S12]  /*0390*/  UIADD3.X UR5, UPT, UPT, URZ, UR11, URZ, UP1, !UPT ;  /* 0x0000000bff057290 */ /* 0x000fd80008ffe4ff */
.L_x_288:
[----:B------:R-:W-:Y:S02]  /*03a0*/  MOV R4, UR6 ;  /* 0x0000000600047c02 */ /* 0x000fe40008000f00 */
[----:B------:R-:W-:Y:S02]  /*03b0*/  MOV R5, UR7 ;  /* 0x0000000700057c02 */ /* 0x000fe40008000f00 */
[----:B------:R-:W-:Y:S02]  /*03c0*/  MOV R2, UR4 ;  /* 0x0000000400027c02 */ /* 0x000fe40008000f00 */
[----:B------:R-:W-:Y:S01]  /*03d0*/  MOV R3, UR5 ;  /* 0x0000000500037c02 */ /* 0x000fe20008000f00 */
        /* <DEDUP_REMOVED lines=9> */
[----:B------:R-:W5:Y:S04]  /*0470*/  LDG.E R18, desc[UR12][R2.64+-0x4] ;  /* 0xfffffc0c02127981 */ /* 0x000f68000c1e1900 */
[----:B------:R-:W5:Y:S04]  /*0480*/  LDG.E R19, desc[UR12][R4.64] ;  /* 0x0000000c04137981 */ /* 0x000f68000c1e1900 */
[----:B------:R-:W5:Y:S04]  /*0490*/  LDG.E R20, desc[UR12][R2.64] ;  /* 0x0000000c02147981 */ /* 0x000f68000c1e1900 */
[----:B------:R-:W5:Y:S04]  /*04a0*/  LDG.E R23, desc[UR12][R4.64+0x4] ;  /* 0x0000040c04177981 */ /* 0x000f68000c1e1900 */
[----:B------:R-:W5:Y:S01]  /*04b0*/  LDG.E R24, desc[UR12][R4.64+0xc] ;  /* 0x00000c0c04187981 */ /* 0x000f62000c1e1900 */
[----:B--2---:R-:W-:-:S03]  /*04c0*/  FADD R26, R21, -R22 ;  /* 0x80000016151a7221 */ /* 0x004fc60000000000 */
[----:B------:R-:W2:Y:S01]  /*04d0*/  LDG.E R22, desc[UR12][R2.64+0x4] ;  /* 0x0000040c02167981 */ /* 0x000ea2000c1e1900 */
[----:B------:R-:W-:-:S03]  /*04e0*/  FFMA R28, R26, R26, R9 ;  /* 0x0000001a1a1c7223 */ /* 0x000fc60000000009 */
[----:B------:R-:W2:Y:S04]  /*04f0*/  LDG.E R21, desc[UR12][R4.64+0x8] ;  /* 0x0000080c04157981 */ /* 0x000ea8000c1e1900 */
[----:B------:R-:W2:Y:S04]  /*0500*/  LDG.E R26, desc[UR12][R2.64+0x8] ;  /* 0x0000080c021a7981 */ /* 0x000ea8000c1e1900 */
[----:B------:R-:W2:Y:S01]  /*0510*/  LDG.E R9, desc[UR12][R2.64+0xc] ;  /* 0x00000c0c02097981 */ /* 0x000ea2000c1e1900 */
[----:B---3--:R-:W-:Y:S01]  /*0520*/  FADD R13, R13, -R14 ;  /* 0x8000000e0d0d7221 */ /* 0x008fe20000000000 */
[----:B----4-:R-:W-:-:S03]  /*0530*/  FADD R15, R15, -R16 ;  /* 0x800000100f0f7221 */ /* 0x010fc60000000000 */
[----:B------:R-:W-:Y:S01]  /*0540*/  FFMA R28, R13, R13, R28 ;  /* 0x0000000d0d1c7223 */ /* 0x000fe2000000001c */
[----:B------:R-:W-:-:S03]  /*0550*/  IADD3 R27, PT, PT, R27, 0x8, RZ ;  /* 0x000000081b1b7810 */ /* 0x000fc60007ffe0ff */
[----:B------:R-:W-:Y:S01]  /*0560*/  FFMA R28, R15, R15, R28 ;  /* 0x0000000f0f1c7223 */ /* 0x000fe2000000001c */
[----:B-----5:R-:W-:Y:S01]  /*0570*/  FADD R17, R17, -R18 ;  /* 0x8000001211117221 */ /* 0x020fe20000000000 */
[----:B------:R-:W-:-:S03]  /*0580*/  ISETP.NE.AND P0, PT, R27, RZ, PT ;  /* 0x000000ff1b00720c */ /* 0x000fc60003f05270 */
[----:B------:R-:W-:Y:S01]  /*0590*/  FFMA R28, R17, R17, R28 ;  /* 0x00000011111c7223 */ /* 0x000fe2000000001c */
[----:B------:R-:W-:-:S04]  /*05a0*/  FADD R19, R19, -R20 ;  /* 0x8000001413137221 */ /* 0x000fc80000000000 */
[----:B------:R-:W-:Y:S01]  /*05b0*/  FFMA R28, R19, R19, R28 ;  /* 0x00000013131c7223 */ /* 0x000fe2000000001c */
[----:B------:R-:W-:Y:S01]  /*05c0*/  IADD3 R12, PT, PT, R12, 0x8, RZ ;  /* 0x000000080c0c7810 */ /* 0x000fe20007ffe0ff */
[----:B------:R-:W-:Y:S02]  /*05d0*/  VIADD R11, R11, 0x8 ;  /* 0x000000080b0b7836 */ /* 0x000fe40000000000 */
[----:B--2---:R-:W-:-:S04]  /*05e0*/  FADD R23, R23, -R22 ;  /* 0x8000001617177221 */ /* 0x004fc80000000000 */
[----:B------:R-:W-:Y:S01]  /*05f0*/  FFMA R28, R23, R23, R28 ;  /* 0x00000017171c7223 */ /* 0x000fe2000000001c */
[----:B------:R-:W-:Y:S01]  /*0600*/  FADD R21, R21, -R26 ;  /* 0x8000001a15157221 */ /* 0x000fe20000000000 */
[----:B------:R-:W-:-:S03]  /*0610*/  FADD R9, R24, -R9 ;  /* 0x8000000918097221 */ /* 0x000fc60000000000 */
[----:B------:R-:W-:-:S04]  /*0620*/  FFMA R28, R21, R21, R28 ;  /* 0x00000015151c7223 */ /* 0x000fc8000000001c */
[----:B------:R-:W-:Y:S01]  /*0630*/  FFMA R9, R9, R9, R28 ;  /* 0x0000000909097223 */ /* 0x000fe2000000001c */
[----:B------:R-:W-:Y:S06]  /*0640*/  @P0 BRA `(.L_x_288) ;  /* 0xfffffffc00540947 */ /* 0x000fec000383ffff */
.L_x_287:
[----:B------:R-:W-:Y:S05]  /*0650*/  @!P1 BRA `(.L_x_286) ;  /* 0x0000000000e09947 */ /* 0x000fea0003800000 */
[----:B------:R-:W-:Y:S02]  /*0660*/  ISETP.GE.U32.AND P0, PT, R25, 0x4, PT ;  /* 0x000000041900780c */ /* 0x000fe40003f06070 */
[----:B------:R-:W-:-:S04]  /*0670*/  LOP3.LUT R16, R6, 0x3, RZ, 0xc0, !PT ;  /* 0x0000000306107812 */ /* 0x000fc800078ec0ff */
[----:B------:R-:W-:-:S07]  /*0680*/  ISETP.NE.AND P1, PT, R16, RZ, PT ;  /* 0x000000ff1000720c */ /* 0x000fce0003f25270 */
[----:B------:R-:W-:Y:S06]  /*0690*/  @!P0 BRA `(.L_x_289) ;  /* 0x00000000005c8947 */ /* 0x000fec0003800000 */
[----:B------:R-:W0:Y:S01]  /*06a0*/  LDC.64 R2, c[0x0][0x380] ;  /* 0x0000e000ff027b82 */ /* 0x000e220000000a00 */
[-C--:B------:R-:W-:Y:S02]  /*06b0*/  IADD3 R11, PT, PT, R8, R7.reuse, RZ ;  /* 0x00000007080b7210 */ /* 0x080fe40007ffe0ff */
[----:B------:R-:W-:-:S05]  /*06c0*/  IADD3 R13, PT, PT, R10, R7, RZ ;  /* 0x000000070a0d7210 */ /* 0x000fca0007ffe0ff */
[----:B------:R-:W1:Y:S01]  /*06d0*/  LDC.64 R4, c[0x0][0x388] ;  /* 0x0000e200ff047b82 */ /* 0x000e620000000a00 */
[----:B0-----:R-:W-:-:S05]  /*06e0*/  IMAD.WIDE R2, R11, 0x4, R2 ;  /* 0x000000040b027825 */ /* 0x001fca00078e0202 */
[----:B------:R-:W2:Y:S01]  /*06f0*/  LDG.E R11, desc[UR12][R2.64] ;  /* 0x0000000c020b7981 */ /* 0x000ea2000c1e1900 */
[----:B-1----:R-:W-:-:S03]  /*0700*/  IMAD.WIDE R4, R13, 0x4, R4 ;  /* 0x000000040d047825 */ /* 0x002fc600078e0204 */
[----:B------:R-:W3:Y:S04]  /*0710*/  LDG.E R15, desc[UR12][R2.64+0x8] ;  /* 0x0000080c020f7981 */ /* 0x000ee8000c1e1900 */
[----:B------:R-:W2:Y:S04]  /*0720*/  LDG.E R12, desc[UR12][R4.64] ;  /* 0x0000000c040c7981 */ /* 0x000ea8000c1e1900 */
[----:B------:R-:W4:Y:S04]  /*0730*/  LDG.E R13, desc[UR12][R2.64+0x4] ;  /* 0x0000040c020d7981 */ /* 0x000f28000c1e1900 */
[----:B------:R-:W4:Y:S04]  /*0740*/  LDG.E R14, desc[UR12][R4.64+0x4] ;  /* 0x0000040c040e7981 */ /* 0x000f28000c1e1900 */
[----:B------:R-:W3:Y:S04]  /*0750*/  LDG.E R18, desc[UR12][R4.64+0x8] ;  /* 0x0000080c04127981 */ /* 0x000ee8000c1e1900 */
[----:B------:R-:W5:Y:S04]  /*0760*/  LDG.E R17, desc[UR12][R2.64+0xc] ;  /* 0x00000c0c02117981 */ /* 0x000f68000c1e1900 */
[----:B------:R-:W5:Y:S01]  /*0770*/  LDG.E R20, desc[UR12][R4.64+0xc] ;  /* 0x00000c0c04147981 */ /* 0x000f62000c1e1900 */
[----:B------:R-:W-:Y:S01]  /*0780*/  IADD3 R7, PT, PT, R7, 0x4, RZ ;  /* 0x0000000407077810 */ /* 0x000fe20007ffe0ff */
[----:B--2---:R-:W-:-:S04]  /*0790*/  FADD R12, R11, -R12 ;  /* 0x8000000c0b0c7221 */ /* 0x004fc80000000000 */
[----:B------:R-:W-:Y:S01]  /*07a0*/  FFMA R9, R12, R12, R9 ;  /* 0x0000000c0c097223 */ /* 0x000fe20000000009 */
[----:B----4-:R-:W-:-:S04]  /*07b0*/  FADD R14, R13, -R14 ;  /* 0x8000000e0d0e7221 */ /* 0x010fc80000000000 */
[----:B------:R-:W-:Y:S01]  /*07c0*/  FFMA R9, R14, R14, R9 ;  /* 0x0000000e0e097223 */ /* 0x000fe20000000009 */
[----:B---3--:R-:W-:-:S04]  /*07d0*/  FADD R18, R15, -R18 ;  /* 0x800000120f127221 */ /* 0x008fc80000000000 */
[----:B------:R-:W-:Y:S01]  /*07e0*/  FFMA R9, R18, R18, R9 ;  /* 0x0000001212097223 */ /* 0x000fe20000000009 */
[----:B-----5:R-:W-:-:S04]  /*07f0*/  FADD R20, R17, -R20 ;  /* 0x8000001411147221 */ /* 0x020fc80000000000 */
[----:B------:R-:W-:-:S07]  /*0800*/  FFMA R9, R20, R20, R9 ;  /* 0x0000001414097223 */ /* 0x000fce0000000009 */
.L_x_289:
[----:B------:R-:W-:Y:S05]  /*0810*/  @!P1 BRA `(.L_x_286) ;  /* 0x0000000000709947 */ /* 0x000fea0003800000 */
[----:B------:R-:W0:Y:S01]  /*0820*/  LDC.64 R14, c[0x0][0x380] ;  /* 0x0000e000ff0e7b82 */ /* 0x000e220000000a00 */
[----:B------:R-:W-:Y:S02]  /*0830*/  ISETP.NE.AND P0, PT, R16, 0x1, PT ;  /* 0x000000011000780c */ /* 0x000fe40003f05270 */
[----:B------:R-:W-:-:S04]  /*0840*/  LOP3.LUT R6, R6, 0x1, RZ, 0xc0, !PT ;  /* 0x0000000106067812 */ /* 0x000fc800078ec0ff */
[----:B------:R-:W-:Y:S01]  /*0850*/  ISETP.NE.U32.AND P1, PT, R6, 0x1, PT ;  /* 0x000000010600780c */ /* 0x000fe20003f25070 */
[----:B------:R-:W1:Y:S06]  /*0860*/  LDC.64 R12, c[0x0][0x388] ;  /* 0x0000e200ff0c7b82 */ /* 0x000e6c0000000a00 */
[-C--:B------:R-:W-:Y:S02]  /*0870*/  @P0 IADD3 R11, PT, PT, R8, R7.reuse, RZ ;  /* 0x00000007080b0210 */ /* 0x080fe40007ffe0ff */
[----:B------:R-:W2:Y:S01]  /*0880*/  LDC.64 R4, c[0x0][0x380] ;  /* 0x0000e000ff047b82 */ /* 0x000ea20000000a00 */
[----:B------:R-:W-:-:S02]  /*0890*/  @P0 IADD3 R17, PT, PT, R10, R7, RZ ;  /* 0x000000070a110210 */ /* 0x000fc40007ffe0ff */
[----:B------:R-:W-:-:S05]  /*08a0*/  @P0 IADD3 R7, PT, PT, R7, 0x2, RZ ;  /* 0x0000000207070810 */ /* 0x000fca0007ffe0ff */
[----:B------:R-:W3:Y:S01]  /*08b0*/  LDC.64 R2, c[0x0][0x388] ;  /* 0x0000e200ff027b82 */ /* 0x000ee20000000a00 */
[----:B0-----:R-:W-:Y:S01]  /*08c0*/  @P0 IMAD.WIDE R14, R11, 0x4, R14 ;  /* 0x000000040b0e0825 */ /* 0x001fe200078e020e */
[-C--:B------:R-:W-:Y:S02]  /*08d0*/  @!P1 IADD3 R11, PT, PT, R8, R7.reuse, RZ ;  /* 0x00000007080b9210 */ /* 0x080fe40007ffe0ff */
[----:B------:R-:W-:Y:S02]  /*08e0*/  @!P1 IADD3 R7, PT, PT, R10, R7, RZ ;  /* 0x000000070a079210 */ /* 0x000fe40007ffe0ff */
[----:B------:R-:W4:Y:S01]  /*08f0*/  @P0 LDG.E R6, desc[UR12][R14.64] ;  /* 0x0000000c0e060981 */ /* 0x000f22000c1e1900 */
[----:B-1----:R-:W-:-:S03]  /*0900*/  @P0 IMAD.WIDE R12, R17, 0x4, R12 ;  /* 0x00000004110c0825 */ /* 0x002fc600078e020c */
[----:B------:R-:W5:Y:S04]  /*0910*/  @P0 LDG.E R8, desc[UR12][R14.64+0x4] ;  /* 0x0000040c0e080981 */ /* 0x000f68000c1e1900 */
[----:B------:R-:W4:Y:S01]  /*0920*/  @P0 LDG.E R17, desc[UR12][R12.64] ;  /* 0x0000000c0c110981 */ /* 0x000f22000c1e1900 */
[----:B--2---:R-:W-:-:S03]  /*0930*/  @!P1 IMAD.WIDE R4, R11, 0x4, R4 ;  /* 0x000000040b049825 */ /* 0x004fc600078e0204 */
[----:B------:R-:W5:Y:S04]  /*0940*/  @P0 LDG.E R19, desc[UR12][R12.64+0x4] ;  /* 0x0000040c0c130981 */ /* 0x000f68000c1e1900 */
[----:B------:R-:W2:Y:S01]  /*0950*/  @!P1 LDG.E R4, desc[UR12][R4.64] ;  /* 0x0000000c04049981 */ /* 0x000ea2000c1e1900 */
[----:B---3--:R-:W-:-:S06]  /*0960*/  @!P1 IMAD.WIDE R2, R7, 0x4, R2 ;  /* 0x0000000407029825 */ /* 0x008fcc00078e0202 */
[----:B------:R-:W2:Y:S01]  /*0970*/  @!P1 LDG.E R3, desc[UR12][R2.64] ;  /* 0x0000000c02039981 */ /* 0x000ea2000c1e1900 */
[----:B----4-:R-:W-:Y:S01]  /*0980*/  @P0 FADD R6, R6, -R17 ;  /* 0x8000001106060221 */ /* 0x010fe20000000000 */
[----:B-----5:R-:W-:-:S03]  /*0990*/  @P0 FADD R19, R8, -R19 ;  /* 0x8000001308130221 */ /* 0x020fc60000000000 */
[----:B------:R-:W-:-:S04]  /*09a0*/  @P0 FFMA R6, R6, R6, R9 ;  /* 0x0000000606060223 */ /* 0x000fc80000000009 */
[----:B------:R-:W-:Y:S01]  /*09b0*/  @P0 FFMA R9, R19, R19, R6 ;  /* 0x0000001313090223 */ /* 0x000fe20000000006 */
[----:B--2---:R-:W-:-:S04]  /*09c0*/  @!P1 FADD R6, R4, -R3 ;  /* 0x8000000304069221 */ /* 0x004fc80000000000 */
[----:B------:R-:W-:-:S07]  /*09d0*/  @!P1 FFMA R9, R6, R6, R9 ;  /* 0x0000000606099223 */ /* 0x000fce0000000009 */
.L_x_286:
[----:B------:R-:W0:Y:S02]  /*09e0*/  LDC.64 R2, c[0x0][0x390] ;  /* 0x0000e400ff027b82 */ /* 0x000e240000000a00 */
[----:B0-----:R-:W-:-:S05]  /*09f0*/  IMAD.WIDE R2, R0, 0x4, R2 ;  /* 0x0000000400027825 */ /* 0x001fca00078e0202 */
[----:B------:R-:W-:Y:S01]  /*0a00*/  STG.E desc[UR12][R2.64], R9 ;  /* 0x0000000902007986 */ /* 0x000fe2000c10190c */
[----:B------:R-:W-:Y:S05]  /*0a10*/  EXIT ;  /* 0x000000000000794d */ /* 0x000fea0003800000 */
.L_x_290:
        /* <DEDUP_REMOVED lines=14> */
.L_x_317:


//--------------------- .text._Z19setup_curand_statesP17curandStateXORWOWmi --------------------------
	.section	.text._Z19setup_curand_statesP17curandStateXORWOWmi,"ax",@progbits
	.align	128
        .global         _Z19setup_curand_statesP17curandStateXORWOWmi
        .type           _Z19setup_curand_statesP17curandStateXORWOWmi,@function
        .size           _Z19setup_curand_statesP17curandStateXORWOWmi,(.L_x_318 - _Z19setup_curand_statesP17curandStateXORWOWmi)
        .other          _Z19setup_curand_statesP17curandStateXORWOWmi,@"STO_CUDA_ENTRY STV_DEFAULT"
_Z19setup_curand_statesP17curandStateXORWOWmi:
.text._Z19setup_curand_statesP17curandStateXORWOWmi:
        /* <DEDUP_REMOVED lines=10> */
[----:B------:R-:W-:Y:S01]  /*00a0*/  ISETP.NE.AND P0, PT, R13, RZ, PT ;  /* 0x000000ff0d00720c */ /* 0x000fe20003f05270 */
[----:B------:R-:W-:Y:S05]  /*00b0*/  BSSY.RECONVERGENT B0, `(.L_x_291) ;  /* 0x00000e1000007945 */ /* 0x000fea0003800200 */
[----:B------:R-:W2:Y:S01]  /*00c0*/  LDC.64 R6, c[0x0][0x380] ;  /* 0x0000e000ff067b82 */ /* 0x000ea20000000a00 */
[----:B0-----:R-:W-:Y:S02]  /*00d0*/  LOP3.LUT R0, R2, 0xaad26b49, RZ, 0x3c, !PT ;  /* 0xaad26b4902007812 */ /* 0x001fe400078e3cff */
[----:B------:R-:W-:-:S03]  /*00e0*/  LOP3.LUT R2, R3, 0xf7dcefdd, RZ, 0x3c, !PT ;  /* 0xf7dcefdd03027812 */ /* 0x000fc600078e3cff */
[----:B------:R-:W-:Y:S02]  /*00f0*/  IMAD R0, R0, 0x4182bed5, RZ ;  /* 0x4182bed500007824 */ /* 0x000fe400078e02ff */
[----:B------:R-:W-:Y:S02]  /*0100*/  IMAD R3, R2, -0x658354e5, RZ ;  /* 0x9a7cab1b02037824 */ /* 0x000fe400078e02ff */
[----:B--2---:R-:W-:Y:S01]  /*0110*/  IMAD.WIDE R6, R13, 0x30, R6 ;  /* 0x000000300d067825 */ /* 0x004fe200078e0206 */
[C---:B------:R-:W-:Y:S02]  /*0120*/  LOP3.LUT R8, R0.reuse, 0x159a55e5, RZ, 0x3c, !PT ;  /* 0x159a55e500087812 */ /* 0x040fe400078e3cff */
[C---:B------:R-:W-:Y:S01]  /*0130*/  IADD3 R4, PT, PT, R0.reuse, 0x64f0c9, R3 ;  /* 0x0064f0c900047810 */ /* 0x040fe20007ffe003 */
[C---:B------:R-:W-:Y:S01]  /*0140*/  VIADD R5, R0.reuse, 0x75bcd15 ;  /* 0x075bcd1500057836 */ /* 0x040fe20000000000 */
[----:B------:R-:W-:Y:S01]  /*0150*/  LOP3.LUT R10, R3, 0x5491333, RZ, 0x3c, !PT ;  /* 0x05491333030a7812 */ /* 0x000fe200078e3cff */
[----:B------:R-:W-:-:S02]  /*0160*/  VIADD R11, R0, 0x583f19 ;  /* 0x00583f19000b7836 */ /* 0x000fc40000000000 */
[----:B------:R-:W-:Y:S01]  /*0170*/  VIADD R9, R3, 0x1f123bb5 ;  /* 0x1f123bb503097836 */ /* 0x000fe20000000000 */
[----:B-1----:R0:W-:Y:S04]  /*0180*/  STG.E.64 desc[UR4][R6.64], R4 ;  /* 0x0000000406007986 */ /* 0x0021e8000c101b04 */
[----:B------:R0:W-:Y:S04]  /*0190*/  STG.E.64 desc[UR4][R6.64+0x8], R8 ;  /* 0x0000080806007986 */ /* 0x0001e8000c101b04 */
[----:B------:R0:W-:Y:S01]  /*01a0*/  STG.E.64 desc[UR4][R6.64+0x10], R10 ;  /* 0x0000100a06007986 */ /* 0x0001e2000c101b04 */
[----:B------:R-:W-:Y:S05]  /*01b0*/  @!P0 BRA `(.L_x_292) ;  /* 0x0000000c00408947 */ /* 0x000fea0003800000 */
[----:B------:R-:W-:Y:S01]  /*01c0*/  SHF.R.S32.HI R0, RZ, 0x1f, R13 ;  /* 0x0000001fff007819 */ /* 0x000fe2000001140d */
[----:B------:R-:W-:-:S07]  /*01d0*/  IMAD.MOV.U32 R12, RZ, RZ, RZ ;  /* 0x000000ffff0c7224 */ /* 0x000fce00078e00ff */
.L_x_298:
[----:B-1----:R-:W-:Y:S01]  /*01e0*/  LOP3.LUT R2, R13, 0x3, RZ, 0xc0, !PT ;  /* 0x000000030d027812 */ /* 0x002fe200078ec0ff */
[----:B------:R-:W-:Y:S03]  /*01f0*/  BSSY.RECONVERGENT B1, `(.L_x_293) ;  /* 0x00000c6000017945 */ /* 0x000fe60003800200 */
[----:B------:R-:W-:-:S04]  /*0200*/  ISETP.NE.U32.AND P0, PT, R2, RZ, PT ;  /* 0x000000ff0200720c */ /* 0x000fc80003f05070 */
[----:B------:R-:W-:-:S13]  /*0210*/  ISETP.NE.AND.EX P0, PT, RZ, RZ, PT, P0 ;  /* 0x000000ffff00720c */ /* 0x000fda0003f05300 */
[----:B------:R-:W-:Y:S05]  /*0220*/  @!P0 BRA `(.L_x_294) ;  /* 0x0000000c00088947 */ /* 0x000fea0003800000 */
[----:B0-----:R-:W0:Y:S01]  /*0230*/  LDC.64 R8, c[0x4][RZ] ;  /* 0x01000000ff087b82 */ /* 0x001e220000000a00 */
[----:B------:R-:W-:Y:S02]  /*0240*/  IMAD.MOV.U32 R14, RZ, RZ, RZ ;  /* 0x000000ffff0e7224 */ /* 0x000fe400078e00ff */
[----:B0-----:R-:W-:-:S07]  /*0250*/  IMAD.WIDE.U32 R8, R12, 0xc80, R8 ;  /* 0x00000c800c087825 */ /* 0x001fce00078e0008 */
.L_x_297:
[----:B-1----:R-:W-:Y:S01]  /*0260*/  IMAD.MOV.U32 R15, RZ, RZ, RZ ;  /* 0x000000ffff0f7224 */ /* 0x002fe200078e00ff */
[----:B------:R-:W-:Y:S01]  /*0270*/  CS2R R2, SRZ ;  /* 0x0000000000027805 */ /* 0x000fe2000001ff00 */
[----:B------:R-:W-:Y:S01]  /*0280*/  IMAD.MOV.U32 R17, RZ, RZ, RZ ;  /* 0x000000ffff117224 */ /* 0x000fe200078e00ff */
[----:B------:R-:W-:-:S07]  /*0290*/  CS2R R4, SRZ ;  /* 0x0000000000047805 */ /* 0x000fce000001ff00 */
.L_x_296:
[----:B------:R-:W-:-:S05]  /*02a0*/  IMAD.WIDE.U32 R10, R17, 0x4, R6 ;  /* 0x00000004110a7825 */ /* 0x000fca00078e0006 */
[----:B------:R0:W5:Y:S01]  /*02b0*/  LDG.E R16, desc[UR4][R10.64+0x4] ;  /* 0x000004040a107981 */ /* 0x000162000c1e1900 */
[----:B------:R-:W-:-:S07]  /*02c0*/  IMAD.MOV.U32 R19, RZ, RZ, RZ ;  /* 0x000000ffff137224 */ /* 0x000fce00078e00ff */
.L_x_295:
[----:B-----5:R-:W-:Y:S01]  /*02d0*/  SHF.R.U32.HI R24, RZ, R19, R16 ;  /* 0x00000013ff187219 */ /* 0x020fe20000011610 */
[----:B0-----:R-:W-:-:S03]  /*02e0*/  IMAD.SHL.U32 R10, R17, 0x20, RZ ;  /* 0x00000020110a7824 */ /* 0x001fc600078e00ff */
[----:B------:R-:W-:Y:S01]  /*02f0*/  LOP3.LUT R11, R24, 0x1, RZ, 0xc0, !PT ;  /* 0x00000001180b7812 */ /* 0x000fe200078ec0ff */
[----:B------:R-:W-:-:S03]  /*0300*/  IMAD.IADD R10, R10, 0x1, R19 ;  /* 0x000000010a0a7824 */ /* 0x000fc600078e0213 */
[----:B------:R-:W-:Y:S01]  /*0310*/  ISETP.NE.U32.AND P0, PT, R11, 0x1, PT ;  /* 0x000000010b00780c */ /* 0x000fe20003f05070 */
[----:B------:R-:W-:-:S03]  /*0320*/  IMAD R11, R10, 0x5, RZ ;  /* 0x000000050a0b7824 */ /* 0x000fc600078e02ff */
[----:B------:R-:W-:Y:S01]  /*0330*/  R2P PR, R24, 0x7e ;  /* 0x0000007e18007804 */ /* 0x000fe20000000000 */
[----:B------:R-:W-:-:S08]  /*0340*/  IMAD.WIDE.U32 R10, R11, 0x4, R8 ;  /* 0x000000040b0a7825 */ /* 0x000fd000078e0008 */
[----:B------:R-:W2:Y:S04]  /*0350*/  @!P0 LDG.E R18, desc[UR4][R10.64] ;  /* 0x000000040a128981 */ /* 0x000ea8000c1e1900 */
[----:B------:R-:W3:Y:S04]  /*0360*/  @!P0 LDG.E R20, desc[UR4][R10.64+0x10] ;  /* 0x000010040a148981 */ /* 0x000ee8000c1e1900 */
[----:B------:R-:W4:Y:S04]  /*0370*/  @P1 LDG.E R22, desc[UR4][R10.64+0x14] ;  /* 0x000014040a161981 */ /* 0x000f28000c1e1900 */
[----:B------:R-:W4:Y:S04]  /*0380*/  @P2 LDG.E R26, desc[UR4][R10.64+0x28] ;  /* 0x000028040a1a2981 */ /* 0x000f28000c1e1900 */
[----:B------:R-:W4:Y:S04]  /*0390*/  @!P0 LDG.E R21, desc[UR4][R10.64+0x4] ;  /* 0x000004040a158981 */ /* 0x000f28000c1e1900 */
[----:B------:R-:W4:Y:S04]  /*03a0*/  @!P0 LDG.E R23, desc[UR4][R10.64+0xc] ;  /* 0x00000c040a178981 */ /* 0x000f28000c1e1900 */
[----:B------:R-:W4:Y:S04]  /*03b0*/  @P1 LDG.E R25, desc[UR4][R10.64+0x18] ;  /* 0x000018040a191981 */ /* 0x000f28000c1e1900 */
[----:B------:R-:W4:Y:S04]  /*03c0*/  @P3 LDG.E R28, desc[UR4][R10.64+0x3c] ;  /* 0x00003c040a1c3981 */ /* 0x000f28000c1e1900 */
[----:B------:R-:W4:Y:S01]  /*03d0*/  @P6 LDG.E R27, desc[UR4][R10.64+0x7c] ;  /* 0x00007c040a1b6981 */ /* 0x000f22000c1e1900 */
[----:B--2---:R-:W-:-:S03]  /*03e0*/  @!P0 LOP3.LUT R15, R15, R18, RZ, 0x3c, !PT ;  /* 0x000000120f0f8212 */ /* 0x004fc600078e3cff */
[----:B------:R-:W2:Y:S01]  /*03f0*/  @!P0 LDG.E R18, desc[UR4][R10.64+0x8] ;  /* 0x000008040a128981 */ /* 0x000ea2000c1e1900 */
[----:B---3--:R-:W-:-:S03]  /*0400*/  @!P0 LOP3.LUT R3, R3, R20, RZ, 0x3c, !PT ;  /* 0x0000001403038212 */ /* 0x008fc600078e3cff */
[----:B------:R-:W3:Y:S01]  /*0410*/  @P1 LDG.E R20, desc[UR4][R10.64+0x24] ;  /* 0x000024040a141981 */ /* 0x000ee2000c1e1900 */
[----:B----4-:R-:W-:-:S03]  /*0420*/  @P1 LOP3.LUT R15, R15, R22, RZ, 0x3c, !PT ;  /* 0x000000160f0f1212 */ /* 0x010fc600078e3cff */
[----:B------:R-:W4:Y:S01]  /*0430*/  @P2 LDG.E R22, desc[UR4][R10.64+0x38] ;  /* 0x000038040a162981 */ /* 0x000f22000c1e1900 */
[----:B------:R-:W-:-:S03]  /*0440*/  @P2 LOP3.LUT R15, R15, R26, RZ, 0x3c, !PT ;  /* 0x0000001a0f0f2212 */ /* 0x000fc600078e3cff */
[----:B------:R-:W4:Y:S01]  /*0450*/  @P4 LDG.E R26, desc[UR4][R10.64+0x50] ;  /* 0x000050040a1a4981 */ /* 0x000f22000c1e1900 */
[----:B------:R-:W-:-:S03]  /*0460*/  @!P0 LOP3.LUT R4, R4, R21, RZ, 0x3c, !PT ;  /* 0x0000001504048212 */ /* 0x000fc600078e3cff */
[----:B------:R-:W4:Y:S01]  /*0470*/  @P1 LDG.E R21, desc[UR4][R10.64+0x20] ;  /* 0x000020040a151981 */ /* 0x000f22000c1e1900 */
[----:B------:R-:W-:-:S03]  /*0480*/  @!P0 LOP3.LUT R2, R2, R23, RZ, 0x3c, !PT ;  /* 0x0000001702028212 */ /* 0x000fc600078e3cff */
[----:B------:R-:W4:Y:S01]  /*0490*/  @P2 LDG.E R23, desc[UR4][R10.64+0x2c] ;  /* 0x00002c040a172981 */ /* 0x000f22000c1e1900 */
[----:B------:R-:W-:-:S03]  /*04a0*/  @P1 LOP3.LUT R4, R4, R25, RZ, 0x3c, !PT ;  /* 0x0000001904041212 */ /* 0x000fc600078e3cff */
[----:B------:R-:W4:Y:S01]  /*04b0*/  @P2 LDG.E R25, desc[UR4][R10.64+0x34] ;  /* 0x000034040a192981 */ /* 0x000f22000c1e1900 */
[----:B--2---:R-:W-:-:S03]  /*04c0*/  @!P0 LOP3.LUT R5, R5, R18, RZ, 0x3c, !PT ;  /* 0x0000001205058212 */ /* 0x004fc600078e3cff */
[----:B------:R-:W2:Y:S01]  /*04d0*/  @P1 LDG.E R18, desc[UR4][R10.64+0x1c] ;  /* 0x00001c040a121981 */ /* 0x000ea2000c1e1900 */
[----:B---3--:R-:W-:-:S03]  /*04e0*/  @P1 LOP3.LUT R3, R3, R20, RZ, 0x3c, !PT ;  /* 0x0000001403031212 */ /* 0x008fc600078e3cff */
[----:B------:R-:W3:Y:S01]  /*04f0*/  @P2 LDG.E R20, desc[UR4][R10.64+0x30] ;  /* 0x000030040a142981 */ /* 0x000ee2000c1e1900 */
[----:B----4-:R-:W-:-:S03]  /*0500*/  @P2 LOP3.LUT R3, R3, R22, RZ, 0x3c, !PT ;  /* 0x0000001603032212 */ /* 0x010fc600078e3cff */
[----:B------:R-:W4:Y:S01]  /*0510*/  @P3 LDG.E R22, desc[UR4][R10.64+0x4c] ;  /* 0x00004c040a163981 */ /* 0x000f22000c1e1900 */
[----:B------:R-:W-:-:S04]  /*0520*/  @P3 LOP3.LUT R15, R15, R28, RZ, 0x3c, !PT ;  /* 0x0000001c0f0f3212 */ /* 0x000fc800078e3cff */
[----:B------:R-:W-:Y:S02]  /*0530*/  @P4 LOP3.LUT R15, R15, R26, RZ, 0x3c, !PT ;  /* 0x0000001a0f0f4212 */ /* 0x000fe400078e3cff */
[----:B------:R-:W-:Y:S01]  /*0540*/  @P1 LOP3.LUT R2, R2, R21, RZ, 0x3c, !PT ;  /* 0x0000001502021212 */ /* 0x000fe200078e3cff */
[----:B------:R-:W4:Y:S04]  /*0550*/  @P5 LDG.E R26, desc[UR4][R10.64+0x64] ;  /* 0x000064040a1a5981 */ /* 0x000f28000c1e1900 */
[----:B------:R-:W4:Y:S01]  /*0560*/  @P3 LDG.E R21, desc[UR4][R10.64+0x40] ;  /* 0x000040040a153981 */ /* 0x000f22000c1e1900 */
[----:B------:R-:W-:Y:S02]  /*0570*/  @P2 LOP3.LUT R4, R4, R23, RZ, 0x3c, !PT ;  /* 0x0000001704042212 */ /* 0x000fe400078e3cff */
[----:B------:R-:W-:Y:S01]  /*0580*/  @P2 LOP3.LUT R2, R2, R25, RZ, 0x3c, !PT ;  /* 0x0000001902022212 */ /* 0x000fe200078e3cff */
[----:B------:R-:W4:Y:S04]  /*0590*/  @P3 LDG.E R23, desc[UR4][R10.64+0x48] ;  /* 0x000048040a173981 */ /* 0x000f28000c1e1900 */
[----:B------:R-:W4:Y:S01]  /*05a0*/  @P4 LDG.E R25, desc[UR4][R10.64+0x54] ;  /* 0x000054040a194981 */ /* 0x000f22000c1e1900 */
[----:B--2---:R-:W-:-:S03]  /*05b0*/  @P1 LOP3.LUT R5, R5, R18, RZ, 0x3c, !PT ;  /* 0x0000001205051212 */ /* 0x004fc600078e3cff */
[----:B------:R-:W2:Y:S01]  /*05c0*/  @P3 LDG.E R18, desc[UR4][R10.64+0x44] ;  /* 0x000044040a123981 */ /* 0x000ea2000c1e1900 */
[----:B---3--:R-:W-:-:S03]  /*05d0*/  @P2 LOP3.LUT R5, R5, R20, RZ, 0x3c, !PT ;  /* 0x0000001405052212 */ /* 0x008fc600078e3cff */
[----:B------:R-:W3:Y:S01]  /*05e0*/  @P4 LDG.E R20, desc[UR4][R10.64+0x58] ;  /* 0x000058040a144981 */ /* 0x000ee2000c1e1900 */
[----:B----4-:R-:W-:-:S03]  /*05f0*/  @P3 LOP3.LUT R3, R3, R22, RZ, 0x3c, !PT ;  /* 0x0000001603033212 */ /* 0x010fc600078e3cff */
[----:B------:R-:W4:Y:S01]  /*0600*/  @P4 LDG.E R22, desc[UR4][R10.64+0x60] ;  /* 0x000060040a164981 */ /* 0x000f22000c1e1900 */
[----:B------:R-:W-:Y:S02]  /*0610*/  LOP3.LUT P0, RZ, R24, 0x80, RZ, 0xc0, !PT ;  /* 0x0000008018ff7812 */ /* 0x000fe4000780c0ff */
[----:B------:R-:W-:Y:S02]  /*0620*/  @P5 LOP3.LUT R15, R15, R26, RZ, 0x3c, !PT ;  /* 0x0000001a0f0f5212 */ /* 0x000fe400078e3cff */
[----:B------:R-:W4:Y:S01]  /*0630*/  @P6 LDG.E R26, desc[UR4][R10.64+0x78] ;  /* 0x000078040a1a6981 */ /* 0x000f22000c1e1900 */
[----:B------:R-:W-:-:S03]  /*0640*/  @P3 LOP3.LUT R4, R4, R21, RZ, 0x3c, !PT ;  /* 0x0000001504043212 */ /* 0x000fc600078e3cff */
[----:B------:R-:W4:Y:S01]  /*0650*/  @P4 LDG.E R21, desc[UR4][R10.64+0x5c] ;  /* 0x00005c040a154981 */ /* 0x000f22000c1e1900 */
[----:B------:R-:W-:-:S03]  /*0660*/  @P3 LOP3.LUT R2, R2, R23, RZ, 0x3c, !PT ;  /* 0x0000001702023212 */ /* 0x000fc600078e3cff */
[----:B------:R-:W4:Y:S01]  /*0670*/  @P5 LDG.E R23, desc[UR4][R10.64+0x68] ;  /* 0x000068040a175981 */ /* 0x000f22000c1e1900 */
[----:B------:R-:W-:-:S03]  /*0680*/  @P4 LOP3.LUT R4, R4, R25, RZ, 0x3c, !PT ;  /* 0x0000001904044212 */ /* 0x000fc600078e3cff */
[----:B------:R-:W4:Y:S01]  /*0690*/  @P5 LDG.E R25, desc[UR4][R10.64+0x70] ;  /* 0x000070040a195981 */ /* 0x000f22000c1e1900 */
[----:B--2---:R-:W-:-:S03]  /*06a0*/  @P3 LOP3.LUT R5, R5, R18, RZ, 0x3c, !PT ;  /* 0x0000001205053212 */ /* 0x004fc600078e3cff */
[----:B------:R-:W2:Y:S01]  /*06b0*/  @P5 LDG.E R18, desc[UR4][R10.64+0x6c] ;  /* 0x00006c040a125981 */ /* 0x000ea2000c1e1900 */
[----:B---3--:R-:W-:-:S03]  /*06c0*/  @P4 LOP3.LUT R5, R5, R20, RZ, 0x3c, !PT ;  /* 0x0000001405054212 */ /* 0x008fc600078e3cff */
[----:B------:R-:W3:Y:S01]  /*06d0*/  @P5 LDG.E R20, desc[UR4][R10.64+0x74] ;  /* 0x000074040a145981 */ /* 0x000ee2000c1e1900 */
[----:B----4-:R-:W-:-:S03]  /*06e0*/  @P4 LOP3.LUT R3, R3, R22, RZ, 0x3c, !PT ;  /* 0x0000001603034212 */ /* 0x010fc600078e3cff */
[----:B------:R-:W4:Y:S01]  /*06f0*/  @P0 LDG.E R22, desc[UR4][R10.64+0x8c] ;  /* 0x00008c040a160981 */ /* 0x000f22000c1e1900 */
[----:B------:R-:W-:-:S03]  /*0700*/  @P6 LOP3.LUT R15, R15, R26, RZ, 0x3c, !PT ;  /* 0x0000001a0f0f6212 */ /* 0x000fc600078e3cff */
        /* <DEDUP_REMOVED lines=13> */
[----:B------:R-:W-:Y:S02]  /*07e0*/  @P6 LOP3.LUT R4, R4, R27, RZ, 0x3c, !PT ;  /* 0x0000001b04046212 */ /* 0x000fe400078e3cff */
[----:B------:R-:W-:Y:S02]  /*07f0*/  @P6 LOP3.LUT R2, R2, R21, RZ, 0x3c, !PT ;  /* 0x0000001502026212 */ /* 0x000fe400078e3cff */
[----:B------:R-:W-:Y:S02]  /*0800*/  @P0 LOP3.LUT R4, R4, R23, RZ, 0x3c, !PT ;  /* 0x0000001704040212 */ /* 0x000fe400078e3cff */
[----:B------:R-:W-:Y:S02]  /*0810*/  @P0 LOP3.LUT R2, R2, R25, RZ, 0x3c, !PT ;  /* 0x0000001902020212 */ /* 0x000fe400078e3cff */
[----:B--2---:R-:W-:Y:S02]  /*0820*/  @P6 LOP3.LUT R5, R5, R18, RZ, 0x3c, !PT ;  /* 0x0000001205056212 */ /* 0x004fe400078e3cff */
[----:B---3--:R-:W-:-:S02]  /*0830*/  @P6 LOP3.LUT R3, R3, R20, RZ, 0x3c, !PT ;  /* 0x0000001403036212 */ /* 0x008fc400078e3cff */
[----:B----4-:R-:W-:Y:S02]  /*0840*/  @P0 LOP3.LUT R5, R5, R22, RZ, 0x3c, !PT ;  /* 0x0000001605050212 */ /* 0x010fe400078e3cff */
[----:B------:R-:W-:Y:S02]  /*0850*/  @P0 LOP3.LUT R3, R3, R26, RZ, 0x3c, !PT ;  /* 0x0000001a03030212 */ /* 0x000fe400078e3cff */
[----:B------:R-:W-:-:S13]  /*0860*/  R2P PR, R24.B1, 0x7f ;  /* 0x0000007f18007804 */ /* 0x000fda0000001000 */
[----:B------:R-:W2:Y:S04]  /*0870*/  @P0 LDG.E R18, desc[UR4][R10.64+0xa0] ;  /* 0x0000a0040a120981 */ /* 0x000ea8000c1e1900 */
[----:B------:R-:W3:Y:S04]  /*0880*/  @P1 LDG.E R22, desc[UR4][R10.64+0xb4] ;  /* 0x0000b4040a161981 */ /* 0x000ee8000c1e1900 */
[----:B------:R-:W4:Y:S04]  /*0890*/  @P2 LDG.E R26, desc[UR4][R10.64+0xc8] ;  /* 0x0000c8040a1a2981 */ /* 0x000f28000c1e1900 */
[----:B------:R-:W4:Y:S04]  /*08a0*/  @P3 LDG.E R28, desc[UR4][R10.64+0xdc] ;  /* 0x0000dc040a1c3981 */ /* 0x000f28000c1e1900 */
[----:B------:R-:W4:Y:S04]  /*08b0*/  @P0 LDG.E R23, desc[UR4][R10.64+0xa4] ;  /* 0x0000a4040a170981 */ /* 0x000f28000c1e1900 */
[----:B------:R-:W4:Y:S04]  /*08c0*/  @P0 LDG.E R20, desc[UR4][R10.64+0xa8] ;  /* 0x0000a8040a140981 */ /* 0x000f28000c1e1900 */
[----:B------:R-:W4:Y:S04]  /*08d0*/  @P4 LDG.E R25, desc[UR4][R10.64+0xf0] ;  /* 0x0000f0040a194981 */ /* 0x000f28000c1e1900 */
        /* <DEDUP_REMOVED lines=21> */
[----:B------:R-:W-:Y:S02]  /*0a30*/  LOP3.LUT P0, RZ, R24, 0x8000, RZ, 0xc0, !PT ;  /* 0x0000800018ff7812 */ /* 0x000fe4000780c0ff */
[----:B----4-:R-:W-:Y:S01]  /*0a40*/  @P5 LOP3.LUT R15, R15, R26, RZ, 0x3c, !PT ;  /* 0x0000001a0f0f5212 */ /* 0x010fe200078e3cff */
[----:B------:R-:W4:Y:S04]  /*0a50*/  @P3 LDG.E R24, desc[UR4][R10.64+0xe4] ;  /* 0x0000e4040a183981 */ /* 0x000f28000c1e1900 */
[----:B------:R-:W2:Y:S01]  /*0a60*/  @P6 LDG.E R26, desc[UR4][R10.64+0x118] ;  /* 0x000118040a1a6981 */ /* 0x000ea2000c1e1900 */
        /* <DEDUP_REMOVED lines=8> */
[----:B---3--:R-:W-:-:S03]  /*0af0*/  @P2 LOP3.LUT R3, R3, R22, RZ, 0x3c, !PT ;  /* 0x0000001603032212 */ /* 0x008fc600078e3cff */
[----:B------:R-:W3:Y:S01]  /*0b00*/  @P4 LDG.E R22, desc[UR4][R10.64+0x100] ;  /* 0x000100040a164981 */ /* 0x000ee2000c1e1900 */
[----:B--2---:R-:W-:-:S03]  /*0b10*/  @P6 LOP3.LUT R15, R15, R26, RZ, 0x3c, !PT ;  /* 0x0000001a0f0f6212 */ /* 0x004fc600078e3cff */
[----:B------:R-:W2:Y:S01]  /*0b20*/  @P0 LDG.E R26, desc[UR4][R10.64+0x12c] ;  /* 0x00012c040a1a0981 */ /* 0x000ea2000c1e1900 */
[----:B----4-:R-:W-:-:S03]  /*0b30*/  @P2 LOP3.LUT R2, R2, R23, RZ, 0x3c, !PT ;  /* 0x0000001702022212 */ /* 0x010fc600078e3cff */
[----:B------:R-:W4:Y:S01]  /*0b40*/  @P4 LDG.E R23, desc[UR4][R10.64+0xfc] ;  /* 0x0000fc040a174981 */ /* 0x000f22000c1e1900 */
[----:B------:R-:W-:-:S03]  /*0b50*/  @P2 LOP3.LUT R5, R5, R20, RZ, 0x3c, !PT ;  /* 0x0000001405052212 */ /* 0x000fc600078e3cff */
[----:B------:R-:W4:Y:S01]  /*0b60*/  @P4 LDG.E R20, desc[UR4][R10.64+0xf8] ;  /* 0x0000f8040a144981 */ /* 0x000f22000c1e1900 */
[----:B------:R-:W-:Y:S02]  /*0b70*/  @P3 LOP3.LUT R2, R2, R27, RZ, 0x3c, !PT ;  /* 0x0000001b02023212 */ /* 0x000fe400078e3cff */
[----:B------:R-:W-:Y:S01]  /*0b80*/  @P3 LOP3.LUT R4, R4, R25, RZ, 0x3c, !PT ;  /* 0x0000001904043212 */ /* 0x000fe200078e3cff */
[----:B------:R-:W4:Y:S01]  /*0b90*/  @P5 LDG.E R27, desc[UR4][R10.64+0x110] ;  /* 0x000110040a1b5981 */ /* 0x000f22000c1e1900 */
[----:B------:R-:W-:-:S03]  /*0ba0*/  @P3 LOP3.LUT R5, R5, R24, RZ, 0x3c, !PT ;  /* 0x0000001805053212 */ /* 0x000fc600078e3cff */
[----:B------:R-:W4:Y:S04]  /*0bb0*/  @P5 LDG.E R25, desc[UR4][R10.64+0x108] ;  /* 0x000108040a195981 */ /* 0x000f28000c1e1900 */
        /* <DEDUP_REMOVED lines=19> */
[----:B------:R-:W-:-:S05]  /*0cf0*/  VIADD R19, R19, 0x10 ;  /* 0x0000001013137836 */ /* 0x000fca0000000000 */
[----:B------:R-:W-:Y:S02]  /*0d00*/  ISETP.NE.AND P1, PT, R19, 0x20, PT ;  /* 0x000000201300780c */ /* 0x000fe40003f25270 */
[----:B------:R-:W-:Y:S02]  /*0d10*/  @P5 LOP3.LUT R3, R3, R18, RZ, 0x3c, !PT ;  /* 0x0000001203035212 */ /* 0x000fe400078e3cff */
[----:B------:R-:W-:Y:S02]  /*0d20*/  @P6 LOP3.LUT R4, R4, R21, RZ, 0x3c, !PT ;  /* 0x0000001504046212 */ /* 0x000fe400078e3cff */
[----:B---3--:R-:W-:-:S04]  /*0d30*/  @P6 LOP3.LUT R3, R3, R22, RZ, 0x3c, !PT ;  /* 0x0000001603036212 */ /* 0x008fc800078e3cff */
[----:B--2---:R-:W-:Y:S02]  /*0d40*/  @P0 LOP3.LUT R3, R3, R26, RZ, 0x3c, !PT ;  /* 0x0000001a03030212 */ /* 0x004fe400078e3cff */
[----:B----4-:R-:W-:Y:S02]  /*0d50*/  @P6 LOP3.LUT R2, R2, R23, RZ, 0x3c, !PT ;  /* 0x0000001702026212 */ /* 0x010fe400078e3cff */
[----:B------:R-:W-:Y:S02]  /*0d60*/  @P6 LOP3.LUT R5, R5, R20, RZ, 0x3c, !PT ;  /* 0x0000001405056212 */ /* 0x000fe400078e3cff */
[----:B------:R-:W-:Y:S02]  /*0d70*/  @P0 LOP3.LUT R2, R2, R27, RZ, 0x3c, !PT ;  /* 0x0000001b02020212 */ /* 0x000fe400078e3cff */
[----:B------:R-:W-:Y:S02]  /*0d80*/  @P0 LOP3.LUT R4, R4, R25, RZ, 0x3c, !PT ;  /* 0x0000001904040212 */ /* 0x000fe400078e3cff */
[----:B------:R-:W-:Y:S01]  /*0d90*/  @P0 LOP3.LUT R5, R5, R24, RZ, 0x3c, !PT ;  /* 0x0000001805050212 */ /* 0x000fe200078e3cff */
[----:B------:R-:W-:Y:S06]  /*0da0*/  @P1 BRA `(.L_x_295) ;  /* 0xfffffff400481947 */ /* 0x000fec000383ffff */
[----:B------:R-:W-:-:S05]  /*0db0*/  VIADD R17, R17, 0x1 ;  /* 0x0000000111117836 */ /* 0x000fca0000000000 */
[----:B------:R-:W-:-:S13]  /*0dc0*/  ISETP.NE.AND P0, PT, R17, 0x5, PT ;  /* 0x000000051100780c */ /* 0x000fda0003f05270 */
[----:B------:R-:W-:Y:S05]  /*0dd0*/  @P0 BRA `(.L_x_296) ;  /* 0xfffffff400300947 */ /* 0x000fea000383ffff */
[----:B------:R1:W-:Y:S01]  /*0de0*/  STG.E.64 desc[UR4][R6.64+0x8], R4 ;  /* 0x0000080406007986 */ /* 0x0003e2000c101b04 */
[----:B------:R-:W-:Y:S01]  /*0df0*/  VIADD R14, R14, 0x1 ;  /* 0x000000010e0e7836 */ /* 0x000fe20000000000 */
[----:B------:R-:W-:Y:S02]  /*0e00*/  LOP3.LUT R11, R13, 0x3, RZ, 0xc0, !PT ;  /* 0x000000030d0b7812 */ /* 0x000fe400078ec0ff */
[----:B------:R1:W-:Y:S02]  /*0e10*/  STG.E.64 desc[UR4][R6.64+0x10], R2 ;  /* 0x0000100206007986 */ /* 0x0003e4000c101b04 */
[----:B------:R-:W-:Y:S02]  /*0e20*/  ISETP.GE.U32.AND P0, PT, R14, R11, PT ;  /* 0x0000000b0e00720c */ /* 0x000fe40003f06070 */
[----:B------:R1:W-:Y:S11]  /*0e30*/  STG.E desc[UR4][R6.64+0x4], R15 ;  /* 0x0000040f06007986 */ /* 0x0003f6000c101904 */
[----:B------:R-:W-:Y:S05]  /*0e40*/  @!P0 BRA `(.L_x_297) ;  /* 0xfffffff400048947 */ /* 0x000fea000383ffff */
.L_x_294:
[----:B------:R-:W-:Y:S05]  /*0e50*/  BSYNC.RECONVERGENT B1 ;  /* 0x0000000000017941 */ /* 0x000fea0003800200 */
.L_x_293:
[C---:B------:R-:W-:Y:S01]  /*0e60*/  ISETP.GT.U32.AND P0, PT, R13.reuse, 0x3, PT ;  /* 0x000000030d00780c */ /* 0x040fe20003f04070 */
[----:B------:R-:W-:Y:S01]  /*0e70*/  VIADD R12, R12, 0x1 ;  /* 0x000000010c0c7836 */ /* 0x000fe20000000000 */
[--C-:B------:R-:W-:Y:S02]  /*0e80*/  SHF.R.U64 R13, R13, 0x2, R0.reuse ;  /* 0x000000020d0d7819 */ /* 0x100fe40000001200 */
[----:B------:R-:W-:Y:S02]  /*0e90*/  ISETP.GT.U32.AND.EX P0, PT, R0, RZ, PT, P0 ;  /* 0x000000ff0000720c */ /* 0x000fe40003f04100 */
[----:B------:R-:W-:-:S11]  /*0ea0*/  SHF.R.U32.HI R0, RZ, 0x2, R0 ;  /* 0x00000002ff007819 */ /* 0x000fd60000011600 */
[----:B------:R-:W-:Y:S05]  /*0eb0*/  @P0 BRA `(.L_x_298) ;  /* 0xfffffff000c80947 */ /* 0x000fea000383ffff */
.L_x_292:
[----:B------:R-:W-:Y:S05]  /*0ec0*/  BSYNC.RECONVERGENT B0 ;  /* 0x0000000000007941 */ /* 0x000fea0003800200 */
.L_x_291:
[----:B------:R-:W-:Y:S04]  /*0ed0*/  STG.E.64 desc[UR4][R6.64+0x18], RZ ;  /* 0x000018ff06007986 */ /* 0x000fe8000c101b04 */
[----:B------:R-:W-:Y:S04]  /*0ee0*/  STG.E desc[UR4][R6.64+0x20], RZ ;  /* 0x000020ff06007986 */ /* 0x000fe8000c101904 */
[----:B------:R-:W-:Y:S01]  /*0ef0*/  STG.E.64 desc[UR4][R6.64+0x28], RZ ;  /* 0x000028ff06007986 */ /* 0x000fe2000c101b04 */
[----:B------:R-:W-:Y:S05]  /*0f00*/  EXIT ;  /* 0x000000000000794d */ /* 0x000fea0003800000 */
.L_x_299:
        /* <DEDUP_REMOVED lines=15> */
.L_x_318:


//--------------------- .nv.global.init           --------------------------
	.section	.nv.global.init,"aw",@progbits
	.align	4
.nv.global.init:
	.type		mrg32k3aM1SubSeq,@object
	.size		mrg32k3aM1SubSeq,(mrg32k3aM2SubSeq - mrg32k3aM1SubSeq)
mrg32k3aM1SubSeq:
        /*0000*/ 	.byte	0x0b, 0xcc, 0xee, 0x04, 0x73, 0x29, 0x8b, 0x6f, 0xf6, 0x53, 0x03, 0xf6, 0x23, 0xf6, 0xea, 0xda
        /* <DEDUP_REMOVED lines=125> */
	.type		mrg32k3aM2SubSeq,@object
	.size		mrg32k3aM2SubSeq,(mrg32k3aM1 - mrg32k3aM2SubSeq)
mrg32k3aM2SubSeq:
        /* <DEDUP_REMOVED lines=126> */
	.type		mrg32k3aM1,@object
	.size		mrg32k3aM1,(mrg32k3aM1Seq - mrg32k3aM1)
mrg32k3aM1:
        /* <DEDUP_REMOVED lines=144> */
	.type		mrg32k3aM1Seq,@object
	.size		mrg32k3aM1Seq,(mrg32k3aM2 - mrg32k3aM1Seq)
mrg32k3aM1Seq:
        /* <DEDUP_REMOVED lines=144> */
	.type		mrg32k3aM2,@object
	.size		mrg32k3aM2,(mrg32k3aM2Seq - mrg32k3aM2)
mrg32k3aM2:
        /* <DEDUP_REMOVED lines=144> */
	.type		mrg32k3aM2Seq,@object
	.size		mrg32k3aM2Seq,(precalc_xorwow_matrix - mrg32k3aM2Seq)
mrg32k3aM2Seq:
        /* <DEDUP_REMOVED lines=144> */
	.type		precalc_xorwow_matrix,@object
	.size		precalc_xorwow_matrix,(precalc_xorwow_offset_matrix - precalc_xorwow_matrix)
precalc_xorwow_matrix:
        /* <DEDUP_REMOVED lines=6400> */
	.type		precalc_xorwow_offset_matrix,@object
	.size		precalc_xorwow_offset_matrix,(.L_1 - precalc_xorwow_offset_matrix)
precalc_xorwow_offset_matrix:
        /* <DEDUP_REMOVED lines=6400> */
.L_1:


//--------------------- .nv.shared._ZN3cub18CUB_300001_SM_10006detail6reduce28DeviceReduceSingleTileKernelINS2_10policy_hubIfjN4cuda3std3__44plusIvEEE10Policy1000EPfSC_iS9_ffNS7_10__identityEEEvT0_T1_T2_T3_T4_T6_ --------------------------
	.section	.nv.shared._ZN3cub18CUB_300001_SM_10006detail6reduce28DeviceReduceSingleTileKernelINS2_10policy_hubIfjN4cuda3std3__44plusIvEEE10Policy1000EPfSC_iS9_ffNS7_10__identityEEEvT0_T1_T2_T3_T4_T6_,"aw",@nobits
	.sectionflags	@""
	.align	4
.nv.shared._ZN3cub18CUB_300001_SM_10006detail6reduce28DeviceReduceSingleTileKernelINS2_10policy_hubIfjN4cuda3std3__44plusIvEEE10Policy1000EPfSC_iS9_ffNS7_10__identityEEEvT0_T1_T2_T3_T4_T6_:
	.zero		1108


//--------------------- .nv.shared.reserved.0     --------------------------
	.section	.nv.shared.reserved.0,"aw",@nobits
	.weak		__nv_reservedSMEM_offset_0_alias
	.size		__nv_reservedSMEM_offset_0_alias, 0, 64
	.other		__nv_reservedSMEM_offset_0_alias,@"STO_CUDA_RESERVED_SHARED STV_DEFAULT"
__nv_reservedSMEM_offset_0_alias:
	.zero		0
	.zero		64


//--------------------- .nv.global                --------------------------
	.section	.nv.global,"aw",@nobits
.nv.global:
	.type		_ZN34_INTERNAL_e8a25ec7_4_k_cu_9f5de6d86thrust24THRUST_300001_SM_1000_NS12placeholders2_5E,@object
	.size		_ZN34_INTERNAL_e8a25ec7_4_k_cu_9f5de6d86thrust24THRUST_300001_SM_1000_NS12placeholders2_5E,(_ZN34_INTERNAL_e8a25ec7_4_k_cu_9f5de6d84cuda3std3__45__cpo6cbeginE - _ZN34_INTERNAL_e8a25ec7_4_k_cu_9f5de6d86thrust24THRUST_300001_SM_1000_NS12placeholders2_5E)
_ZN34_INTERNAL_e8a25ec7_4_k_cu_9f5de6d86thrust24THRUST_300001_SM_1000_NS12placeholders2_5E:
	.zero		1
	.type		_ZN34_INTERNAL_e8a25ec7_4_k_cu_9f5de6d84cuda3std3__45__cpo6cbeginE,@object
	.size		_ZN34_INTERNAL_e8a25ec7_4_k_cu_9f5de6d84cuda3std3__45__cpo6cbeginE,(_ZN34_INTERNAL_e8a25ec7_4_k_cu_9f5de6d84cuda3std6ranges3__45__cpo6cbeginE - _ZN34_INTERNAL_e8a25ec7_4_k_cu_9f5de6d84cuda3std3__45__cpo6cbeginE)
_ZN34_INTERNAL_e8a25ec7_4_k_cu_9f5de6d84cuda3std3__45__cpo6cbeginE:
	.zero		1
	.type		_ZN34_INTERNAL_e8a25ec7_4_k_cu_9f5de6d84cuda3std6ranges3__45__cpo6cbeginE,@object
	.size		_ZN34_INTERNAL_e8a25ec7_4_k_cu_9f5de6d84cuda3std6ranges3__45__cpo6cbeginE,(_ZN34_INTERNAL_e8a25ec7_4_k_cu_9f5de6d84cuda3std3__48in_placeE - _ZN34_INTERNAL_e8a25ec7_4_k_cu_9f5de6d84cuda3std6ranges3__45__cpo6cbeginE)
_ZN34_INTERNAL_e8a25ec7_4_k_cu_9f5de6d84cuda3std6ranges3__45__cpo6cbeginE:
	.zero		1
	.type		_ZN34_INTERNAL_e8a25ec7_4_k_cu_9f5de6d84cuda3std3__48in_placeE,@object
	.size		_ZN34_INTERNAL_e8a25ec7_4_k_cu_9f5de6d84cuda3std3__48in_placeE,(_ZN34_INTERNAL_e8a25ec7_4_k_cu_9f5de6d84cuda3std6ranges3__45__cpo4sizeE - _ZN34_INTERNAL_e8a25ec7_4_k_cu_9f5de6d84cuda3std3__48in_placeE)
_ZN34_INTERNAL_e8a25ec7_4_k_cu_9f5de6d84cuda3std3__48in_placeE:
	.zero		1
	.type		_ZN34_INTERNAL_e8a25ec7_4_k_cu_9f5de6d84cuda3std6ranges3__45__cpo4sizeE,@object
	.size		_ZN34_INTERNAL_e8a25ec7_4_k_cu_9f5de6d84cuda3std6ranges3__45__cpo4sizeE,(_ZN34_INTERNAL_e8a25ec7_4_k_cu_9f5de6d86thrust24THRUST_300001_SM_1000_NS12placeholders2_9E - _ZN34_INTERNAL_e8a25ec7_4_k_cu_9f5de6d84cuda3std6ranges3__45__cpo4sizeE)
_ZN34_INTERNAL_e8a25ec7_4_k_cu_9f5de6d84cuda3std6ranges3__45__cpo4sizeE:
	.zero		1
	.type		_ZN34_INTERNAL_e8a25ec7_4_k_cu_9f5de6d86thrust24THRUST_300001_SM_1000_NS12placeholders2_9E,@object
	.size		_ZN34_INTERNAL_e8a25ec7_4_k_cu_9f5de6d86thrust24THRUST_300001_SM_1000_NS12placeholders2_9E,(_ZN34_INTERNAL_e8a25ec7_4_k_cu_9f5de6d84cuda3std3__45__cpo7crbeginE - _ZN34_INTERNAL_e8a25ec7_4_k_cu_9f5de6d86thrust24THRUST_300001_SM_1000_NS12placeholders2_9E)
_ZN34_INTERNAL_e8a25ec7_4_k_cu_9f5de6d86thrust24THRUST_300001_SM_1000_NS12placeholders2_9E:
	.zero		1
	.type		_ZN34_INTERNAL_e8a25ec7_4_k_cu_9f5de6d84cuda3std3__45__cpo7crbeginE,@object
	.size		_ZN34_INTERNAL_e8a25ec7_4_k_cu_9f5de6d84cuda3std3__45__cpo7crbeginE,(_ZN34_INTERNAL_e8a25ec7_4_k_cu_9f5de6d84cuda3std6ranges3__45__cpo4nextE - _ZN34_INTERNAL_e8a25ec7_4_k_cu_9f5de6d84cuda3std3__45__cpo7crbeginE)
_ZN34_INTERNAL_e8a25ec7_4_k_cu_9f5de6d84cuda3std3__45__cpo7crbeginE:
	.zero		1
	.type		_ZN34_INTERNAL_e8a25ec7_4_k_cu_9f5de6d84cuda3std6ranges3__45__cpo4nextE,@object
	.size		_ZN34_INTERNAL_e8a25ec7_4_k_cu_9f5de6d84cuda3std6ranges3__45__cpo4nextE,(_ZN34_INTERNAL_e8a25ec7_4_k_cu_9f5de6d84cuda3std6ranges3__45__cpo4swapE - _ZN34_INTERNAL_e8a25ec7_4_k_cu_9f5de6d84cuda3std6ranges3__45__cpo4nextE)
_ZN34_INTERNAL_e8a25ec7_4_k_cu_9f5de6d84cuda3std6ranges3__45__cpo4nextE:
	.zero		1
	.type		_ZN34_INTERNAL_e8a25ec7_4_k_cu_9f5de6d84cuda3std6ranges3__45__cpo4swapE,@object
	.size		_ZN34_INTERNAL_e8a25ec7_4_k_cu_9f5de6d84cuda3std6ranges3__45__cpo4swapE,(_ZN34_INTERNAL_e8a25ec7_4_k_cu_9f5de6d86thrust24THRUST_300001_SM_1000_NS12placeholders2_1E - _ZN34_INTERNAL_e8a25ec7_4_k_cu_9f5de6d84cuda3std6ranges3__45__cpo4swapE)
_ZN34_INTERNAL_e8a25ec7_4_k_cu_9f5de6d84cuda3std6ranges3__45__cpo4swapE:
	.zero		1
	.type		_ZN34_INTERNAL_e8a25ec7_4_k_cu_9f5de6d86thrust24THRUST_300001_SM_1000_NS12placeholders2_1E,@object
	.size		_ZN34_INTERNAL_e8a25ec7_4_k_cu_9f5de6d86thrust24THRUST_300001_SM_1000_NS12placeholders2_1E,(_ZN34_INTERNAL_e8a25ec7_4_k_cu_9f5de6d86thrust24THRUST_300001_SM_1000_NS12placeholders2_3E - _ZN34_INTERNAL_e8a25ec7_4_k_cu_9f5de6d86thrust24THRUST_300001_SM_1000_NS12placeholders2_1E)
_ZN34_INTERNAL_e8a25ec7_4_k_cu_9f5de6d86thrust24THRUST_300001_SM_1000_NS12placeholders2_1E:
	.zero		1
	.type		_ZN34_INTERNAL_e8a25ec7_4_k_cu_9f5de6d86thrust24THRUST_300001_SM_1000_NS12placeholders2_3E,@object
	.size		_ZN34_INTERNAL_e8a25ec7_4_k_cu_9f5de6d86thrust24THRUST_300001_SM_1000_NS12placeholders2_3E,(_ZN34_INTERNAL_e8a25ec7_4_k_cu_9f5de6d84cuda3std3__45__cpo5beginE - _ZN34_INTERNAL_e8a25ec7_4_k_cu_9f5de6d86thrust24THRUST_300001_SM_1000_NS12placeholders2_3E)
_ZN34_INTERNAL_e8a25ec7_4_k_cu_9f5de6d86thrust24THRUST_300001_SM_1000_NS12placeholders2_3E:
	.zero		1
	.type		_ZN34_INTERNAL_e8a25ec7_4_k_cu_9f5de6d84cuda3std3__45__cpo5beginE,@object
	.size		_ZN34_INTERNAL_e8a25ec7_4_k_cu_9f5de6d84cuda3std3__45__cpo5beginE,(_ZN34_INTERNAL_e8a25ec7_4_k_cu_9f5de6d84cuda3std6ranges3__45__cpo5beginE - _ZN34_INTERNAL_e8a25ec7_4_k_cu_9f5de6d84cuda3std3__45__cpo5beginE)
_ZN34_INTERNAL_e8a25ec7_4_k_cu_9f5de6d84cuda3std3__45__cpo5beginE:
	.zero		1
	.type		_ZN34_INTERNAL_e8a25ec7_4_k_cu_9f5de6d84cuda3std6ranges3__45__cpo5beginE,@object
	.size		_ZN34_INTERNAL_e8a25ec7_4_k_cu_9f5de6d84cuda3std6ranges3__45__cpo5beginE,(_ZN34_INTERNAL_e8a25ec7_4_k_cu_9f5de6d84cuda3std3__436_GLOBAL__N__e8a25ec7_4_k_cu_9f5de6d86ignoreE - _ZN34_INTERNAL_e8a25ec7_4_k_cu_9f5de6d84cuda3std6ranges3__45__cpo5beginE)
_ZN34_INTERNAL_e8a25ec7_4_k_cu_9f5de6d84cuda3std6ranges3__45__cpo5beginE:
	.zero		1
	.type		_ZN34_INTERNAL_e8a25ec7_4_k_cu_9f5de6d84cuda3std3__436_GLOBAL__N__e8a25ec7_4_k_cu_9f5de6d86ignoreE,@object
	.size		_ZN34_INTERNAL_e8a25ec7_4_k_cu_9f5de6d84cuda3std3__436_GLOBAL__N__e8a25ec7_4_k_cu_9f5de6d86ignoreE,(_ZN34_INTERNAL_e8a25ec7_4_k_cu_9f5de6d84cuda3std6ranges3__45__cpo4dataE - _ZN34_INTERNAL_e8a25ec7_4_k_cu_9f5de6d84cuda3std3__436_GLOBAL__N__e8a25ec7_4_k_cu_9f5de6d86ignoreE)
_ZN34_INTERNAL_e8a25ec7_4_k_cu_9f5de6d84cuda3std3__436_GLOBAL__N__e8a25ec7_4_k_cu_9f5de6d86ignoreE:
	.zero		1
	.type		_ZN34_INTERNAL_e8a25ec7_4_k_cu_9f5de6d84cuda3std6ranges3__45__cpo4dataE,@object
	.size		_ZN34_INTERNAL_e8a25ec7_4_k_cu_9f5de6d84cuda3std6ranges3__45__cpo4dataE,(_ZN34_INTERNAL_e8a25ec7_4_k_cu_9f5de6d86thrust24THRUST_300001_SM_1000_NS12placeholders2_7E - _ZN34_INTERNAL_e8a25ec7_4_k_cu_9f5de6d84cuda3std6ranges3__45__cpo4dataE)
_ZN34_INTERNAL_e8a25ec7_4_k_cu_9f5de6d84cuda3std6ranges3__45__cpo4dataE:
	.zero		1
	.type		_ZN34_INTERNAL_e8a25ec7_4_k_cu_9f5de6d86thrust24THRUST_300001_SM_1000_NS12placeholders2_7E,@object
	.size		_ZN34_INTERNAL_e8a25ec7_4_k_cu_9f5de6d86thrust24THRUST_300001_SM_1000_NS12placeholders2_7E,(_ZN34_INTERNAL_e8a25ec7_4_k_cu_9f5de6d84cuda3std3__45__cpo6rbeginE - _ZN34_INTERNAL_e8a25ec7_4_k_cu_9f5de6d86thrust24THRUST_300001_SM_1000_NS12placeholders2_7E)
_ZN34_INTERNAL_e8a25ec7_4_k_cu_9f5de6d86thrust24THRUST_300001_SM_1000_NS12placeholders2_7E:
	.zero		1
	.type		_ZN34_INTERNAL_e8a25ec7_4_k_cu_9f5de6d84cuda3std3__45__cpo6rbeginE,@object
	.size		_ZN34_INTERNAL_e8a25ec7_4_k_cu_9f5de6d84cuda3std3__45__cpo6rbeginE,(_ZN34_INTERNAL_e8a25ec7_4_k_cu_9f5de6d84cuda3std6ranges3__45__cpo7advanceE - _ZN34_INTERNAL_e8a25ec7_4_k_cu_9f5de6d84cuda3std3__45__cpo6rbeginE)
_ZN34_INTERNAL_e8a25ec7_4_k_cu_9f5de6d84cuda3std3__45__cpo6rbeginE:
	.zero		1
	.type		_ZN34_INTERNAL_e8a25ec7_4_k_cu_9f5de6d84cuda3std6ranges3__45__cpo7advanceE,@object
	.size		_ZN34_INTERNAL_e8a25ec7_4_k_cu_9f5de6d84cuda3std6ranges3__45__cpo7advanceE,(_ZN34_INTERNAL_e8a25ec7_4_k_cu_9f5de6d84cuda3std3__47nulloptE - _ZN34_INTERNAL_e8a25ec7_4_k_cu_9f5de6d84cuda3std6ranges3__45__cpo7advanceE)
_ZN34_INTERNAL_e8a25ec7_4_k_cu_9f5de6d84cuda3std6ranges3__45__cpo7advanceE:
	.zero		1
	.type		_ZN34_INTERNAL_e8a25ec7_4_k_cu_9f5de6d84cuda3std3__47nulloptE,@object
	.size		_ZN34_INTERNAL_e8a25ec7_4_k_cu_9f5de6d84cuda3std3__47nulloptE,(_ZN34_INTERNAL_e8a25ec7_4_k_cu_9f5de6d84cuda3std6ranges3__45__cpo8distanceE - _ZN34_INTERNAL_e8a25ec7_4_k_cu_9f5de6d84cuda3std3__47nulloptE)
_ZN34_INTERNAL_e8a25ec7_4_k_cu_9f5de6d84cuda3std3__47nulloptE:
	.zero		1
	.type		_ZN34_INTERNAL_e8a25ec7_4_k_cu_9f5de6d84cuda3std6ranges3__45__cpo8distanceE,@object
	.size		_ZN34_INTERNAL_e8a25ec7_4_k_cu_9f5de6d84cuda3std6ranges3__45__cpo8distanceE,(_ZN34_INTERNAL_e8a25ec7_4_k_cu_9f5de6d86thrust24THRUST_300001_SM_1000_NS12placeholders2_6E - _ZN34_INTERNAL_e8a25ec7_4_k_cu_9f5de6d84cuda3std6ranges3__45__cpo8distanceE)
_ZN34_INTERNAL_e8a25ec7_4_k_cu_9f5de6d84cuda3std6ranges3__45__cpo8distanceE:
	.zero		1
	.type		_ZN34_INTERNAL_e8a25ec7_4_k_cu_9f5de6d86thrust24THRUST_300001_SM_1000_NS12placeholders2_6E,@object
	.size		_ZN34_INTERNAL_e8a25ec7_4_k_cu_9f5de6d86thrust24THRUST_300001_SM_1000_NS12placeholders2_6E,(_ZN34_INTERNAL_e8a25ec7_4_k_cu_9f5de6d84cuda3std3__45__cpo4cendE - _ZN34_INTERNAL_e8a25ec7_4_k_cu_9f5de6d86thrust24THRUST_300001_SM_1000_NS12placeholders2_6E)
_ZN34_INTERNAL_e8a25ec7_4_k_cu_9f5de6d86thrust24THRUST_300001_SM_1000_NS12placeholders2_6E:
	.zero		1
	.type		_ZN34_INTERNAL_e8a25ec7_4_k_cu_9f5de6d84cuda3std3__45__cpo4cendE,@object
	.size		_ZN34_INTERNAL_e8a25ec7_4_k_cu_9f5de6d84cuda3std3__45__cpo4cendE,(_ZN34_INTERNAL_e8a25ec7_4_k_cu_9f5de6d84cuda3std6ranges3__45__cpo4cendE - _ZN34_INTERNAL_e8a25ec7_4_k_cu_9f5de6d84cuda3std3__45__cpo4cendE)
_ZN34_INTERNAL_e8a25ec7_4_k_cu_9f5de6d84cuda3std3__45__cpo4cendE:
	.zero		1
	.type		_ZN34_INTERNAL_e8a25ec7_4_k_cu_9f5de6d84cuda3std6ranges3__45__cpo4cendE,@object
	.size		_ZN34_INTERNAL_e8a25ec7_4_k_cu_9f5de6d84cuda3std6ranges3__45__cpo4cendE,(_ZN34_INTERNAL_e8a25ec7_4_k_cu_9f5de6d84cuda3std3__420unreachable_sentinelE - _ZN34_INTERNAL_e8a25ec7_4_k_cu_9f5de6d84cuda3std6ranges3__45__cpo4cendE)
_ZN34_INTERNAL_e8a25ec7_4_k_cu_9f5de6d84cuda3std6ranges3__45__cpo4cendE:
	.zero		1
	.type		_ZN34_INTERNAL_e8a25ec7_4_k_cu_9f5de6d84cuda3std3__420unreachable_sentinelE,@object
	.size		_ZN34_INTERNAL_e8a25ec7_4_k_cu_9f5de6d84cuda3std3__420unreachable_sentinelE,(_ZN34_INTERNAL_e8a25ec7_4_k_cu_9f5de6d84cuda3std6ranges3__45__cpo5ssizeE - _ZN34_INTERNAL_e8a25ec7_4_k_cu_9f5de6d84cuda3std3__420unreachable_sentinelE)
_ZN34_INTERNAL_e8a25ec7_4_k_cu_9f5de6d84cuda3std3__420unreachable_sentinelE:
	.zero		1
	.type		_ZN34_INTERNAL_e8a25ec7_4_k_cu_9f5de6d84cuda3std6ranges3__45__cpo5ssizeE,@object
	.size		_ZN34_INTERNAL_e8a25ec7_4_k_cu_9f5de6d84cuda3std6ranges3__45__cpo5ssizeE,(_ZN34_INTERNAL_e8a25ec7_4_k_cu_9f5de6d86thrust24THRUST_300001_SM_1000_NS12placeholders3_10E - _ZN34_INTERNAL_e8a25ec7_4_k_cu_9f5de6d84cuda3std6ranges3__45__cpo5ssizeE)
_ZN34_INTERNAL_e8a25ec7_4_k_cu_9f5de6d84cuda3std6ranges3__45__cpo5ssizeE:
	.zero		1
	.type		_ZN34_INTERNAL_e8a25ec7_4_k_cu_9f5de6d86thrust24THRUST_300001_SM_1000_NS12placeholders3_10E,@object
	.size		_ZN34_INTERNAL_e8a25ec7_4_k_cu_9f5de6d86thrust24THRUST_300001_SM_1000_NS12placeholders3_10E,(_ZN34_INTERNAL_e8a25ec7_4_k_cu_9f5de6d84cuda3std3__45__cpo5crendE - _ZN34_INTERNAL_e8a25ec7_4_k_cu_9f5de6d86thrust24THRUST_300001_SM_1000_NS12placeholders3_10E)
_ZN34_INTERNAL_e8a25ec7_4_k_cu_9f5de6d86thrust24THRUST_300001_SM_1000_NS12placeholders3_10E:
	.zero		1
	.type		_ZN34_INTERNAL_e8a25ec7_4_k_cu_9f5de6d84cuda3std3__45__cpo5crendE,@object
	.size		_ZN34_INTERNAL_e8a25ec7_4_k_cu_9f5de6d84cuda3std3__45__cpo5crendE,(_ZN34_INTERNAL_e8a25ec7_4_k_cu_9f5de6d84cuda3std6ranges3__45__cpo4prevE - _ZN34_INTERNAL_e8a25ec7_4_k_cu_9f5de6d84cuda3std3__45__cpo5crendE)
_ZN34_INTERNAL_e8a25ec7_4_k_cu_9f5de6d84cuda3std3__45__cpo5crendE:
	.zero		1
	.type		_ZN34_INTERNAL_e8a25ec7_4_k_cu_9f5de6d84cuda3std6ranges3__45__cpo4prevE,@object
	.size		_ZN34_INTERNAL_e8a25ec7_4_k_cu_9f5de6d84cuda3std6ranges3__45__cpo4prevE,(_ZN34_INTERNAL_e8a25ec7_4_k_cu_9f5de6d84cuda3std6ranges3__45__cpo9iter_moveE - _ZN34_INTERNAL_e8a25ec7_4_k_cu_9f5de6d84cuda3std6ranges3__45__cpo4prevE)
_ZN34_INTERNAL_e8a25ec7_4_k_cu_9f5de6d84cuda3std6ranges3__45__cpo4prevE:
	.zero		1
	.type		_ZN34_INTERNAL_e8a25ec7_4_k_cu_9f5de6d84cuda3std6ranges3__45__cpo9iter_moveE,@object
	.size		_ZN34_INTERNAL_e8a25ec7_4_k_cu_9f5de6d84cuda3std6ranges3__45__cpo9iter_moveE,(_ZN34_INTERNAL_e8a25ec7_4_k_cu_9f5de6d86thrust24THRUST_300001_SM_1000_NS12placeholders2_2E - _ZN34_INTERNAL_e8a25ec7_4_k_cu_9f5de6d84cuda3std6ranges3__45__cpo9iter_moveE)
_ZN34_INTERNAL_e8a25ec7_4_k_cu_9f5de6d84cuda3std6ranges3__45__cpo9iter_moveE:
	.zero		1
	.type		_ZN34_INTERNAL_e8a25ec7_4_k_cu_9f5de6d86thrust24THRUST_300001_SM_1000_NS12placeholders2_2E,@object
	.size		_ZN34_INTERNAL_e8a25ec7_4_k_cu_9f5de6d86thrust24THRUST_300001_SM_1000_NS12placeholders2_2E,(_ZN34_INTERNAL_e8a25ec7_4_k_cu_9f5de6d86thrust24THRUST_300001_SM_1000_NS12placeholders2_4E - _ZN34_INTERNAL_e8a25ec7_4_k_cu_9f5de6d86thrust24THRUST_300001_SM_1000_NS12placeholders2_2E)
_ZN34_INTERNAL_e8a25ec7_4_k_cu_9f5de6d86thrust24THRUST_300001_SM_1000_NS12placeholders2_2E:
	.zero		1
	.type		_ZN34_INTERNAL_e8a25ec7_4_k_cu_9f5de6d86thrust24THRUST_300001_SM_1000_NS12placeholders2_4E,@object
	.size		_ZN34_INTERNAL_e8a25ec7_4_k_cu_9f5de6d86thrust24THRUST_300001_SM_1000_NS12placeholders2_4E,(_ZN34_INTERNAL_e8a25ec7_4_k_cu_9f5de6d84cuda3std3__45__cpo3endE - _ZN34_INTERNAL_e8a25ec7_4_k_cu_9f5de6d86thrust24THRUST_300001_SM_1000_NS12placeholders2_4E)
_ZN34_INTERNAL_e8a25ec7_4_k_cu_9f5de6d86thrust24THRUST_300001_SM_1000_NS12placeholders2_4E:
	.zero		1
	.type		_ZN34_INTERNAL_e8a25ec7_4_k_cu_9f5de6d84cuda3std3__45__cpo3endE,@object
	.size		_ZN34_INTERNAL_e8a25ec7_4_k_cu_9f5de6d84cuda3std3__45__cpo3endE,(_ZN34_INTERNAL_e8a25ec7_4_k_cu_9f5de6d84cuda3std6ranges3__45__cpo3endE - _ZN34_INTERNAL_e8a25ec7_4_k_cu_9f5de6d84cuda3std3__45__cpo3endE)
_ZN34_INTERNAL_e8a25ec7_4_k_cu_9f5de6d84cuda3std3__45__cpo3endE:
	.zero		1
	.type		_ZN34_INTERNAL_e8a25ec7_4_k_cu_9f5de6d84cuda3std6ranges3__45__cpo3endE,@object
	.size		_ZN34_INTERNAL_e8a25ec7_4_k_cu_9f5de6d84cuda3std6ranges3__45__cpo3endE,(_ZN34_INTERNAL_e8a25ec7_4_k_cu_9f5de6d84cuda3std3__419piecewise_constructE - _ZN34_INTERNAL_e8a25ec7_4_k_cu_9f5de6d84cuda3std6ranges3__45__cpo3endE)
_ZN34_INTERNAL_e8a25ec7_4_k_cu_9f5de6d84cuda3std6ranges3__45__cpo3endE:
	.zero		1
	.type		_ZN34_INTERNAL_e8a25ec7_4_k_cu_9f5de6d84cuda3std3__419piecewise_constructE,@object
	.size		_ZN34_INTERNAL_e8a25ec7_4_k_cu_9f5de6d84cuda3std3__419piecewise_constructE,(_ZN34_INTERNAL_e8a25ec7_4_k_cu_9f5de6d84cuda3std6ranges3__45__cpo5cdataE - _ZN34_INTERNAL_e8a25ec7_4_k_cu_9f5de6d84cuda3std3__419piecewise_constructE)
_ZN34_INTERNAL_e8a25ec7_4_k_cu_9f5de6d84cuda3std3__419piecewise_constructE:
	.zero		1
	.type		_ZN34_INTERNAL_e8a25ec7_4_k_cu_9f5de6d84cuda3std6ranges3__45__cpo5cdataE,@object
	.size		_ZN34_INTERNAL_e8a25ec7_4_k_cu_9f5de6d84cuda3std6ranges3__45__cpo5cdataE,(_ZN34_INTERNAL_e8a25ec7_4_k_cu_9f5de6d86thrust24THRUST_300001_SM_1000_NS12placeholders2_8E - _ZN34_INTERNAL_e8a25ec7_4_k_cu_9f5de6d84cuda3std6ranges3__45__cpo5cdataE)
_ZN34_INTERNAL_e8a25ec7_4_k_cu_9f5de6d84cuda3std6ranges3__45__cpo5cdataE:
	.zero		1
	.type		_ZN34_INTERNAL_e8a25ec7_4_k_cu_9f5de6d86thrust24THRUST_300001_SM_1000_NS12placeholders2_8E,@object
	.size		_ZN34_INTERNAL_e8a25ec7_4_k_cu_9f5de6d86thrust24THRUST_300001_SM_1000_NS12placeholders2_8E,(_ZN34_INTERNAL_e8a25ec7_4_k_cu_9f5de6d84cuda3std3__45__cpo4rendE - _ZN34_INTERNAL_e8a25ec7_4_k_cu_9f5de6d86thrust24THRUST_300001_SM_1000_NS12placeholders2_8E)
_ZN34_INTERNAL_e8a25ec7_4_k_cu_9f5de6d86thrust24THRUST_300001_SM_1000_NS12placeholders2_8E:
	.zero		1
	.type		_ZN34_INTERNAL_e8a25ec7_4_k_cu_9f5de6d84cuda3std3__45__cpo4rendE,@object
	.size		_ZN34_INTERNAL_e8a25ec7_4_k_cu_9f5de6d84cuda3std3__45__cpo4rendE,(_ZN34_INTERNAL_e8a25ec7_4_k_cu_9f5de6d84cuda3std6ranges3__45__cpo9iter_swapE - _ZN34_INTERNAL_e8a25ec7_4_k_cu_9f5de6d84cuda3std3__45__cpo4rendE)
_ZN34_INTERNAL_e8a25ec7_4_k_cu_9f5de6d84cuda3std3__45__cpo4rendE:
	.zero		1
	.type		_ZN34_INTERNAL_e8a25ec7_4_k_cu_9f5de6d84cuda3std6ranges3__45__cpo9iter_swapE,@object
	.size		_ZN34_INTERNAL_e8a25ec7_4_k_cu_9f5de6d84cuda3std6ranges3__45__cpo9iter_swapE,(_ZN34_INTERNAL_e8a25ec7_4_k_cu_9f5de6d84cuda3std3__48unexpectE - _ZN34_INTERNAL_e8a25ec7_4_k_cu_9f5de6d84cuda3std6ranges3__45__cpo9iter_swapE)
_ZN34_INTERNAL_e8a25ec7_4_k_cu_9f5de6d84cuda3std6ranges3__45__cpo9iter_swapE:
	.zero		1
	.type		_ZN34_INTERNAL_e8a25ec7_4_k_cu_9f5de6d84cuda3std3__48unexpectE,@object
	.size		_ZN34_INTERNAL_e8a25ec7_4_k_cu_9f5de6d84cuda3std3__48unexpectE,(_ZN34_INTERNAL_e8a25ec7_4_k_cu_9f5de6d86thrust24THRUST_300001_SM_1000_NS6system6detail10sequential3seqE - _ZN34_INTERNAL_e8a25ec7_4_k_cu_9f5de6d84cuda3std3__48unexpectE)
_ZN34_INTERNAL_e8a25ec7_4_k_cu_9f5de6d84cuda3std3__48unexpectE:
	.zero		1
	.type		_ZN34_INTERNAL_e8a25ec7_4_k_cu_9f5de6d86thrust24THRUST_300001_SM_1000_NS6system6detail10sequential3seqE,@object
	.size		_ZN34_INTERNAL_e8a25ec7_4_k_cu_9f5de6d86thrust24THRUST_300001_SM_1000_NS6system6detail10sequential3seqE,(.L_38 - _ZN34_INTERNAL_e8a25ec7_4_k_cu_9f5de6d86thrust24THRUST_300001_SM_1000_NS6system6detail10sequential3seqE)
_ZN34_INTERNAL_e8a25ec7_4_k_cu_9f5de6d86thrust24THRUST_300001_SM_1000_NS6system6detail10sequential3seqE:
	.zero		1
.L_38:


//--------------------- .nv.shared._ZN3cub18CUB_300001_SM_10006detail6reduce18DeviceReduceKernelINS2_10policy_hubIfjN4cuda3std3__44plusIvEEE10Policy1000EPfjS9_fNS7_10__identityEEEvT0_PT3_T1_NS0_13GridEvenShareISH_EET2_T4_ --------------------------
	.section	.nv.shared._ZN3cub18CUB_300001_SM_10006detail6reduce18DeviceReduceKernelINS2_10policy_hubIfjN4cuda3std3__44plusIvEEE10Policy1000EPfjS9_fNS7_10__identityEEEvT0_PT3_T1_NS0_13GridEvenShareISH_EET2_T4_,"aw",@nobits
	.sectionflags	@""
	.align	4
.nv.shared._ZN3cub18CUB_300001_SM_10006detail6reduce18DeviceReduceKernelINS2_10policy_hubIfjN4cuda3std3__44plusIvEEE10Policy1000EPfjS9_fNS7_10__identityEEEvT0_PT3_T1_NS0_13GridEvenShareISH_EET2_T4_:
	.zero		1108


//--------------------- .nv.shared._ZN3cub18CUB_300001_SM_10006detail6reduce28DeviceReduceSingleTileKernelINS2_10policy_hubIfjN4cuda3std3__44plusIvEEE10Policy1000EPfSC_jS9_ffNS7_10__identityEEEvT0_T1_T2_T3_T4_T6_ --------------------------
	.section	.nv.shared._ZN3cub18CUB_300001_SM_10006detail6reduce28DeviceReduceSingleTileKernelINS2_10policy_hubIfjN4cuda3std3__44plusIvEEE10Policy1000EPfSC_jS9_ffNS7_10__identityEEEvT0_T1_T2_T3_T4_T6_,"aw",@nobits
	.sectionflags	@""
	.align	4
.nv.shared._ZN3cub18CUB_300001_SM_10006detail6reduce28DeviceReduceSingleTileKernelINS2_10policy_hubIfjN4cuda3std3__44plusIvEEE10Policy1000EPfSC_jS9_ffNS7_10__identityEEEvT0_T1_T2_T3_T4_T6_:
	.zero		1108


//--------------------- .nv.shared._ZN3cub18CUB_300001_SM_10006detail4scan16DeviceScanKernelINS2_10policy_hubIiiijN4cuda3std3__44plusIvEEE10Policy1000EPiSC_NS0_13ScanTileStateIiLb1EEES9_NS0_8NullTypeEjiLb0ESF_EEvT0_T1_T2_iT3_T4_T5_ --------------------------
	.section	.nv.shared._ZN3cub18CUB_300001_SM_10006detail4scan16DeviceScanKernelINS2_10policy_hubIiiijN4cuda3std3__44plusIvEEE10Policy1000EPiSC_NS0_13ScanTileStateIiLb1EEES9_NS0_8NullTypeEjiLb0ESF_EEvT0_T1_T2_iT3_T4_T5_,"aw",@nobits
	.sectionflags	@""
	.align	16
.nv.shared._ZN3cub18CUB_300001_SM_10006detail4scan16DeviceScanKernelINS2_10policy_hubIiiijN4cuda3std3__44plusIvEEE10Policy1000EPiSC_NS0_13ScanTileStateIiLb1EEES9_NS0_8NullTypeEjiLb0ESF_EEvT0_T1_T2_iT3_T4_T5_:
	.zero		34832


//--------------------- .nv.constant0._ZN3cub18CUB_300001_SM_10006detail6reduce28DeviceReduceSingleTileKernelINS2_10policy_hubIfjN4cuda3std3__44plusIvEEE10Policy1000EPfSC_iS9_ffNS7_10__identityEEEvT0_T1_T2_T3_T4_T6_ --------------------------
	.section	.nv.constant0._ZN3cub18CUB_300001_SM_10006detail6reduce28DeviceReduceSingleTileKernelINS2_10policy_hubIfjN4cuda3std3__44plusIvEEE10Policy1000EPfSC_iS9_ffNS7_10__identityEEEvT0_T1_T2_T3_T4_T6_,"a",@progbits
	.sectionflags	@""
	.align	4
.nv.constant0._ZN3cub18CUB_300001_SM_10006detail6reduce28DeviceReduceSingleTileKernelINS2_10policy_hubIfjN4cuda3std3__44plusIvEEE10Policy1000EPfSC_iS9_ffNS7_10__identityEEEvT0_T1_T2_T3_T4_T6_:
	.zero		925


//--------------------- .nv.constant0._ZN3cub18CUB_300001_SM_10006detail6reduce18DeviceReduceKernelINS2_10policy_hubIfjN4cuda3std3__44plusIvEEE10Policy1000EPfjS9_fNS7_10__identityEEEvT0_PT3_T1_NS0_13GridEvenShareISH_EET2_T4_ --------------------------
	.section	.nv.constant0._ZN3cub18CUB_300001_SM_10006detail6reduce18DeviceReduceKernelINS2_10policy_hubIfjN4cuda3std3__44plusIvEEE10Policy1000EPfjS9_fNS7_10__identityEEEvT0_PT3_T1_NS0_13GridEvenShareISH_EET2_T4_,"a",@progbits
	.sectionflags	@""
	.align	4
.nv.constant0._ZN3cub18CUB_300001_SM_10006detail6reduce18DeviceReduceKernelINS2_10policy_hubIfjN4cuda3std3__44plusIvEEE10Policy1000EPfjS9_fNS7_10__identityEEEvT0_PT3_T1_NS0_13GridEvenShareISH_EET2_T4_:
	.zero		958


//--------------------- .nv.constant0._ZN3cub18CUB_300001_SM_10006detail6reduce28DeviceReduceSingleTileKernelINS2_10policy_hubIfjN4cuda3std3__44plusIvEEE10Policy1000EPfSC_jS9_ffNS7_10__identityEEEvT0_T1_T2_T3_T4_T6_ --------------------------
	.section	.nv.constant0._ZN3cub18CUB_300001_SM_10006detail6reduce28DeviceReduceSingleTileKernelINS2_10policy_hubIfjN4cuda3std3__44plusIvEEE10Policy1000EPfSC_jS9_ffNS7_10__identityEEEvT0_T1_T2_T3_T4_T6_,"a",@progbits
	.sectionflags	@""
	.align	4
.nv.constant0._ZN3cub18CUB_300001_SM_10006detail6reduce28DeviceReduceSingleTileKernelINS2_10policy_hubIfjN4cuda3std3__44plusIvEEE10Policy1000EPfSC_jS9_ffNS7_10__identityEEEvT0_T1_T2_T3_T4_T6_:
	.zero		925


//--------------------- .nv.constant0._ZN3cub18CUB_300001_SM_10006detail4scan16DeviceScanKernelINS2_10policy_hubIiiijN4cuda3std3__44plusIvEEE10Policy1000EPiSC_NS0_13ScanTileStateIiLb1EEES9_NS0_8NullTypeEjiLb0ESF_EEvT0_T1_T2_iT3_T4_T5_ --------------------------
	.section	.nv.constant0._ZN3cub18CUB_300001_SM_10006detail4scan16DeviceScanKernelINS2_10policy_hubIiiijN4cuda3std3__44plusIvEEE10Policy1000EPiSC_NS0_13ScanTileStateIiLb1EEES9_NS0_8NullTypeEjiLb0ESF_EEvT0_T1_T2_iT3_T4_T5_,"a",@progbits
	.sectionflags	@""
	.align	4
.nv.constant0._ZN3cub18CUB_300001_SM_10006detail4scan16DeviceScanKernelINS2_10policy_hubIiiijN4cuda3std3__44plusIvEEE10Policy1000EPiSC_NS0_13ScanTileStateIiLb1EEES9_NS0_8NullTypeEjiLb0ESF_EEvT0_T1_T2_iT3_T4_T5_:
	.zero		932


//--------------------- .nv.constant0._ZN3cub18CUB_300001_SM_10006detail4scan20DeviceScanInitKernelINS0_13ScanTileStateIiLb1EEEEEvT_i --------------------------
	.section	.nv.constant0._ZN3cub18CUB_300001_SM_10006detail4scan20DeviceScanInitKernelINS0_13ScanTileStateIiLb1EEEEEvT_i,"a",@progbits
	.sectionflags	@""
	.align	4
.nv.constant0._ZN3cub18CUB_300001_SM_10006detail4scan20DeviceScanInitKernelINS0_13ScanTileStateIiLb1EEEEEvT_i:
	.zero		908


//--------------------- .nv.constant0._ZN3cub18CUB_300001_SM_10006detail11EmptyKernelIvEEvv --------------------------
	.section	.nv.constant0._ZN3cub18CUB_300001_SM_10006detail11EmptyKernelIvEEvv,"a",@progbits
	.sectionflags	@""
	.align	4
.nv.constant0._ZN3cub18CUB_300001_SM_10006detail11EmptyKernelIvEEvv:
	.zero		896


//--------------------- .nv.constant0._Z21assign_centroids_fastPfS_iPii --------------------------
	.section	.nv.constant0._Z21assign_centroids_fastPfS_iPii,"a",@progbits
	.sectionflags	@""
	.align	4
.nv.constant0._Z21assign_centroids_fastPfS_iPii:
	.zero		932


//--------------------- .nv.constant0._Z16assign_centroidsPfS_iii --------------------------
	.section	.nv.constant0._Z16assign_centroidsPfS_iii,"a",@progbits
	.sectionflags	@""
	.align	4
.nv.constant0._Z16assign_centroidsPfS_iii:
	.zero		924


//--------------------- .nv.constant0._Z17compute_probabs_2PiS_S_S_iii --------------------------
	.section	.nv.constant0._Z17compute_probabs_2PiS_S_S_iii,"a",@progbits
	.sectionflags	@""
	.align	4
.nv.constant0._Z17compute_probabs_2PiS_S_S_iii:
	.zero		940


//--------------------- .nv.constant0._Z15compute_probabsPfS_PiS_S0_S0_P17curandStateXORWOWii --------------------------
	.section	.nv.constant0._Z15compute_probabsPfS_PiS_S0_S0_P17curandStateXORWOWii,"a",@progbits
	.sectionflags	@""
	.align	4
.nv.constant0._Z15compute_probabsPfS_PiS_S0_S0_P17curandStateXORWOWii:
	.zero		960


//--------------------- .nv.constant0._Z13detect_changePiS_iS_ --------------------------
	.section	.nv.constant0._Z13detect_changePiS_iS_,"a",@progbits
	.sectionflags	@""
	.align	4
.nv.constant0._Z13detect_changePiS_iS_:
	.zero		928


//--------------------- .nv.constant0._Z19normalize_centroidsPfPiii --------------------------
	.section	.nv.constant0._Z19normalize_centroidsPfPiii,"a",@progbits
	.sectionflags	@""
	.align	4
.nv.constant0._Z19normalize_centroidsPfPiii:
	.zero		920


//--------------------- .nv.constant0._Z16update_centroidsPfPiS_S0_iii --------------------------
	.section	.nv.constant0._Z16update_centroidsPfPiS_S0_iii,"a",@progbits
	.sectionflags	@""
	.align	4
.nv.constant0._Z16update_centroidsPfPiS_S0_iii:
	.zero		940


//--------------------- .nv.constant0._Z15assign_clustersPfPiS_iii --------------------------
	.section	.nv.constant0._Z15assign_clustersPfPiS_iii,"a",@progbits
	.sectionflags	@""
	.align	4
.nv.constant0._Z15assign_clustersPfPiS_iii:
	.zero		932


//--------------------- .nv.constant0._Z21compute_distances_kmpPfS_Piiiii --------------------------
	.section	.nv.constant0._Z21compute_distances_kmpPfS_Piiiii,"a",@progbits
	.sectionflags	@""
	.align	4
.nv.constant0._Z21compute_distances_kmpPfS_Piiiii:
	.zero		936


//--------------------- .nv.constant0._Z17compute_distancesPfS_S_iii --------------------------
	.section	.nv.constant0._Z17compute_distancesPfS_S_iii,"a",@progbits
	.sectionflags	@""
	.align	4
.nv.constant0._Z17compute_distancesPfS_S_iii:
	.zero		932


//--------------------- .nv.constant0._Z19setup_curand_statesP17curandStateXORWOWmi --------------------------
	.section	.nv.constant0._Z19setup_curand_statesP17curandStateXORWOWmi,"a",@progbits
	.sectionflags	@""
	.align	4
.nv.constant0._Z19setup_curand_statesP17curandStateXORWOWmi:
	.zero		916


//--------------------- SYMBOLS --------------------------

	.type		.nv.reservedSmem.offset0,@object
	.size		.nv.reservedSmem.offset0,0x4
	.type		.nv.reservedSmem.cap,@object
	.size		.nv.reservedSmem.cap,0x4
